def matmul_kernel(
    a_ptr,
    b_ptr,
    c_ptr,
    M,
    N,
    K,
    stride_am,
    stride_ak,
    stride_bk,
    stride_bn,
    stride_cm,
    stride_cn,
    BLOCK_M: tl.constexpr,
    BLOCK_N: tl.constexpr,
    BLOCK_K: tl.constexpr,
    GROUP_M: tl.constexpr,
):
    pid = tl.program_id(axis=0)
    num_pid_m = tl.cdiv(M, BLOCK_M)
    num_pid_n = tl.cdiv(N, BLOCK_N)
    num_pid_in_group = GROUP_M * num_pid_n
    group_id = pid // num_pid_in_group
    first_pid_m = group_id * GROUP_M
    group_size_m = min(num_pid_m - first_pid_m, GROUP_M)
    pid_m = first_pid_m + ((pid % num_pid_in_group) % group_size_m)
    pid_n = (pid % num_pid_in_group) // group_size_m

    offs_am = (pid_m * BLOCK_M + tl.arange(0, BLOCK_M)) % M
    offs_bn = (pid_n * BLOCK_N + tl.arange(0, BLOCK_N)) % N
    offs_k = tl.arange(0, BLOCK_K)
    a_ptrs = a_ptr + offs_am[:, None] * stride_am + offs_k[None, :] * stride_ak
    b_ptrs = b_ptr + offs_k[:, None] * stride_bk + offs_bn[None, :] * stride_bn

    acc = tl.zeros((BLOCK_M, BLOCK_N), dtype=tl.float32)
    for kk in range(0, tl.cdiv(K, BLOCK_K)):
        a = tl.load(a_ptrs, mask=offs_k[None, :] < K - kk * BLOCK_K, other=0.0)
        b = tl.load(b_ptrs, mask=offs_k[:, None] < K - kk * BLOCK_K, other=0.0)
        acc = tl.dot(a, b, acc)
        a_ptrs += BLOCK_K * stride_ak
        b_ptrs += BLOCK_K * stride_bk

    c = acc.to(c_ptr.dtype.element_ty)
    offs_cm = pid_m * BLOCK_M + tl.arange(0, BLOCK_M)
    offs_cn = pid_n * BLOCK_N + tl.arange(0, BLOCK_N)
    c_ptrs = c_ptr + offs_cm[:, None] * stride_cm + offs_cn[None, :] * stride_cn
    mask = (offs_cm[:, None] < M) & (offs_cn[None, :] < N)
    tl.store(c_ptrs, c, mask=mask)

# config = {"BLOCK_K": 64, "BLOCK_M": 16, "BLOCK_N": 256, "GROUP_M": 8, "arch": "sm_100", "dtype": "fp8e4m3", "num_ctas": 1, "num_stages": 2, "num_warps": 2}
# arch = sm_100


// ===== COMPILED SASS (sm_100a) =====

	.target	sm_100a

	.elftype	@"ET_EXEC"


//--------------------- .note.nv.tkinfo           --------------------------
	.section	.note.nv.tkinfo,"",@"SHT_NOTE"
	.sectionflags	@"SHF_NOTE_NV_TKINFO"
	.tkinfo
        /*0018*/ 	.word	0x00000081
        /*0030*/ 	.string	""
        /*0030*/ 	.string	"ptxas-blackwell"
        /*0030*/ 	.string	"Cuda compilation tools, release 12.9, V12.9.86"
        /*0030*/ 	.string	"Build cuda_12.9.r12.9/compiler.36037853_0"
        /*0030*/ 	.string	"-v  -suppress-debug-info  -lineinfo  -arch sm_100a "



//--------------------- .note.nv.cuver            --------------------------
	.section	.note.nv.cuver,"",@"SHT_NOTE"
	.sectionflags	@"SHF_NOTE_NV_CUVER"
        /*0018*/ 	.short	0x0001
        /*001a*/ 	.short	0x0064
        /*001c*/ 	.short	0x0001
        /*001e*/ 	.short	0x0000
        /*0020*/ 	.short	0x0001
        /*0022*/ 	.short	0x0000


//--------------------- .nv.info                  --------------------------
	.section	.nv.info,"",@"SHT_CUDA_INFO"
	.align	4


	//----- nvinfo : EIATTR_REGCOUNT
	.align		4
        /*0000*/ 	.byte	0x04, 0x2f
        /*0002*/ 	.short	(.L_1 - .L_0)
	.align		4
.L_0:
        /*0004*/ 	.word	index@(matmul_kernel)
        /*0008*/ 	.word	0x00000020


	//----- nvinfo : EIATTR_FRAME_SIZE
	.align		4
.L_1:
        /*000c*/ 	.byte	0x04, 0x11
        /*000e*/ 	.short	(.L_3 - .L_2)
	.align		4
.L_2:
        /*0010*/ 	.word	index@(matmul_kernel)
        /*0014*/ 	.word	0x00001478


	//----- nvinfo : EIATTR_MIN_STACK_SIZE
	.align		4
.L_3:
        /*0018*/ 	.byte	0x04, 0x12
        /*001a*/ 	.short	(.L_5 - .L_4)
	.align		4
.L_4:
        /*001c*/ 	.word	index@(matmul_kernel)
        /*0020*/ 	.word	0x00001478
.L_5:


//--------------------- .nv.info.matmul_kernel    --------------------------
	.section	.nv.info.matmul_kernel,"",@"SHT_CUDA_INFO"
	.sectionflags	@""
	.align	4


	//----- nvinfo : EIATTR_CUDA_API_VERSION
	.align		4
        /*0000*/ 	.byte	0x04, 0x37
        /*0002*/ 	.short	(.L_7 - .L_6)
.L_6:
        /*0004*/ 	.word	0x00000081


	//----- nvinfo : EIATTR_KPARAM_INFO
	.align		4
.L_7:
        /*0008*/ 	.byte	0x04, 0x17
        /*000a*/ 	.short	(.L_9 - .L_8)
.L_8:
        /*000c*/ 	.word	0x00000000
        /*0010*/ 	.short	0x000d
        /*0012*/ 	.short	0x0048
        /*0014*/ 	.byte	0x00, 0xf4, 0x21, 0x00


	//----- nvinfo : EIATTR_KPARAM_INFO
	.align		4
.L_9:
        /*0018*/ 	.byte	0x04, 0x17
        /*001a*/ 	.short	(.L_11 - .L_10)
.L_10:
        /*001c*/ 	.word	0x00000000
        /*0020*/ 	.short	0x000c
        /*0022*/ 	.short	0x0040
        /*0024*/ 	.byte	0x00, 0xf4, 0x21, 0x00


	//----- nvinfo : EIATTR_KPARAM_INFO
	.align		4
.L_11:
        /*0028*/ 	.byte	0x04, 0x17
        /*002a*/ 	.short	(.L_13 - .L_12)
.L_12:
        /*002c*/ 	.word	0x00000000
        /*0030*/ 	.short	0x000b
        /*0032*/ 	.short	0x0038
        /*0034*/ 	.byte	0x00, 0xf0, 0x11, 0x00


	//----- nvinfo : EIATTR_KPARAM_INFO
	.align		4
.L_13:
        /*0038*/ 	.byte	0x04, 0x17
        /*003a*/ 	.short	(.L_15 - .L_14)
.L_14:
        /*003c*/ 	.word	0x00000000
        /*0040*/ 	.short	0x000a
        /*0042*/ 	.short	0x0034
        /*0044*/ 	.byte	0x00, 0xf0, 0x11, 0x00


	//----- nvinfo : EIATTR_KPARAM_INFO
	.align		4
.L_15:
        /*0048*/ 	.byte	0x04, 0x17
        /*004a*/ 	.short	(.L_17 - .L_16)
.L_16:
        /*004c*/ 	.word	0x00000000
        /*0050*/ 	.short	0x0009
        /*0052*/ 	.short	0x0030
        /*0054*/ 	.byte	0x00, 0xf0, 0x11, 0x00


	//----- nvinfo : EIATTR_KPARAM_INFO
	.align		4
.L_17:
        /*0058*/ 	.byte	0x04, 0x17
        /*005a*/ 	.short	(.L_19 - .L_18)
.L_18:
        /*005c*/ 	.word	0x00000000
        /*0060*/ 	.short	0x0008
        /*0062*/ 	.short	0x002c
        /*0064*/ 	.byte	0x00, 0xf0, 0x11, 0x00


	//----- nvinfo : EIATTR_KPARAM_INFO
	.align		4
.L_19:
        /*0068*/ 	.byte	0x04, 0x17
        /*006a*/ 	.short	(.L_21 - .L_20)
.L_20:
        /*006c*/ 	.word	0x00000000
        /*0070*/ 	.short	0x0007
        /*0072*/ 	.short	0x0028
        /*0074*/ 	.byte	0x00, 0xf0, 0x11, 0x00


	//----- nvinfo : EIATTR_KPARAM_INFO
	.align		4
.L_21:
        /*0078*/ 	.byte	0x04, 0x17
        /*007a*/ 	.short	(.L_23 - .L_22)
.L_22:
        /*007c*/ 	.word	0x00000000
        /*0080*/ 	.short	0x0006
        /*0082*/ 	.short	0x0024
        /*0084*/ 	.byte	0x00, 0xf0, 0x11, 0x00


	//----- nvinfo : EIATTR_KPARAM_INFO
	.align		4
.L_23:
        /*0088*/ 	.byte	0x04, 0x17
        /*008a*/ 	.short	(.L_25 - .L_24)
.L_24:
        /*008c*/ 	.word	0x00000000
        /*0090*/ 	.short	0x0005
        /*0092*/ 	.short	0x0020
        /*0094*/ 	.byte	0x00, 0xf0, 0x11, 0x00


	//----- nvinfo : EIATTR_KPARAM_INFO
	.align		4
.L_25:
        /*0098*/ 	.byte	0x04, 0x17
        /*009a*/ 	.short	(.L_27 - .L_26)
.L_26:
        /*009c*/ 	.word	0x00000000
        /*00a0*/ 	.short	0x0004
        /*00a2*/ 	.short	0x001c
        /*00a4*/ 	.byte	0x00, 0xf0, 0x11, 0x00


	//----- nvinfo : EIATTR_KPARAM_INFO
	.align		4
.L_27:
        /*00a8*/ 	.byte	0x04, 0x17
        /*00aa*/ 	.short	(.L_29 - .L_28)
.L_28:
        /*00ac*/ 	.word	0x00000000
        /*00b0*/ 	.short	0x0003
        /*00b2*/ 	.short	0x0018
        /*00b4*/ 	.byte	0x00, 0xf0, 0x11, 0x00


	//----- nvinfo : EIATTR_KPARAM_INFO
	.align		4
.L_29:
        /*00b8*/ 	.byte	0x04, 0x17
        /*00ba*/ 	.short	(.L_31 - .L_30)
.L_30:
        /*00bc*/ 	.word	0x00000000
        /*00c0*/ 	.short	0x0002
        /*00c2*/ 	.short	0x0010
        /*00c4*/ 	.byte	0x00, 0xf4, 0x21, 0x00


	//----- nvinfo : EIATTR_KPARAM_INFO
	.align		4
.L_31:
        /*00c8*/ 	.byte	0x04, 0x17
        /*00ca*/ 	.short	(.L_33 - .L_32)
.L_32:
        /*00cc*/ 	.word	0x00000000
        /*00d0*/ 	.short	0x0001
        /*00d2*/ 	.short	0x0008
        /*00d4*/ 	.byte	0x00, 0xf4, 0x21, 0x00


	//----- nvinfo : EIATTR_KPARAM_INFO
	.align		4
.L_33:
        /*00d8*/ 	.byte	0x04, 0x17
        /*00da*/ 	.short	(.L_35 - .L_34)
.L_34:
        /*00dc*/ 	.word	0x00000000
        /*00e0*/ 	.short	0x0000
        /*00e2*/ 	.short	0x0000
        /*00e4*/ 	.byte	0x00, 0xf4, 0x21, 0x00


	//----- nvinfo : EIATTR_SPARSE_MMA_MASK
	.align		4
.L_35:
        /*00e8*/ 	.byte	0x03, 0x50
        /*00ea*/ 	.short	0x0000


	//----- nvinfo : EIATTR_MAXREG_COUNT
	.align		4
        /*00ec*/ 	.byte	0x03, 0x1b
        /*00ee*/ 	.short	0x00ff


	//----- nvinfo : EIATTR_NUM_BARRIERS
	.align		4
        /*00f0*/ 	.byte	0x02, 0x4c
        /*00f2*/ 	.byte	0x01
	.zero		1


	//----- nvinfo : EIATTR_ANNOTATIONS
	.align		4
        /*00f4*/ 	.byte	0x04, 0x55
        /*00f6*/ 	.short	(.L_37 - .L_36)


	//   ....[0]....
.L_36:
        /*00f8*/ 	.word	0x00000001
        /*00fc*/ 	.byte	0x20, 0x05, 0x00, 0x00, 0x01, 0x00, 0x00, 0x00, 0x50, 0x05, 0x00, 0x00, 0x01, 0x00, 0x00, 0x00
        /* <DEDUP_REMOVED lines=2931> */
        /*b83c*/ 	.byte	0xe0, 0x42, 0x03, 0x00, 0x01, 0x00, 0x00, 0x00, 0x60, 0x43, 0x03, 0x00


	//----- nvinfo : EIATTR_VRC_CTA_INIT_COUNT
	.align		4
.L_37:
        /*b848*/ 	.byte	0x02, 0x4a
	.zero		1
	.zero		1


	//----- nvinfo : EIATTR_EXIT_INSTR_OFFSETS
	.align		4
        /*b84c*/ 	.byte	0x04, 0x1c
        /*b84e*/ 	.short	(.L_39 - .L_38)


	//   ....[0]....
.L_38:
        /*b850*/ 	.word	0x00034730


	//   ....[1]....
        /*b854*/ 	.word	0x00034750


	//----- nvinfo : EIATTR_REQNTID
	.align		4
.L_39:
        /*b858*/ 	.byte	0x04, 0x10
        /*b85a*/ 	.short	(.L_41 - .L_40)
.L_40:
        /*b85c*/ 	.word	0x00000040
        /*b860*/ 	.word	0x00000001
        /*b864*/ 	.word	0x00000001


	//----- nvinfo : EIATTR_CBANK_PARAM_SIZE
	.align		4
.L_41:
        /*b868*/ 	.byte	0x03, 0x19
        /*b86a*/ 	.short	0x0050


	//----- nvinfo : EIATTR_PARAM_CBANK
	.align		4
        /*b86c*/ 	.byte	0x04, 0x0a
        /*b86e*/ 	.short	(.L_43 - .L_42)
	.align		4
.L_42:
        /*b870*/ 	.word	index@(.nv.constant0.matmul_kernel)
        /*b874*/ 	.short	0x0380
        /*b876*/ 	.short	0x0050


	//----- nvinfo : EIATTR_SW_WAR
	.align		4
.L_43:
        /*b878*/ 	.byte	0x04, 0x36
        /*b87a*/ 	.short	(.L_45 - .L_44)
.L_44:
        /*b87c*/ 	.word	0x00000008
.L_45:


//--------------------- .nv.compat                --------------------------
	.section	.nv.compat,"",@"SHT_CUDA_COMPAT_INFO"
	.align	4
        /*0000*/ 	.byte	0x02, 0x02, 0x02, 0x00, 0x02, 0x05, 0x05, 0x00, 0x02, 0x03, 0x00, 0x00, 0x02, 0x06, 0x01, 0x00


//--------------------- .nv.callgraph             --------------------------
	.section	.nv.callgraph,"",@"SHT_CUDA_CALLGRAPH"
	.align	4
	.sectionentsize	8
	.align		4
        /*0000*/ 	.word	0x00000000
	.align		4
        /*0004*/ 	.word	0xffffffff
	.align		4
        /*0008*/ 	.word	0x00000000
	.align		4
        /*000c*/ 	.word	0xfffffffe
	.align		4
        /*0010*/ 	.word	0x00000000
	.align		4
        /*0014*/ 	.word	0xfffffffd
	.align		4
        /*0018*/ 	.word	0x00000000
	.align		4
        /*001c*/ 	.word	0xfffffffc


//--------------------- .text.matmul_kernel       --------------------------
	.section	.text.matmul_kernel,"ax",@progbits
	.align	128
        .global         matmul_kernel
        .type           matmul_kernel,@function
        .size           matmul_kernel,(.L_x_4 - matmul_kernel)
        .other          matmul_kernel,@"STO_CUDA_ENTRY STV_DEFAULT"
matmul_kernel:
.text.matmul_kernel:
[----:B------:R-:W0:Y:S08]  /*0000*/  LDC R1, c[0x0][0x37c] ;  /* 0x0000df00ff017b82 */ /* 0x000e300000000800 */
[----:B------:R-:W1:Y:S01]  /*0010*/  LDC.64 R14, c[0x0][0x398] ;  /* 0x0000e600ff0e7b82 */ /* 0x000e620000000a00 */
[----:B------:R-:W2:Y:S01]  /*0020*/  S2R R12, SR_TID.X ;  /* 0x00000000000c7919 */ /* 0x000ea20000002100 */
[----:B------:R-:W3:Y:S01]  /*0030*/  LDCU UR4, c[0x0][0x3a0] ;  /* 0x00007400ff0477ac */ /* 0x000ee20008000800 */
[----:B0-----:R-:W-:Y:S01]  /*0040*/  VIADD R1, R1, 0xffffeb88 ;  /* 0xffffeb8801017836 */ /* 0x001fe20000000000 */
[----:B------:R-:W0:Y:S01]  /*0050*/  LDCU.64 UR8, c[0x0][0x358] ;  /* 0x00006b00ff0877ac */ /* 0x000e220008000a00 */
[----:B---3--:R-:W-:Y:S01]  /*0060*/  UIADD3 UR4, UPT, UPT, UR4, 0x3f, URZ ;  /* 0x0000003f04047890 */ /* 0x008fe2000fffe0ff */
[----:B-1----:R-:W-:-:S03]  /*0070*/  VIADD R0, R15, 0xff ;  /* 0x000000ff0f007836 */ /* 0x002fc60000000000 */
[----:B------:R-:W-:Y:S02]  /*0080*/  UISETP.GT.AND UP0, UPT, UR4, 0x3f, UPT ;  /* 0x0000003f0400788c */ /* 0x000fe4000bf04270 */
[----:B------:R-:W-:-:S04]  /*0090*/  SHF.R.S32.HI R3, RZ, 0x1f, R0 ;  /* 0x0000001fff037819 */ /* 0x000fc80000011400 */
[----:B------:R-:W-:-:S04]  /*00a0*/  LEA.HI R3, R3, R0, RZ, 0x8 ;  /* 0x0000000003037211 */ /* 0x000fc800078f40ff */
[----:B------:R-:W-:Y:S02]  /*00b0*/  SHF.R.S32.HI R0, RZ, 0x8, R3 ;  /* 0x00000008ff007819 */ /* 0x000fe40000011403 */
[----:B------:R-:W1:Y:S03]  /*00c0*/  S2R R3, SR_CTAID.X ;  /* 0x0000000000037919 */ /* 0x000e660000002500 */
[----:B------:R-:W-:-:S05]  /*00d0*/  IMAD.SHL.U32 R0, R0, 0x8, RZ ;  /* 0x0000000800007824 */ /* 0x000fca00078e00ff */
[-C--:B------:R-:W-:Y:S02]  /*00e0*/  IABS R7, R0.reuse ;  /* 0x0000000000077213 */ /* 0x080fe40000000000 */
[----:B------:R-:W-:Y:S02]  /*00f0*/  IABS R10, R0 ;  /* 0x00000000000a7213 */ /* 0x000fe40000000000 */
[----:B------:R-:W3:Y:S08]  /*0100*/  I2F.RP R2, R7 ;  /* 0x0000000700027306 */ /* 0x000ef00000209400 */
[----:B---3--:R-:W3:Y:S01]  /*0110*/  MUFU.RCP R2, R2 ;  /* 0x0000000200027308 */ /* 0x008ee20000001000 */
[----:B-1----:R-:W-:Y:S01]  /*0120*/  IABS R8, R3 ;  /* 0x0000000300087213 */ /* 0x002fe20000000000 */
[----:B---3--:R-:W-:-:S02]  /*0130*/  VIADD R4, R2, 0xffffffe ;  /* 0x0ffffffe02047836 */ /* 0x008fc40000000000 */
[----:B------:R-:W-:-:S04]  /*0140*/  IMAD.MOV R2, RZ, RZ, -R10 ;  /* 0x000000ffff027224 */ /* 0x000fc800078e0a0a */
[----:B------:R1:W3:Y:S02]  /*0150*/  F2I.FTZ.U32.TRUNC.NTZ R5, R4 ;  /* 0x0000000400057305 */ /* 0x0002e4000021f000 */
[----:B-1----:R-:W-:Y:S02]  /*0160*/  IMAD.MOV.U32 R4, RZ, RZ, RZ ;  /* 0x000000ffff047224 */ /* 0x002fe400078e00ff */
[----:B---3--:R-:W-:-:S04]  /*0170*/  IMAD.MOV R6, RZ, RZ, -R5 ;  /* 0x000000ffff067224 */ /* 0x008fc800078e0a05 */
[----:B------:R-:W-:Y:S02]  /*0180*/  IMAD R9, R6, R7, RZ ;  /* 0x0000000706097224 */ /* 0x000fe400078e02ff */
[----:B------:R-:W-:Y:S02]  /*0190*/  IMAD.MOV.U32 R6, RZ, RZ, R8 ;  /* 0x000000ffff067224 */ /* 0x000fe400078e0008 */
[----:B------:R-:W-:-:S06]  /*01a0*/  IMAD.HI.U32 R5, R5, R9, R4 ;  /* 0x0000000905057227 */ /* 0x000fcc00078e0004 */
[----:B------:R-:W-:-:S04]  /*01b0*/  IMAD.HI.U32 R5, R5, R6, RZ ;  /* 0x0000000605057227 */ /* 0x000fc800078e00ff */
[----:B------:R-:W-:-:S05]  /*01c0*/  IMAD R2, R5, R2, R6 ;  /* 0x0000000205027224 */ /* 0x000fca00078e0206 */
[----:B------:R-:W-:-:S13]  /*01d0*/  ISETP.GT.U32.AND P1, PT, R7, R2, PT ;  /* 0x000000020700720c */ /* 0x000fda0003f24070 */
[----:B------:R-:W-:Y:S02]  /*01e0*/  @!P1 IMAD.IADD R2, R2, 0x1, -R7 ;  /* 0x0000000102029824 */ /* 0x000fe400078e0a07 */
[----:B------:R-:W-:Y:S01]  /*01f0*/  @!P1 VIADD R5, R5, 0x1 ;  /* 0x0000000105059836 */ /* 0x000fe20000000000 */
[----:B------:R-:W-:Y:S02]  /*0200*/  ISETP.NE.AND P1, PT, R0, RZ, PT ;  /* 0x000000ff0000720c */ /* 0x000fe40003f25270 */
[----:B------:R-:W-:Y:S02]  /*0210*/  ISETP.GE.U32.AND P0, PT, R2, R7, PT ;  /* 0x000000070200720c */ /* 0x000fe40003f06070 */
[----:B------:R-:W-:-:S04]  /*0220*/  LOP3.LUT R2, R3, R0, RZ, 0x3c, !PT ;  /* 0x0000000003027212 */ /* 0x000fc800078e3cff */
[----:B------:R-:W-:Y:S01]  /*0230*/  ISETP.GE.AND P2, PT, R2, RZ, PT ;  /* 0x000000ff0200720c */ /* 0x000fe20003f46270 */
[----:B------:R-:W-:-:S06]  /*0240*/  VIADD R2, R14, 0xf ;  /* 0x0000000f0e027836 */ /* 0x000fcc0000000000 */
[----:B------:R-:W-:-:S04]  /*0250*/  @P0 VIADD R5, R5, 0x1 ;  /* 0x0000000105050836 */ /* 0x000fc80000000000 */
[----:B------:R-:W-:Y:S01]  /*0260*/  IMAD.MOV.U32 R4, RZ, RZ, R5 ;  /* 0x000000ffff047224 */ /* 0x000fe200078e0005 */
[----:B------:R-:W-:-:S03]  /*0270*/  SHF.R.S32.HI R5, RZ, 0x1f, R2 ;  /* 0x0000001fff057819 */ /* 0x000fc60000011402 */
[----:B------:R-:W-:Y:S01]  /*0280*/  @!P2 IMAD.MOV R4, RZ, RZ, -R4 ;  /* 0x000000ffff04a224 */ /* 0x000fe200078e0a04 */
[----:B------:R-:W-:Y:S02]  /*0290*/  @!P1 LOP3.LUT R4, RZ, R0, RZ, 0x33, !PT ;  /* 0x00000000ff049212 */ /* 0x000fe400078e33ff */
[----:B------:R-:W-:-:S03]  /*02a0*/  LEA.HI R5, R5, R2, RZ, 0x4 ;  /* 0x0000000205057211 */ /* 0x000fc600078f20ff */
[----:B------:R-:W-:Y:S02]  /*02b0*/  IMAD.SHL.U32 R2, R4, 0x8, RZ ;  /* 0x0000000804027824 */ /* 0x000fe400078e00ff */
[----:B------:R-:W-:-:S03]  /*02c0*/  IMAD.MOV R4, RZ, RZ, -R4 ;  /* 0x000000ffff047224 */ /* 0x000fc600078e0a04 */
[----:B------:R-:W-:Y:S01]  /*02d0*/  LEA.HI.SX32 R5, R5, -R2, 0x1c ;  /* 0x8000000205057211 */ /* 0x000fe200078fe2ff */
[----:B------:R-:W-:Y:S02]  /*02e0*/  IMAD R13, R0, R4, R3 ;  /* 0x00000004000d7224 */ /* 0x000fe400078e0203 */
[----:B------:R-:W-:Y:S01]  /*02f0*/  IMAD.MOV.U32 R4, RZ, RZ, RZ ;  /* 0x000000ffff047224 */ /* 0x000fe200078e00ff */
[----:B------:R-:W-:Y:S02]  /*0300*/  VIMNMX R6, PT, PT, R5, 0x8, PT ;  /* 0x0000000805067848 */ /* 0x000fe40003fe0100 */
[----:B------:R-:W-:Y:S02]  /*0310*/  IABS R11, R13 ;  /* 0x0000000d000b7213 */ /* 0x000fe40000000000 */
[----:B------:R-:W-:-:S04]  /*0320*/  IABS R9, R6 ;  /* 0x0000000600097213 */ /* 0x000fc80000000000 */
[----:B------:R-:W1:Y:S08]  /*0330*/  I2F.RP R7, R9 ;  /* 0x0000000900077306 */ /* 0x000e700000209400 */
[----:B-1----:R-:W1:Y:S02]  /*0340*/  MUFU.RCP R7, R7 ;  /* 0x0000000700077308 */ /* 0x002e640000001000 */
[----:B-1----:R-:W-:-:S06]  /*0350*/  VIADD R5, R7, 0xffffffe ;  /* 0x0ffffffe07057836 */ /* 0x002fcc0000000000 */
[----:B------:R-:W1:Y:S02]  /*0360*/  F2I.FTZ.U32.TRUNC.NTZ R5, R5 ;  /* 0x0000000500057305 */ /* 0x000e64000021f000 */
[----:B-1----:R-:W-:-:S04]  /*0370*/  IMAD.MOV R8, RZ, RZ, -R5 ;  /* 0x000000ffff087224 */ /* 0x002fc800078e0a05 */
[----:B------:R-:W-:-:S04]  /*0380*/  IMAD.MOV.U32 R0, RZ, RZ, R8 ;  /* 0x000000ffff007224 */ /* 0x000fc800078e0008 */
[----:B------:R-:W-:Y:S01]  /*0390*/  IMAD R3, R0, R9, RZ ;  /* 0x0000000900037224 */ /* 0x000fe200078e02ff */
[----:B------:R-:W-:-:S03]  /*03a0*/  IABS R0, R6 ;  /* 0x0000000600007213 */ /* 0x000fc60000000000 */
[----:B------:R-:W-:Y:S01]  /*03b0*/  IMAD.HI.U32 R4, R5, R3, R4 ;  /* 0x0000000305047227 */ /* 0x000fe200078e0004 */
[----:B--2---:R-:W-:-:S03]  /*03c0*/  SHF.R.U32.HI R5, RZ, 0x4, R12 ;  /* 0x00000004ff057819 */ /* 0x004fc6000001160c */
[----:B------:R-:W-:Y:S01]  /*03d0*/  IMAD.MOV R0, RZ, RZ, -R0 ;  /* 0x000000ffff007224 */ /* 0x000fe200078e0a00 */
[----:B------:R-:W-:Y:S01]  /*03e0*/  SGXT.U32 R16, R5, 0x2 ;  /* 0x000000020510781a */ /* 0x000fe20000000000 */
        /* <DEDUP_REMOVED lines=8> */
[----:B------:R-:W-:Y:S02]  /*0470*/  ISETP.GE.AND P2, PT, R0, RZ, PT ;  /* 0x000000ff0000720c */ /* 0x000fe40003f46270 */
[----:B------:R-:W-:-:S05]  /*0480*/  LOP3.LUT R0, R12, 0xf, RZ, 0xc0, !PT ;  /* 0x0000000f0c007812 */ /* 0x000fca00078ec0ff */
[----:B------:R-:W-:-:S06]  /*0490*/  @P0 VIADD R4, R4, 0x1 ;  /* 0x0000000104040836 */ /* 0x000fcc0000000000 */
[----:B------:R-:W-:Y:S01]  /*04a0*/  @!P2 IMAD.MOV R4, RZ, RZ, -R4 ;  /* 0x000000ffff04a224 */ /* 0x000fe200078e0a04 */
[----:B------:R-:W-:-:S05]  /*04b0*/  @!P1 LOP3.LUT R4, RZ, R6, RZ, 0x33, !PT ;  /* 0x00000006ff049212 */ /* 0x000fca00078e33ff */
[----:B------:R-:W-:Y:S02]  /*04c0*/  IMAD.MOV R3, RZ, RZ, -R4 ;  /* 0x000000ffff037224 */ /* 0x000fe400078e0a04 */
[----:B------:R-:W-:Y:S02]  /*04d0*/  IMAD.SHL.U32 R28, R4, 0x100, RZ ;  /* 0x00000100041c7824 */ /* 0x000fe400078e00ff */
[----:B------:R-:W-:-:S04]  /*04e0*/  IMAD R3, R6, R3, R13 ;  /* 0x0000000306037224 */ /* 0x000fc800078e020d */
[----:B------:R-:W-:-:S04]  /*04f0*/  IMAD.IADD R3, R2, 0x1, R3 ;  /* 0x0000000102037824 */ /* 0x000fc800078e0203 */
[----:B------:R-:W-:Y:S01]  /*0500*/  IMAD R24, R3, 0x10, R0 ;  /* 0x0000001003187824 */ /* 0x000fe200078e0200 */
[----:B------:R-:W-:-:S04]  /*0510*/  LOP3.LUT R0, R16, 0x38, RZ, 0xfc, !PT ;  /* 0x0000003810007812 */ /* 0x000fc800078efcff */
[----:B------:R1:W-:Y:S01]  /*0520*/  STL [R1+0xda0], R24 ;  /* 0x000da01801007387 */ /* 0x0003e20000100800 */
[----:B0-----:R-:W-:Y:S05]  /*0530*/  BRA.U UP0, `(.L_x_0) ;  /* 0x00000005000c7547 */ /* 0x001fea000b800000 */
[----:B------:R-:W-:Y:S01]  /*0540*/  IMAD.SHL.U32 R0, R12, 0x10, RZ ;  /* 0x000000100c007824 */ /* 0x000fe200078e00ff */
[----:B------:R0:W-:Y:S04]  /*0550*/  STL [R1+0x280], RZ ;  /* 0x000280ff01007387 */ /* 0x0001e80000100800 */
[----:B------:R0:W-:Y:S04]  /*0560*/  STL [R1+0xd9c], R0 ;  /* 0x000d9c0001007387 */ /* 0x0001e80000100800 */
[----:B------:R0:W-:Y:S04]  /*0570*/  STL [R1+0x284], RZ ;  /* 0x000284ff01007387 */ /* 0x0001e80000100800 */
        /* <DEDUP_REMOVED lines=61> */
[----:B------:R0:W-:Y:S01]  /*0950*/  STL [R1+0x29c], RZ ;  /* 0x00029cff01007387 */ /* 0x0001e20000100800 */
[----:B------:R-:W-:Y:S05]  /*0960*/  BRA `(.L_x_1) ;  /* 0x000002fc008c7947 */ /* 0x000fea0003800000 */
.L_x_0:
[----:B------:R-:W-:Y:S01]  /*0970*/  IABS R0, R15 ;  /* 0x0000000f00007213 */ /* 0x000fe20000000000 */
[C---:B------:R-:W-:Y:S01]  /*0980*/  VIADD R3, R28.reuse, 0xff ;  /* 0x000000ff1c037836 */ /* 0x040fe20000000000 */
[----:B------:R-:W0:Y:S01]  /*0990*/  LDCU UR11, c[0x0][0x3a8] ;  /* 0x00007500ff0b77ac */ /* 0x000e220008000800 */
[C---:B------:R-:W-:Y:S01]  /*09a0*/  VIADD R2, R28.reuse, 0xfe ;  /* 0x000000fe1c027836 */ /* 0x040fe20000000000 */
[----:B------:R-:W2:Y:S01]  /*09b0*/  I2F.RP R6, R0 ;  /* 0x0000000000067306 */ /* 0x000ea20000209400 */
[C---:B------:R-:W-:Y:S01]  /*09c0*/  VIADD R10, R28.reuse, 0xfd ;  /* 0x000000fd1c0a7836 */ /* 0x040fe20000000000 */
[----:B------:R-:W-:Y:S01]  /*09d0*/  IABS R7, R3 ;  /* 0x0000000300077213 */ /* 0x000fe20000000000 */
[C---:B------:R-:W-:Y:S01]  /*09e0*/  VIADD R8, R28.reuse, 0xfc ;  /* 0x000000fc1c087836 */ /* 0x040fe20000000000 */
[----:B------:R-:W-:Y:S01]  /*09f0*/  ISETP.GE.AND P4, PT, R3, RZ, PT ;  /* 0x000000ff0300720c */ /* 0x000fe20003f86270 */
[C---:B------:R-:W-:Y:S01]  /*0a00*/  VIADD R12, R28.reuse, 0xfb ;  /* 0x000000fb1c0c7836 */ /* 0x040fe20000000000 */
[----:B------:R-:W-:Y:S01]  /*0a10*/  IABS R9, R10 ;  /* 0x0000000a00097213 */ /* 0x000fe20000000000 */
[C---:B------:R-:W-:Y:S01]  /*0a20*/  VIADD R18, R28.reuse, 0xfa ;  /* 0x000000fa1c127836 */ /* 0x040fe20000000000 */
[----:B------:R-:W-:Y:S01]  /*0a30*/  IABS R11, R8 ;  /* 0x00000008000b7213 */ /* 0x000fe20000000000 */
[----:B------:R-:W-:Y:S01]  /*0a40*/  VIADD R27, R28, 0x10 ;  /* 0x000000101c1b7836 */ /* 0x000fe20000000000 */
[----:B------:R-:W-:Y:S01]  /*0a50*/  IABS R17, R12 ;  /* 0x0000000c00117213 */ /* 0x000fe20000000000 */
[----:B------:R-:W3:Y:S01]  /*0a60*/  LDCU UR4, c[0x0][0x3ac] ;  /* 0x00007580ff0477ac */ /* 0x000ee20008000800 */
[----:B--2---:R-:W2:Y:S01]  /*0a70*/  MUFU.RCP R6, R6 ;  /* 0x0000000600067308 */ /* 0x004ea20000001000 */
[----:B------:R-:W4:Y:S01]  /*0a80*/  LDCU.64 UR6, c[0x0][0x388] ;  /* 0x00007100ff0677ac */ /* 0x000f220008000a00 */
[----:B------:R-:W1:Y:S01]  /*0a90*/  LDCU UR5, c[0x0][0x3b0] ;  /* 0x00007600ff0577ac */ /* 0x000e620008000800 */
[----:B------:R-:W0:Y:S01]  /*0aa0*/  LDCU.64 UR12, c[0x0][0x380] ;  /* 0x00007000ff0c77ac */ /* 0x000e220008000a00 */
[----:B------:R-:W0:Y:S01]  /*0ab0*/  LDCU UR10, c[0x0][0x3ac] ;  /* 0x00007580ff0a77ac */ /* 0x000e220008000800 */
[----:B--2---:R-:W-:Y:S01]  /*0ac0*/  VIADD R4, R6, 0xffffffe ;  /* 0x0ffffffe06047836 */ /* 0x004fe20000000000 */
[----:B------:R-:W-:-:S03]  /*0ad0*/  IABS R6, R2 ;  /* 0x0000000200067213 */ /* 0x000fc60000000000 */
[----:B------:R2:W0:Y:S02]  /*0ae0*/  F2I.FTZ.U32.TRUNC.NTZ R5, R4 ;  /* 0x0000000400057305 */ /* 0x000424000021f000 */
[----:B--2---:R-:W-:Y:S02]  /*0af0*/  IMAD.MOV.U32 R4, RZ, RZ, RZ ;  /* 0x000000ffff047224 */ /* 0x004fe400078e00ff */
[----:B0-----:R-:W-:-:S04]  /*0b00*/  IMAD.MOV R13, RZ, RZ, -R5 ;  /* 0x000000ffff0d7224 */ /* 0x001fc800078e0a05 */
[----:B------:R-:W-:-:S04]  /*0b10*/  IMAD R13, R13, R0, RZ ;  /* 0x000000000d0d7224 */ /* 0x000fc800078e02ff */
[----:B------:R-:W-:-:S06]  /*0b20*/  IMAD.HI.U32 R13, R5, R13, R4 ;  /* 0x0000000d050d7227 */ /* 0x000fcc00078e0004 */
[----:B------:R-:W-:-:S04]  /*0b30*/  IMAD.HI.U32 R4, R13, R7, RZ ;  /* 0x000000070d047227 */ /* 0x000fc800078e00ff */
[----:B------:R-:W-:Y:S02]  /*0b40*/  IMAD.MOV R4, RZ, RZ, -R4 ;  /* 0x000000ffff047224 */ /* 0x000fe400078e0a04 */
[----:B------:R-:W-:-:S04]  /*0b50*/  IMAD.HI.U32 R5, R13, R6, RZ ;  /* 0x000000060d057227 */ /* 0x000fc800078e00ff */
[C---:B------:R-:W-:Y:S02]  /*0b60*/  IMAD R7, R0.reuse, R4, R7 ;  /* 0x0000000400077224 */ /* 0x040fe400078e0207 */
[----:B------:R-:W-:Y:S02]  /*0b70*/  IMAD.MOV R5, RZ, RZ, -R5 ;  /* 0x000000ffff057224 */ /* 0x000fe400078e0a05 */
[----:B------:R-:W-:Y:S01]  /*0b80*/  IMAD.HI.U32 R4, R13, R9, RZ ;  /* 0x000000090d047227 */ /* 0x000fe200078e00ff */
[----:B------:R-:W-:-:S03]  /*0b90*/  ISETP.GT.U32.AND P0, PT, R0, R7, PT ;  /* 0x000000070000720c */ /* 0x000fc60003f04070 */
        /* <DEDUP_REMOVED lines=9> */
[----:B------:R-:W-:Y:S02]  /*0c30*/  @!P0 IMAD.IADD R7, R7, 0x1, -R0 ;  /* 0x0000000107078824 */ /* 0x000fe400078e0a00 */
[----:B------:R-:W-:Y:S01]  /*0c40*/  IMAD.MOV R4, RZ, RZ, -R4 ;  /* 0x000000ffff047224 */ /* 0x000fe200078e0a04 */
[C---:B------:R-:W-:Y:S01]  /*0c50*/  ISETP.GT.U32.AND P0, PT, R0.reuse, R11, PT ;  /* 0x0000000b0000720c */ /* 0x040fe20003f04070 */
[--C-:B------:R-:W-:Y:S01]  /*0c60*/  @!P2 IMAD.IADD R5, R5, 0x1, -R0.reuse ;  /* 0x000000010505a824 */ /* 0x100fe200078e0a00 */
[C---:B------:R-:W-:Y:S01]  /*0c70*/  ISETP.GT.U32.AND P5, PT, R0.reuse, R7, PT ;  /* 0x000000070000720c */ /* 0x040fe20003fa4070 */
[C---:B------:R-:W-:Y:S01]  /*0c80*/  IMAD R17, R0.reuse, R4, R17 ;  /* 0x0000000400117224 */ /* 0x040fe200078e0211 */
[----:B------:R-:W-:Y:S01]  /*0c90*/  IABS R4, R18 ;  /* 0x0000001200047213 */ /* 0x000fe20000000000 */
[----:B------:R-:W-:Y:S01]  /*0ca0*/  @!P1 IMAD.IADD R9, R9, 0x1, -R0 ;  /* 0x0000000109099824 */ /* 0x000fe200078e0a00 */
[----:B------:R-:W-:Y:S01]  /*0cb0*/  ISETP.GT.U32.AND P3, PT, R0, R5, PT ;  /* 0x000000050000720c */ /* 0x000fe20003f64070 */
[----:B------:R-:W-:Y:S01]  /*0cc0*/  VIADD R6, R28, 0xf9 ;  /* 0x000000f91c067836 */ /* 0x000fe20000000000 */
[----:B------:R-:W-:-:S02]  /*0cd0*/  ISETP.GT.U32.AND P1, PT, R0, R17, PT ;  /* 0x000000110000720c */ /* 0x000fc40003f24070 */
[----:B------:R-:W-:Y:S02]  /*0ce0*/  ISETP.GT.U32.AND P6, PT, R0, R9, PT ;  /* 0x000000090000720c */ /* 0x000fe40003fc4070 */
[----:B------:R-:W-:Y:S01]  /*0cf0*/  IABS R16, R6 ;  /* 0x0000000600107213 */ /* 0x000fe20000000000 */
[----:B------:R-:W-:Y:S01]  /*0d00*/  @!P0 IMAD.IADD R11, R11, 0x1, -R0 ;  /* 0x000000010b0b8824 */ /* 0x000fe200078e0a00 */
[----:B------:R-:W-:Y:S01]  /*0d10*/  ISETP.GE.AND P2, PT, R2, RZ, PT ;  /* 0x000000ff0200720c */ /* 0x000fe20003f46270 */
[----:B------:R-:W-:Y:S01]  /*0d20*/  IMAD.HI.U32 R2, R13, R4, RZ ;  /* 0x000000040d027227 */ /* 0x000fe200078e00ff */
[----:B------:R-:W-:-:S03]  /*0d30*/  ISETP.GE.AND P0, PT, R12, RZ, PT ;  /* 0x000000ff0c00720c */ /* 0x000fc60003f06270 */
[----:B------:R-:W-:Y:S01]  /*0d40*/  @!P5 IMAD.IADD R7, R7, 0x1, -R0 ;  /* 0x000000010707d824 */ /* 0x000fe200078e0a00 */
[----:B------:R-:W-:Y:S01]  /*0d50*/  ISETP.GE.AND P5, PT, R10, RZ, PT ;  /* 0x000000ff0a00720c */ /* 0x000fe20003fa6270 */
[----:B------:R-:W-:-:S04]  /*0d60*/  IMAD.HI.U32 R3, R13, R16, RZ ;  /* 0x000000100d037227 */ /* 0x000fc800078e00ff */
[----:B------:R-:W-:Y:S01]  /*0d70*/  @!P3 IMAD.IADD R5, R5, 0x1, -R0 ;  /* 0x000000010505b824 */ /* 0x000fe200078e0a00 */
[----:B------:R-:W-:Y:S01]  /*0d80*/  ISETP.GE.AND P3, PT, R8, RZ, PT ;  /* 0x000000ff0800720c */ /* 0x000fe20003f66270 */
[----:B------:R-:W-:Y:S02]  /*0d90*/  IMAD.MOV R19, RZ, RZ, -R2 ;  /* 0x000000ffff137224 */ /* 0x000fe400078e0a02 */
[--C-:B------:R-:W-:Y:S01]  /*0da0*/  @!P1 IMAD.IADD R17, R17, 0x1, -R0.reuse ;  /* 0x0000000111119824 */ /* 0x100fe200078e0a00 */
[----:B------:R-:W-:Y:S01]  /*0db0*/  ISETP.GT.U32.AND P1, PT, R0, R11, PT ;  /* 0x0000000b0000720c */ /* 0x000fe20003f24070 */
[----:B------:R-:W-:Y:S02]  /*0dc0*/  IMAD.MOV.U32 R20, RZ, RZ, R7 ;  /* 0x000000ffff147224 */ /* 0x000fe400078e0007 */
[----:B------:R-:W-:Y:S02]  /*0dd0*/  IMAD.MOV R3, RZ, RZ, -R3 ;  /* 0x000000ffff037224 */ /* 0x000fe400078e0a03 */
[----:B------:R-:W-:Y:S01]  /*0de0*/  @!P6 IMAD.IADD R9, R9, 0x1, -R0 ;  /* 0x000000010909e824 */ /* 0x000fe200078e0a00 */
[----:B------:R-:W-:Y:S01]  /*0df0*/  ISETP.GE.AND P6, PT, R18, RZ, PT ;  /* 0x000000ff1200720c */ /* 0x000fe20003fc6270 */
[----:B------:R-:W-:-:S02]  /*0e00*/  IMAD R7, R0, R19, R4 ;  /* 0x0000001300077224 */ /* 0x000fc400078e0204 */
[----:B------:R-:W-:Y:S02]  /*0e10*/  IMAD.MOV.U32 R2, RZ, RZ, R5 ;  /* 0x000000ffff027224 */ /* 0x000fe400078e0005 */
[----:B------:R-:W-:Y:S01]  /*0e20*/  @!P4 IMAD.MOV R20, RZ, RZ, -R20 ;  /* 0x000000ffff14c224 */ /* 0x000fe200078e0a14 */
[C---:B------:R-:W-:Y:S01]  /*0e30*/  ISETP.GT.U32.AND P4, PT, R0.reuse, R17, PT ;  /* 0x000000110000720c */ /* 0x040fe20003f84070 */
[C---:B------:R-:W-:Y:S02]  /*0e40*/  IMAD R3, R0.reuse, R3, R16 ;  /* 0x0000000300037224 */ /* 0x040fe400078e0210 */
[----:B------:R-:W-:Y:S01]  /*0e50*/  IMAD.MOV.U32 R8, RZ, RZ, R9 ;  /* 0x000000ffff087224 */ /* 0x000fe200078e0009 */
[----:B------:R-:W-:Y:S01]  /*0e60*/  STL [R1+0x30], R20 ;  /* 0x0000301401007387 */ /* 0x000fe20000100800 */
[----:B------:R-:W-:Y:S01]  /*0e70*/  @!P2 IMAD.MOV R2, RZ, RZ, -R2 ;  /* 0x000000ffff02a224 */ /* 0x000fe200078e0a02 */
[C---:B------:R-:W-:Y:S01]  /*0e80*/  ISETP.GT.U32.AND P2, PT, R0.reuse, R7, PT ;  /* 0x000000070000720c */ /* 0x040fe20003f44070 */
[----:B------:R-:W-:Y:S01]  /*0e90*/  @!P5 IMAD.MOV R8, RZ, RZ, -R8 ;  /* 0x000000ffff08d224 */ /* 0x000fe200078e0a08 */
[----:B------:R-:W-:Y:S01]  /*0ea0*/  ISETP.GT.U32.AND P5, PT, R0, R3, PT ;  /* 0x000000030000720c */ /* 0x000fe20003fa4070 */
[----:B------:R-:W-:Y:S01]  /*0eb0*/  @!P1 IMAD.IADD R11, R11, 0x1, -R0 ;  /* 0x000000010b0b9824 */ /* 0x000fe200078e0a00 */
[----:B------:R0:W-:Y:S01]  /*0ec0*/  STL [R1+0x2c], R2 ;  /* 0x00002c0201007387 */ /* 0x0001e20000100800 */
[----:B------:R-:W-:Y:S01]  /*0ed0*/  ISETP.GE.AND P1, PT, R6, RZ, PT ;  /* 0x000000ff0600720c */ /* 0x000fe20003f26270 */
[----:B------:R-:W-:-:S02]  /*0ee0*/  VIADD R4, R28, 0xf7 ;  /* 0x000000f71c047836 */ /* 0x000fc40000000000 */
[----:B------:R-:W-:Y:S01]  /*0ef0*/  IMAD.MOV.U32 R5, RZ, RZ, R11 ;  /* 0x000000ffff057224 */ /* 0x000fe200078e000b */
[----:B------:R2:W-:Y:S01]  /*0f00*/  STL [R1+0x28], R8 ;  /* 0x0000280801007387 */ /* 0x0005e20000100800 */
[--C-:B------:R-:W-:Y:S02]  /*0f10*/  @!P4 IMAD.IADD R17, R17, 0x1, -R0.reuse ;  /* 0x000000011111c824 */ /* 0x100fe400078e0a00 */
[----:B------:R-:W-:Y:S02]  /*0f20*/  @!P3 IMAD.MOV R5, RZ, RZ, -R5 ;  /* 0x000000ffff05b224 */ /* 0x000fe400078e0a05 */
[----:B0-----:R-:W-:Y:S02]  /*0f30*/  VIADD R2, R28, 0xf8 ;  /* 0x000000f81c027836 */ /* 0x001fe40000000000 */
[--C-:B------:R-:W-:Y:S01]  /*0f40*/  @!P2 IMAD.IADD R7, R7, 0x1, -R0.reuse ;  /* 0x000000010707a824 */ /* 0x100fe200078e0a00 */
[----:B------:R0:W-:Y:S01]  /*0f50*/  STL [R1+0x24], R5 ;  /* 0x0000240501007387 */ /* 0x0001e20000100800 */
[----:B------:R-:W-:Y:S01]  /*0f60*/  IMAD.MOV.U32 R10, RZ, RZ, R17 ;  /* 0x000000ffff0a7224 */ /* 0x000fe200078e0011 */
[----:B------:R-:W-:Y:S01]  /*0f70*/  IABS R6, R2 ;  /* 0x0000000200067213 */ /* 0x000fe20000000000 */
[----:B------:R-:W-:Y:S01]  /*0f80*/  @!P5 IMAD.IADD R3, R3, 0x1, -R0 ;  /* 0x000000010303d824 */ /* 0x000fe200078e0a00 */
[----:B------:R-:W-:Y:S01]  /*0f90*/  ISETP.GE.AND P4, PT, R2, RZ, PT ;  /* 0x000000ff0200720c */ /* 0x000fe20003f86270 */
[----:B------:R-:W-:Y:S01]  /*0fa0*/  @!P0 IMAD.MOV R10, RZ, RZ, -R10 ;  /* 0x000000ffff0a8224 */ /* 0x000fe200078e0a0a */
[----:B------:R-:W-:Y:S01]  /*0fb0*/  ISETP.GT.U32.AND P5, PT, R0, R7, PT ;  /* 0x000000070000720c */ /* 0x000fe20003fa4070 */
[----:B------:R-:W-:Y:S01]  /*0fc0*/  IMAD.HI.U32 R2, R13, R6, RZ ;  /* 0x000000060d027227 */ /* 0x000fe200078e00ff */
[----:B--2---:R-:W-:-:S02]  /*0fd0*/  IABS R8, R4 ;  /* 0x0000000400087213 */ /* 0x004fc40000000000 */
[----:B------:R2:W-:Y:S01]  /*0fe0*/  STL [R1+0x20], R10 ;  /* 0x0000200a01007387 */ /* 0x0005e20000100800 */
[----:B0-----:R-:W-:Y:S01]  /*0ff0*/  VIADD R5, R28, 0xf6 ;  /* 0x000000f61c057836 */ /* 0x001fe20000000000 */
[----:B------:R-:W-:Y:S01]  /*1000*/  ISETP.GE.AND P2, PT, R4, RZ, PT ;  /* 0x000000ff0400720c */ /* 0x000fe20003f46270 */
[----:B------:R-:W-:Y:S01]  /*1010*/  IMAD.MOV R9, RZ, RZ, -R2 ;  /* 0x000000ffff097224 */ /* 0x000fe200078e0a02 */
[----:B------:R-:W-:Y:S01]  /*1020*/  ISETP.GT.U32.AND P3, PT, R0, R3, PT ;  /* 0x000000030000720c */ /* 0x000fe20003f64070 */
[----:B------:R-:W-:Y:S01]  /*1030*/  IMAD.HI.U32 R4, R13, R8, RZ ;  /* 0x000000080d047227 */ /* 0x000fe200078e00ff */
[----:B------:R-:W-:-:S03]  /*1040*/  ISETP.GE.AND P0, PT, R5, RZ, PT ;  /* 0x000000ff0500720c */ /* 0x000fc60003f06270 */
[----:B------:R-:W-:Y:S01]  /*1050*/  @!P5 IMAD.IADD R7, R7, 0x1, -R0 ;  /* 0x000000010707d824 */ /* 0x000fe200078e0a00 */
[----:B--2---:R-:W-:Y:S01]  /*1060*/  IABS R10, R5 ;  /* 0x00000005000a7213 */ /* 0x004fe20000000000 */
[C---:B------:R-:W-:Y:S02]  /*1070*/  IMAD R5, R0.reuse, R9, R6 ;  /* 0x0000000900057224 */ /* 0x040fe400078e0206 */
[----:B------:R-:W-:Y:S02]  /*1080*/  IMAD.MOV R11, RZ, RZ, -R4 ;  /* 0x000000ffff0b7224 */ /* 0x000fe400078e0a04 */
[----:B------:R-:W-:Y:S01]  /*1090*/  IMAD.MOV.U32 R16, RZ, RZ, R7 ;  /* 0x000000ffff107224 */ /* 0x000fe200078e0007 */
[C---:B------:R-:W-:Y:S01]  /*10a0*/  ISETP.GT.U32.AND P5, PT, R0.reuse, R5, PT ;  /* 0x000000050000720c */ /* 0x040fe20003fa4070 */
[----:B------:R-:W-:Y:S02]  /*10b0*/  IMAD R4, R0, R11, R8 ;  /* 0x0000000b00047224 */ /* 0x000fe400078e0208 */
[----:B------:R-:W-:-:S02]  /*10c0*/  VIADD R2, R28, 0xf5 ;  /* 0x000000f51c027836 */ /* 0x000fc40000000000 */
[----:B------:R-:W-:Y:S01]  /*10d0*/  @!P6 IMAD.MOV R16, RZ, RZ, -R16 ;  /* 0x000000ffff10e224 */ /* 0x000fe200078e0a10 */
[----:B------:R-:W-:Y:S01]  /*10e0*/  ISETP.GT.U32.AND P6, PT, R0, R4, PT ;  /* 0x000000040000720c */ /* 0x000fe20003fc4070 */
[--C-:B------:R-:W-:Y:S01]  /*10f0*/  @!P3 IMAD.IADD R3, R3, 0x1, -R0.reuse ;  /* 0x000000010303b824 */ /* 0x100fe200078e0a00 */
[----:B------:R-:W-:Y:S01]  /*1100*/  IABS R9, R2 ;  /* 0x0000000200097213 */ /* 0x000fe20000000000 */
[----:B------:R-:W-:Y:S01]  /*1110*/  VIADD R8, R28, 0xf4 ;  /* 0x000000f41c087836 */ /* 0x000fe20000000000 */
[----:B------:R-:W-:Y:S01]  /*1120*/  ISETP.GE.AND P3, PT, R2, RZ, PT ;  /* 0x000000ff0200720c */ /* 0x000fe20003f66270 */
[----:B------:R-:W-:Y:S01]  /*1130*/  IMAD.MOV.U32 R12, RZ, RZ, R3 ;  /* 0x000000ffff0c7224 */ /* 0x000fe200078e0003 */
[----:B------:R-:W-:Y:S01]  /*1140*/  STL [R1+0xa0], R16 ;  /* 0x0000a01001007387 */ /* 0x000fe20000100800 */
[----:B------:R-:W-:Y:S02]  /*1150*/  @!P5 IMAD.IADD R5, R5, 0x1, -R0 ;  /* 0x000000010505d824 */ /* 0x000fe400078e0a00 */
[----:B------:R-:W-:-:S03]  /*1160*/  IMAD.HI.U32 R6, R13, R10, RZ ;  /* 0x0000000a0d067227 */ /* 0x000fc600078e00ff */
[----:B------:R-:W-:Y:S01]  /*1170*/  ISETP.GT.U32.AND P5, PT, R0, R5, PT ;  /* 0x000000050000720c */ /* 0x000fe20003fa4070 */
[----:B------:R-:W-:Y:S02]  /*1180*/  VIADD R2, R28, 0xf3 ;  /* 0x000000f31c027836 */ /* 0x000fe40000000000 */
[----:B------:R-:W-:Y:S01]  /*1190*/  @!P1 IMAD.MOV R12, RZ, RZ, -R12 ;  /* 0x000000ffff0c9224 */ /* 0x000fe200078e0a0c */
[----:B------:R-:W-:Y:S01]  /*11a0*/  ISETP.GE.AND P1, PT, R8, RZ, PT ;  /* 0x000000ff0800720c */ /* 0x000fe20003f26270 */
[----:B------:R-:W-:Y:S01]  /*11b0*/  IMAD.MOV.U32 R7, RZ, RZ, R9 ;  /* 0x000000ffff077224 */ /* 0x000fe200078e0009 */
[----:B------:R-:W-:Y:S01]  /*11c0*/  IABS R8, R8 ;  /* 0x0000000800087213 */ /* 0x000fe20000000000 */
[----:B------:R-:W-:Y:S01]  /*11d0*/  IMAD.MOV R9, RZ, RZ, -R6 ;  /* 0x000000ffff097224 */ /* 0x000fe200078e0a06 */
[----:B------:R-:W-:Y:S01]  /*11e0*/  IABS R6, R2 ;  /* 0x0000000200067213 */ /* 0x000fe20000000000 */
[----:B------:R-:W-:Y:S01]  /*11f0*/  @!P6 IMAD.IADD R4, R4, 0x1, -R0 ;  /* 0x000000010404e824 */ /* 0x000fe200078e0a00 */
[----:B------:R0:W-:Y:S01]  /*1200*/  STL [R1+0xa8], R12 ;  /* 0x0000a80c01007387 */ /* 0x0001e20000100800 */
[----:B------:R-:W-:-:S02]  /*1210*/  IMAD R10, R0, R9, R10 ;  /* 0x00000009000a7224 */ /* 0x000fc400078e020a */
[----:B------:R-:W-:Y:S01]  /*1220*/  IMAD.MOV.U32 R9, RZ, RZ, R8 ;  /* 0x000000ffff097224 */ /* 0x000fe200078e0008 */
[----:B------:R-:W-:Y:S01]  /*1230*/  ISETP.GT.U32.AND P6, PT, R0, R4, PT ;  /* 0x000000040000720c */ /* 0x000fe20003fc4070 */
[----:B------:R-:W-:Y:S02]  /*1240*/  IMAD.MOV.U32 R8, RZ, RZ, R6 ;  /* 0x000000ffff087224 */ /* 0x000fe400078e0006 */
[----:B------:R-:W-:-:S04]  /*1250*/  IMAD.HI.U32 R6, R13, R9, RZ ;  /* 0x000000090d067227 */ /* 0x000fc800078e00ff */
[----:B------:R-:W-:Y:S01]  /*1260*/  @!P5 IMAD.IADD R5, R5, 0x1, -R0 ;  /* 0x000000010505d824 */ /* 0x000fe200078e0a00 */
[----:B------:R-:W-:Y:S01]  /*1270*/  ISETP.GT.U32.AND P5, PT, R0, R10, PT ;  /* 0x0000000a0000720c */ /* 0x000fe20003fa4070 */
[----:B------:R-:W-:-:S04]  /*1280*/  IMAD.HI.U32 R3, R13, R7, RZ ;  /* 0x000000070d037227 */ /* 0x000fc800078e00ff */
[----:B------:R-:W-:-:S04]  /*1290*/  IMAD.HI.U32 R11, R13, R8, RZ ;  /* 0x000000080d0b7227 */ /* 0x000fc800078e00ff */
[----:B------:R-:W-:Y:S02]  /*12a0*/  IMAD.MOV R6, RZ, RZ, -R6 ;  /* 0x000000ffff067224 */ /* 0x000fe400078e0a06 */
[----:B------:R-:W-:Y:S02]  /*12b0*/  IMAD.MOV R3, RZ, RZ, -R3 ;  /* 0x000000ffff037224 */ /* 0x000fe400078e0a03 */
[----:B------:R-:W-:Y:S02]  /*12c0*/  IMAD.MOV R11, RZ, RZ, -R11 ;  /* 0x000000ffff0b7224 */ /* 0x000fe400078e0a0b */
[C---:B------:R-:W-:Y:S02]  /*12d0*/  IMAD R9, R0.reuse, R6, R9 ;  /* 0x0000000600097224 */ /* 0x040fe400078e0209 */
[----:B------:R-:W-:Y:S02]  /*12e0*/  IMAD R7, R0, R3, R7 ;  /* 0x0000000300077224 */ /* 0x000fe400078e0207 */
[----:B0-----:R-:W-:-:S02]  /*12f0*/  IMAD.MOV.U32 R12, RZ, RZ, R5 ;  /* 0x000000ffff0c7224 */ /* 0x001fc400078e0005 */
[----:B------:R-:W-:Y:S02]  /*1300*/  IMAD R8, R0, R11, R8 ;  /* 0x0000000b00087224 */ /* 0x000fe400078e0208 */
[----:B------:R-:W-:Y:S01]  /*1310*/  @!P6 IMAD.IADD R4, R4, 0x1, -R0 ;  /* 0x000000010404e824 */ /* 0x000fe200078e0a00 */
[C---:B------:R-:W-:Y:S01]  /*1320*/  ISETP.GT.U32.AND P6, PT, R0.reuse, R9, PT ;  /* 0x000000090000720c */ /* 0x040fe20003fc4070 */
[----:B------:R-:W-:Y:S01]  /*1330*/  @!P4 IMAD.MOV R12, RZ, RZ, -R12 ;  /* 0x000000ffff0cc224 */ /* 0x000fe200078e0a0c */
[----:B------:R-:W-:Y:S01]  /*1340*/  ISETP.GT.U32.AND P4, PT, R0, R7, PT ;  /* 0x000000070000720c */ /* 0x000fe20003f84070 */
[----:B------:R-:W-:Y:S01]  /*1350*/  @!P5 IMAD.IADD R10, R10, 0x1, -R0 ;  /* 0x000000010a0ad824 */ /* 0x000fe200078e0a00 */
[----:B------:R-:W-:Y:S01]  /*1360*/  ISETP.GT.U32.AND P5, PT, R0, R8, PT ;  /* 0x000000080000720c */ /* 0x000fe20003fa4070 */
[C---:B------:R-:W-:Y:S01]  /*1370*/  VIADD R19, R28.reuse, 0xf2 ;  /* 0x000000f21c137836 */ /* 0x040fe20000000000 */
[----:B------:R0:W-:Y:S01]  /*1380*/  STL [R1+0xac], R12 ;  /* 0x0000ac0c01007387 */ /* 0x0001e20000100800 */
[----:B------:R-:W-:-:S02]  /*1390*/  VIADD R16, R28, 0xf1 ;  /* 0x000000f11c107836 */ /* 0x000fc40000000000 */
[----:B------:R-:W-:Y:S01]  /*13a0*/  IMAD.MOV.U32 R20, RZ, RZ, R4 ;  /* 0x000000ffff147224 */ /* 0x000fe200078e0004 */
[----:B------:R-:W-:Y:S01]  /*13b0*/  IABS R3, R19 ;  /* 0x0000001300037213 */ /* 0x000fe20000000000 */
[----:B------:R-:W-:Y:S02]  /*13c0*/  VIADD R6, R28, 0xf0 ;  /* 0x000000f01c067836 */ /* 0x000fe40000000000 */
[--C-:B------:R-:W-:Y:S02]  /*13d0*/  @!P6 IMAD.IADD R9, R9, 0x1, -R0.reuse ;  /* 0x000000010909e824 */ /* 0x100fe400078e0a00 */
[--C-:B------:R-:W-:Y:S01]  /*13e0*/  @!P4 IMAD.IADD R7, R7, 0x1, -R0.reuse ;  /* 0x000000010707c824 */ /* 0x100fe200078e0a00 */
[----:B0-----:R-:W-:Y:S01]  /*13f0*/  IABS R12, R16 ;  /* 0x00000010000c7213 */ /* 0x001fe20000000000 */
[----:B------:R-:W-:Y:S01]  /*1400*/  @!P5 IMAD.IADD R8, R8, 0x1, -R0 ;  /* 0x000000010808d824 */ /* 0x000fe200078e0a00 */
[C---:B------:R-:W-:Y:S01]  /*1410*/  ISETP.GT.U32.AND P4, PT, R0.reuse, R10, PT ;  /* 0x0000000a0000720c */ /* 0x040fe20003f84070 */
[----:B------:R-:W-:Y:S01]  /*1420*/  IMAD.HI.U32 R5, R13, R3, RZ ;  /* 0x000000030d057227 */ /* 0x000fe200078e00ff */
[----:B------:R-:W-:-:S02]  /*1430*/  ISETP.GT.U32.AND P5, PT, R0, R9, PT ;  /* 0x000000090000720c */ /* 0x000fc40003fa4070 */
[----:B------:R-:W-:Y:S01]  /*1440*/  ISETP.GT.U32.AND P6, PT, R0, R7, PT ;  /* 0x000000070000720c */ /* 0x000fe20003fc4070 */
[----:B------:R-:W-:Y:S01]  /*1450*/  IMAD.HI.U32 R4, R13, R12, RZ ;  /* 0x0000000c0d047227 */ /* 0x000fe200078e00ff */
[----:B------:R-:W-:-:S03]  /*1460*/  IABS R18, R6 ;  /* 0x0000000600127213 */ /* 0x000fc60000000000 */
[----:B------:R-:W-:Y:S02]  /*1470*/  IMAD.MOV R5, RZ, RZ, -R5 ;  /* 0x000000ffff057224 */ /* 0x000fe400078e0a05 */
[----:B------:R-:W-:Y:S02]  /*1480*/  IMAD.MOV R4, RZ, RZ, -R4 ;  /* 0x000000ffff047224 */ /* 0x000fe400078e0a04 */
[----:B------:R-:W-:Y:S01]  /*1490*/  @!P2 IMAD.MOV R20, RZ, RZ, -R20 ;  /* 0x000000ffff14a224 */ /* 0x000fe200078e0a14 */
[C---:B------:R-:W-:Y:S01]  /*14a0*/  ISETP.GT.U32.AND P2, PT, R0.reuse, R8, PT ;  /* 0x000000080000720c */ /* 0x040fe20003f44070 */
[C---:B------:R-:W-:Y:S02]  /*14b0*/  IMAD R3, R0.reuse, R5, R3 ;  /* 0x0000000500037224 */ /* 0x040fe400078e0203 */
[----:B------:R-:W-:Y:S01]  /*14c0*/  IMAD R12, R0, R4, R12 ;  /* 0x00000004000c7224 */ /* 0x000fe200078e020c */
[----:B------:R0:W-:Y:S01]  /*14d0*/  STL [R1+0xb0], R20 ;  /* 0x0000b01401007387 */ /* 0x0001e20000100800 */
[--C-:B------:R-:W-:Y:S01]  /*14e0*/  @!P4 IMAD.IADD R10, R10, 0x1, -R0.reuse ;  /* 0x000000010a0ac824 */ /* 0x100fe200078e0a00 */
[C---:B------:R-:W-:Y:S01]  /*14f0*/  ISETP.GT.U32.AND P4, PT, R0.reuse, R3, PT ;  /* 0x000000030000720c */ /* 0x040fe20003f84070 */
[----:B------:R-:W-:Y:S01]  /*1500*/  @!P5 IMAD.IADD R9, R9, 0x1, -R0 ;  /* 0x000000010909d824 */ /* 0x000fe200078e0a00 */
[----:B------:R-:W-:Y:S01]  /*1510*/  ISETP.GT.U32.AND P5, PT, R0, R12, PT ;  /* 0x0000000c0000720c */ /* 0x000fe20003fa4070 */
[----:B------:R-:W-:-:S02]  /*1520*/  VIADD R4, R28, 0xee ;  /* 0x000000ee1c047836 */ /* 0x000fc40000000000 */
[----:B------:R-:W-:Y:S02]  /*1530*/  VIADD R5, R28, 0xef ;  /* 0x000000ef1c057836 */ /* 0x000fe40000000000 */
[--C-:B------:R-:W-:Y:S01]  /*1540*/  @!P2 IMAD.IADD R8, R8, 0x1, -R0.reuse ;  /* 0x000000010808a824 */ /* 0x100fe200078e0a00 */
[----:B------:R-:W-:Y:S01]  /*1550*/  ISETP.GE.AND P2, PT, R19, RZ, PT ;  /* 0x000000ff1300720c */ /* 0x000fe20003f46270 */
[--C-:B------:R-:W-:Y:S01]  /*1560*/  @!P6 IMAD.IADD R7, R7, 0x1, -R0.reuse ;  /* 0x000000010707e824 */ /* 0x100fe200078e0a00 */
[----:B------:R-:W-:Y:S01]  /*1570*/  IABS R19, R4 ;  /* 0x0000000400137213 */ /* 0x000fe20000000000 */
[----:B------:R-:W-:Y:S01]  /*1580*/  IMAD.HI.U32 R11, R13, R18, RZ ;  /* 0x000000120d0b7227 */ /* 0x000fe200078e00ff */
[----:B------:R-:W-:Y:S02]  /*1590*/  IABS R17, R5 ;  /* 0x0000000500117213 */ /* 0x000fe40000000000 */
[----:B------:R-:W-:Y:S01]  /*15a0*/  ISETP.GE.AND P6, PT, R2, RZ, PT ;  /* 0x000000ff0200720c */ /* 0x000fe20003fc6270 */
[--C-:B------:R-:W-:Y:S01]  /*15b0*/  @!P4 IMAD.IADD R3, R3, 0x1, -R0.reuse ;  /* 0x000000010303c824 */ /* 0x100fe200078e0a00 */
[----:B------:R-:W-:Y:S01]  /*15c0*/  ISETP.GE.AND P4, PT, R16, RZ, PT ;  /* 0x000000ff1000720c */ /* 0x000fe20003f86270 */
[----:B------:R-:W-:-:S02]  /*15d0*/  @!P5 IMAD.IADD R12, R12, 0x1, -R0 ;  /* 0x000000010c0cd824 */ /* 0x000fc400078e0a00 */
[----:B------:R-:W-:Y:S02]  /*15e0*/  IMAD.MOV.U32 R16, RZ, RZ, R19 ;  /* 0x000000ffff107224 */ /* 0x000fe400078e0013 */
[----:B------:R-:W-:Y:S01]  /*15f0*/  IMAD.MOV.U32 R21, RZ, RZ, R10 ;  /* 0x000000ffff157224 */ /* 0x000fe200078e000a */
[----:B------:R-:W-:Y:S01]  /*1600*/  ISETP.GT.U32.AND P5, PT, R0, R12, PT ;  /* 0x0000000c0000720c */ /* 0x000fe20003fa4070 */
[----:B------:R-:W-:-:S04]  /*1610*/  IMAD.HI.U32 R10, R13, R16, RZ ;  /* 0x000000100d0a7227 */ /* 0x000fc800078e00ff */
[----:B------:R-:W-:Y:S02]  /*1620*/  IMAD.MOV R11, RZ, RZ, -R11 ;  /* 0x000000ffff0b7224 */ /* 0x000fe400078e0a0b */
[----:B0-----:R-:W-:Y:S02]  /*1630*/  IMAD.MOV.U32 R20, RZ, RZ, R7 ;  /* 0x000000ffff147224 */ /* 0x001fe400078e0007 */
[----:B------:R-:W-:Y:S01]  /*1640*/  @!P0 IMAD.MOV R21, RZ, RZ, -R21 ;  /* 0x000000ffff158224 */ /* 0x000fe200078e0a15 */
[C---:B------:R-:W-:Y:S01]  /*1650*/  ISETP.GT.U32.AND P0, PT, R0.reuse, R3, PT ;  /* 0x000000030000720c */ /* 0x040fe20003f04070 */
[----:B------:R-:W-:Y:S02]  /*1660*/  IMAD.MOV R7, RZ, RZ, -R10 ;  /* 0x000000ffff077224 */ /* 0x000fe400078e0a0a */
[C---:B------:R-:W-:Y:S01]  /*1670*/  IMAD R18, R0.reuse, R11, R18 ;  /* 0x0000000b00127224 */ /* 0x040fe200078e0212 */
[----:B------:R0:W-:Y:S01]  /*1680*/  STL [R1+0xb8], R21 ;  /* 0x0000b81501007387 */ /* 0x0001e20000100800 */
[----:B------:R-:W-:-:S02]  /*1690*/  IMAD R16, R0, R7, R16 ;  /* 0x0000000700107224 */ /* 0x000fc400078e0210 */
[----:B------:R-:W-:-:S04]  /*16a0*/  IMAD.HI.U32 R2, R13, R17, RZ ;  /* 0x000000110d027227 */ /* 0x000fc800078e00ff */
[----:B------:R-:W-:Y:S01]  /*16b0*/  @!P3 IMAD.MOV R20, RZ, RZ, -R20 ;  /* 0x000000ffff14b224 */ /* 0x000fe200078e0a14 */
[----:B------:R-:W-:Y:S01]  /*16c0*/  ISETP.GT.U32.AND P3, PT, R0, R18, PT ;  /* 0x000000120000720c */ /* 0x000fe20003f64070 */
[----:B------:R-:W-:Y:S01]  /*16d0*/  @!P5 IMAD.IADD R12, R12, 0x1, -R0 ;  /* 0x000000010c0cd824 */ /* 0x000fe200078e0a00 */
[C---:B------:R-:W-:Y:S01]  /*16e0*/  ISETP.GT.U32.AND P5, PT, R0.reuse, R16, PT ;  /* 0x000000100000720c */ /* 0x040fe20003fa4070 */
[----:B------:R-:W-:Y:S01]  /*16f0*/  IMAD.MOV R2, RZ, RZ, -R2 ;  /* 0x000000ffff027224 */ /* 0x000fe200078e0a02 */
[----:B------:R-:W-:Y:S01]  /*1700*/  STL [R1+0xc0], R20 ;  /* 0x0000c01401007387 */ /* 0x000fe20000100800 */
[----:B------:R-:W-:Y:S01]  /*1710*/  @!P0 IMAD.IADD R3, R3, 0x1, -R0 ;  /* 0x0000000103038824 */ /* 0x000fe200078e0a00 */
[----:B------:R-:W-:Y:S01]  /*1720*/  ISETP.GE.AND P0, PT, R5, RZ, PT ;  /* 0x000000ff0500720c */ /* 0x000fe20003f06270 */
[----:B------:R-:W-:Y:S02]  /*1730*/  IMAD R17, R0, R2, R17 ;  /* 0x0000000200117224 */ /* 0x000fe400078e0211 */
[----:B------:R-:W-:Y:S01]  /*1740*/  @!P1 IMAD.MOV R9, RZ, RZ, -R9 ;  /* 0x000000ffff099224 */ /* 0x000fe200078e0a09 */
[----:B------:R-:W-:Y:S01]  /*1750*/  ISETP.GE.AND P1, PT, R6, RZ, PT ;  /* 0x000000ff0600720c */ /* 0x000fe20003f26270 */
[----:B------:R-:W-:Y:S01]  /*1760*/  @!P6 IMAD.MOV R8, RZ, RZ, -R8 ;  /* 0x000000ffff08e224 */ /* 0x000fe200078e0a08 */
[----:B------:R-:W-:Y:S01]  /*1770*/  ISETP.GT.U32.AND P6, PT, R0, R17, PT ;  /* 0x000000110000720c */ /* 0x000fe20003fc4070 */
[----:B------:R-:W-:Y:S01]  /*1780*/  VIADD R5, R28, 0xec ;  /* 0x000000ec1c057836 */ /* 0x000fe20000000000 */
[----:B------:R-:W-:Y:S01]  /*1790*/  STL [R1+0xc8], R9 ;  /* 0x0000c80901007387 */ /* 0x000fe20000100800 */
[----:B------:R-:W-:-:S02]  /*17a0*/  IMAD.MOV.U32 R6, RZ, RZ, R3 ;  /* 0x000000ffff067224 */ /* 0x000fc400078e0003 */
[----:B------:R-:W-:Y:S01]  /*17b0*/  @!P3 IMAD.IADD R18, R18, 0x1, -R0 ;  /* 0x000000011212b824 */ /* 0x000fe200078e0a00 */
[----:B------:R-:W-:Y:S01]  /*17c0*/  ISETP.GE.AND P3, PT, R4, RZ, PT ;  /* 0x000000ff0400720c */ /* 0x000fe20003f66270 */
[----:B------:R-:W-:Y:S01]  /*17d0*/  @!P2 IMAD.MOV R6, RZ, RZ, -R6 ;  /* 0x000000ffff06a224 */ /* 0x000fe200078e0a06 */
[----:B------:R-:W-:Y:S01]  /*17e0*/  IABS R4, R5 ;  /* 0x0000000500047213 */ /* 0x000fe20000000000 */
[--C-:B------:R-:W-:Y:S01]  /*17f0*/  @!P5 IMAD.IADD R16, R16, 0x1, -R0.reuse ;  /* 0x000000011010d824 */ /* 0x100fe200078e0a00 */
[----:B------:R2:W-:Y:S01]  /*1800*/  STL [R1+0xcc], R8 ;  /* 0x0000cc0801007387 */ /* 0x0005e20000100800 */
[----:B------:R-:W-:Y:S02]  /*1810*/  VIADD R2, R28, 0xed ;  /* 0x000000ed1c027836 */ /* 0x000fe40000000000 */
[----:B------:R-:W-:Y:S01]  /*1820*/  @!P6 IMAD.IADD R17, R17, 0x1, -R0 ;  /* 0x000000011111e824 */ /* 0x000fe200078e0a00 */
[----:B------:R1:W-:Y:S01]  /*1830*/  STL [R1+0xd0], R6 ;  /* 0x0000d00601007387 */ /* 0x0003e20000100800 */
[----:B------:R-:W-:Y:S01]  /*1840*/  ISETP.GT.U32.AND P5, PT, R0, R16, PT ;  /* 0x000000100000720c */ /* 0x000fe20003fa4070 */
[----:B------:R-:W-:Y:S01]  /*1850*/  VIADD R3, R28, 0xea ;  /* 0x000000ea1c037836 */ /* 0x000fe20000000000 */
[----:B------:R-:W-:Y:S01]  /*1860*/  IABS R10, R2 ;  /* 0x00000002000a7213 */ /* 0x000fe20000000000 */
[----:B0-----:R-:W-:Y:S01]  /*1870*/  IMAD.MOV.U32 R21, RZ, RZ, R12 ;  /* 0x000000ffff157224 */ /* 0x001fe200078e000c */
[----:B------:R-:W-:Y:S01]  /*1880*/  ISETP.GT.U32.AND P6, PT, R0, R18, PT ;  /* 0x000000120000720c */ /* 0x000fe20003fc4070 */
[----:B--2---:R-:W-:Y:S01]  /*1890*/  VIADD R8, R28, 0xeb ;  /* 0x000000eb1c087836 */ /* 0x004fe20000000000 */
[----:B------:R-:W-:Y:S01]  /*18a0*/  ISETP.GT.U32.AND P2, PT, R0, R17, PT ;  /* 0x000000110000720c */ /* 0x000fe20003f44070 */
[----:B------:R-:W-:-:S03]  /*18b0*/  IMAD.HI.U32 R7, R13, R10, RZ ;  /* 0x0000000a0d077227 */ /* 0x000fc600078e00ff */
[----:B------:R-:W-:Y:S01]  /*18c0*/  IABS R11, R8 ;  /* 0x00000008000b7213 */ /* 0x000fe20000000000 */
[----:B-1----:R-:W-:-:S04]  /*18d0*/  IMAD.HI.U32 R6, R13, R4, RZ ;  /* 0x000000040d067227 */ /* 0x002fc800078e00ff */
[----:B------:R-:W-:Y:S02]  /*18e0*/  IMAD.MOV R6, RZ, RZ, -R6 ;  /* 0x000000ffff067224 */ /* 0x000fe400078e0a06 */
[----:B------:R-:W-:Y:S02]  /*18f0*/  IMAD.MOV R7, RZ, RZ, -R7 ;  /* 0x000000ffff077224 */ /* 0x000fe400078e0a07 */
[----:B------:R-:W-:Y:S02]  /*1900*/  IMAD R4, R0, R6, R4 ;  /* 0x0000000600047224 */ /* 0x000fe400078e0204 */
[----:B------:R-:W-:Y:S02]  /*1910*/  @!P5 IMAD.IADD R16, R16, 0x1, -R0 ;  /* 0x000000011010d824 */ /* 0x000fe400078e0a00 */
[C---:B------:R-:W-:Y:S01]  /*1920*/  IMAD R10, R0.reuse, R7, R10 ;  /* 0x00000007000a7224 */ /* 0x040fe200078e020a */
[----:B------:R-:W-:Y:S01]  /*1930*/  ISETP.GT.U32.AND P5, PT, R0, R4, PT ;  /* 0x000000040000720c */ /* 0x000fe20003fa4070 */
[--C-:B------:R-:W-:Y:S01]  /*1940*/  @!P6 IMAD.IADD R18, R18, 0x1, -R0.reuse ;  /* 0x000000011212e824 */ /* 0x100fe200078e0a00 */
[----:B------:R-:W-:Y:S01]  /*1950*/  IABS R7, R3 ;  /* 0x0000000300077213 */ /* 0x000fe20000000000 */
[----:B------:R-:W-:Y:S01]  /*1960*/  VIADD R6, R28, 0xe9 ;  /* 0x000000e91c067836 */ /* 0x000fe20000000000 */
[----:B------:R-:W-:Y:S01]  /*1970*/  ISETP.GT.U32.AND P6, PT, R0, R10, PT ;  /* 0x0000000a0000720c */ /* 0x000fe20003fc4070 */
[----:B------:R-:W-:Y:S01]  /*1980*/  @!P2 IMAD.IADD R17, R17, 0x1, -R0 ;  /* 0x000000011111a824 */ /* 0x000fe200078e0a00 */
[----:B------:R-:W-:Y:S01]  /*1990*/  ISETP.GE.AND P2, PT, R2, RZ, PT ;  /* 0x000000ff0200720c */ /* 0x000fe20003f46270 */
[----:B------:R-:W-:Y:S01]  /*19a0*/  IMAD.HI.U32 R19, R13, R11, RZ ;  /* 0x0000000b0d137227 */ /* 0x000fe200078e00ff */
[----:B------:R-:W-:-:S03]  /*19b0*/  IABS R9, R6 ;  /* 0x0000000600097213 */ /* 0x000fc60000000000 */
[----:B------:R-:W-:Y:S02]  /*19c0*/  @!P4 IMAD.MOV R21, RZ, RZ, -R21 ;  /* 0x000000ffff15c224 */ /* 0x000fe400078e0a15 */
[--C-:B------:R-:W-:Y:S02]  /*19d0*/  @!P5 IMAD.IADD R4, R4, 0x1, -R0.reuse ;  /* 0x000000010404d824 */ /* 0x100fe400078e0a00 */
[----:B------:R-:W-:Y:S01]  /*19e0*/  IMAD.HI.U32 R12, R13, R9, RZ ;  /* 0x000000090d0c7227 */ /* 0x000fe200078e00ff */
[----:B------:R-:W-:Y:S02]  /*19f0*/  STL [R1+0xdc], R21 ;  /* 0x0000dc1501007387 */ /* 0x000fe40000100800 */
[----:B------:R-:W-:Y:S01]  /*1a00*/  ISETP.GT.U32.AND P5, PT, R0, R4, PT ;  /* 0x000000040000720c */ /* 0x000fe20003fa4070 */
[----:B------:R-:W-:Y:S01]  /*1a10*/  @!P6 IMAD.IADD R10, R10, 0x1, -R0 ;  /* 0x000000010a0ae824 */ /* 0x000fe200078e0a00 */
[----:B------:R-:W-:Y:S01]  /*1a20*/  ISETP.GE.AND P6, PT, R5, RZ, PT ;  /* 0x000000ff0500720c */ /* 0x000fe20003fc6270 */
[----:B------:R-:W-:-:S02]  /*1a30*/  IMAD.MOV R12, RZ, RZ, -R12 ;  /* 0x000000ffff0c7224 */ /* 0x000fc400078e0a0c */
[----:B------:R-:W-:Y:S01]  /*1a40*/  IMAD.MOV R19, RZ, RZ, -R19 ;  /* 0x000000ffff137224 */ /* 0x000fe200078e0a13 */
[----:B------:R-:W-:Y:S01]  /*1a50*/  ISETP.GT.U32.AND P4, PT, R0, R10, PT ;  /* 0x0000000a0000720c */ /* 0x000fe20003f84070 */
[----:B------:R-:W-:Y:S01]  /*1a60*/  @!P0 IMAD.MOV R17, RZ, RZ, -R17 ;  /* 0x000000ffff118224 */ /* 0x000fe200078e0a11 */
[----:B------:R-:W-:Y:S01]  /*1a70*/  ISETP.GE.AND P0, PT, R8, RZ, PT ;  /* 0x000000ff0800720c */ /* 0x000fe20003f06270 */
[----:B------:R-:W-:-:S04]  /*1a80*/  IMAD.HI.U32 R2, R13, R7, RZ ;  /* 0x000000070d027227 */ /* 0x000fc800078e00ff */
[C---:B------:R-:W-:Y:S02]  /*1a90*/  IMAD R8, R0.reuse, R12, R9 ;  /* 0x0000000c00087224 */ /* 0x040fe400078e0209 */
[----:B------:R-:W-:Y:S02]  /*1aa0*/  IMAD R11, R0, R19, R11 ;  /* 0x00000013000b7224 */ /* 0x000fe400078e020b */
[----:B------:R-:W-:Y:S02]  /*1ab0*/  IMAD.MOV.U32 R20, RZ, RZ, R18 ;  /* 0x000000ffff147224 */ /* 0x000fe400078e0012 */
[----:B------:R-:W-:Y:S02]  /*1ac0*/  IMAD.MOV R2, RZ, RZ, -R2 ;  /* 0x000000ffff027224 */ /* 0x000fe400078e0a02 */
[----:B------:R-:W-:Y:S01]  /*1ad0*/  @!P5 IMAD.IADD R4, R4, 0x1, -R0 ;  /* 0x000000010404d824 */ /* 0x000fe200078e0a00 */
[C---:B------:R-:W-:Y:S01]  /*1ae0*/  ISETP.GT.U32.AND P5, PT, R0.reuse, R8, PT ;  /* 0x000000080000720c */ /* 0x040fe20003fa4070 */
[----:B------:R-:W-:Y:S01]  /*1af0*/  @!P1 IMAD.MOV R20, RZ, RZ, -R20 ;  /* 0x000000ffff149224 */ /* 0x000fe200078e0a14 */
[C---:B------:R-:W-:Y:S01]  /*1b00*/  ISETP.GT.U32.AND P1, PT, R0.reuse, R11, PT ;  /* 0x0000000b0000720c */ /* 0x040fe20003f24070 */
[----:B------:R-:W-:-:S02]  /*1b10*/  IMAD R7, R0, R2, R7 ;  /* 0x0000000200077224 */ /* 0x000fc400078e0207 */
[----:B------:R-:W-:Y:S01]  /*1b20*/  @!P4 IMAD.IADD R10, R10, 0x1, -R0 ;  /* 0x000000010a0ac824 */ /* 0x000fe200078e0a00 */
[----:B------:R-:W-:Y:S01]  /*1b30*/  ISETP.GE.AND P4, PT, R3, RZ, PT ;  /* 0x000000ff0300720c */ /* 0x000fe20003f86270 */
[----:B------:R-:W-:Y:S01]  /*1b40*/  @!P3 IMAD.MOV R16, RZ, RZ, -R16 ;  /* 0x000000ffff10b224 */ /* 0x000fe200078e0a10 */
[----:B------:R-:W-:Y:S01]  /*1b50*/  ISETP.GT.U32.AND P3, PT, R0, R7, PT ;  /* 0x000000070000720c */ /* 0x000fe20003f64070 */
[----:B------:R-:W-:Y:S01]  /*1b60*/  IMAD.MOV.U32 R12, RZ, RZ, R10 ;  /* 0x000000ffff0c7224 */ /* 0x000fe200078e000a */
[----:B------:R-:W-:Y:S01]  /*1b70*/  STL [R1+0xe0], R20 ;  /* 0x0000e01401007387 */ /* 0x000fe20000100800 */
[C---:B------:R-:W-:Y:S02]  /*1b80*/  VIADD R3, R28.reuse, 0xe7 ;  /* 0x000000e71c037836 */ /* 0x040fe40000000000 */
[----:B------:R-:W-:Y:S01]  /*1b90*/  VIADD R5, R28, 0xe8 ;  /* 0x000000e81c057836 */ /* 0x000fe20000000000 */
[----:B------:R-:W-:Y:S01]  /*1ba0*/  STL [R1+0xf4], R17 ;  /* 0x0000f41101007387 */ /* 0x000fe20000100800 */
[----:B------:R-:W-:Y:S01]  /*1bb0*/  @!P2 IMAD.MOV R12, RZ, RZ, -R12 ;  /* 0x000000ffff0ca224 */ /* 0x000fe200078e0a0c */
[----:B------:R-:W-:Y:S01]  /*1bc0*/  IABS R10, R3 ;  /* 0x00000003000a7213 */ /* 0x000fe20000000000 */
[--C-:B------:R-:W-:Y:S01]  /*1bd0*/  @!P5 IMAD.IADD R8, R8, 0x1, -R0.reuse ;  /* 0x000000010808d824 */ /* 0x100fe200078e0a00 */
[----:B------:R-:W-:Y:S01]  /*1be0*/  IABS R2, R5 ;  /* 0x0000000500027213 */ /* 0x000fe20000000000 */
[--C-:B------:R-:W-:Y:S01]  /*1bf0*/  @!P1 IMAD.IADD R11, R11, 0x1, -R0.reuse ;  /* 0x000000010b0b9824 */ /* 0x100fe200078e0a00 */
[----:B------:R-:W-:Y:S01]  /*1c00*/  STL [R1+0xf8], R16 ;  /* 0x0000f81001007387 */ /* 0x000fe20000100800 */
[----:B------:R-:W-:Y:S01]  /*1c10*/  @!P3 IMAD.IADD R7, R7, 0x1, -R0 ;  /* 0x000000010707b824 */ /* 0x000fe200078e0a00 */
[C---:B------:R-:W-:Y:S01]  /*1c20*/  ISETP.GT.U32.AND P5, PT, R0.reuse, R8, PT ;  /* 0x000000080000720c */ /* 0x040fe20003fa4070 */
[----:B------:R-:W-:Y:S01]  /*1c30*/  IMAD.HI.U32 R9, R13, R2, RZ ;  /* 0x000000020d097227 */ /* 0x000fe200078e00ff */
[----:B------:R0:W-:Y:S01]  /*1c40*/  STL [R1+0xfc], R12 ;  /* 0x0000fc0c01007387 */ /* 0x0001e20000100800 */
[----:B------:R-:W-:-:S02]  /*1c50*/  ISETP.GT.U32.AND P2, PT, R0, R11, PT ;  /* 0x0000000b0000720c */ /* 0x000fc40003f44070 */
[----:B------:R-:W-:Y:S01]  /*1c60*/  IMAD.MOV R9, RZ, RZ, -R9 ;  /* 0x000000ffff097224 */ /* 0x000fe200078e0a09 */
[----:B------:R-:W-:Y:S02]  /*1c70*/  ISETP.GT.U32.AND P3, PT, R0, R7, PT ;  /* 0x000000070000720c */ /* 0x000fe40003f64070 */
[----:B------:R-:W-:Y:S01]  /*1c80*/  ISETP.GE.AND P1, PT, R6, RZ, PT ;  /* 0x000000ff0600720c */ /* 0x000fe20003f26270 */
[----:B------:R-:W-:Y:S02]  /*1c90*/  IMAD R2, R0, R9, R2 ;  /* 0x0000000900027224 */ /* 0x000fe400078e0202 */
[----:B------:R-:W-:Y:S02]  /*1ca0*/  VIADD R6, R28, 0xe6 ;  /* 0x000000e61c067836 */ /* 0x000fe40000000000 */
[----:B0-----:R-:W-:Y:S02]  /*1cb0*/  IMAD.MOV.U32 R12, RZ, RZ, R4 ;  /* 0x000000ffff0c7224 */ /* 0x001fe400078e0004 */
[----:B------:R-:W-:Y:S01]  /*1cc0*/  IMAD.HI.U32 R4, R13, R10, RZ ;  /* 0x0000000a0d047227 */ /* 0x000fe200078e00ff */
[----:B------:R-:W-:-:S03]  /*1cd0*/  IABS R9, R6 ;  /* 0x0000000600097213 */ /* 0x000fc60000000000 */
[----:B------:R-:W-:Y:S02]  /*1ce0*/  IMAD.MOV R4, RZ, RZ, -R4 ;  /* 0x000000ffff047224 */ /* 0x000fe400078e0a04 */
[----:B------:R-:W-:Y:S02]  /*1cf0*/  @!P5 IMAD.IADD R8, R8, 0x1, -R0 ;  /* 0x000000010808d824 */ /* 0x000fe400078e0a00 */
[C---:B------:R-:W-:Y:S02]  /*1d00*/  IMAD R10, R0.reuse, R4, R10 ;  /* 0x00000004000a7224 */ /* 0x040fe400078e020a */
[--C-:B------:R-:W-:Y:S01]  /*1d10*/  @!P2 IMAD.IADD R11, R11, 0x1, -R0.reuse ;  /* 0x000000010b0ba824 */ /* 0x100fe200078e0a00 */
[C---:B------:R-:W-:Y:S01]  /*1d20*/  ISETP.GT.U32.AND P2, PT, R0.reuse, R2, PT ;  /* 0x000000020000720c */ /* 0x040fe20003f44070 */
[----:B------:R-:W-:Y:S01]  /*1d30*/  @!P3 IMAD.IADD R7, R7, 0x1, -R0 ;  /* 0x000000010707b824 */ /* 0x000fe200078e0a00 */
[----:B------:R-:W-:Y:S01]  /*1d40*/  ISETP.GT.U32.AND P5, PT, R0, R10, PT ;  /* 0x0000000a0000720c */ /* 0x000fe20003fa4070 */
[----:B------:R-:W-:Y:S01]  /*1d50*/  @!P6 IMAD.MOV R12, RZ, RZ, -R12 ;  /* 0x000000ffff0ce224 */ /* 0x000fe200078e0a0c */
[----:B------:R-:W-:Y:S01]  /*1d60*/  ISETP.GE.AND P3, PT, R3, RZ, PT ;  /* 0x000000ff0300720c */ /* 0x000fe20003f66270 */
[----:B------:R-:W-:Y:S01]  /*1d70*/  VIADD R3, R28, 0xe5 ;  /* 0x000000e51c037836 */ /* 0x000fe20000000000 */
[----:B------:R-:W-:Y:S01]  /*1d80*/  ISETP.GE.AND P6, PT, R5, RZ, PT ;  /* 0x000000ff0500720c */ /* 0x000fe20003fc6270 */
[----:B------:R-:W-:Y:S01]  /*1d90*/  IMAD.HI.U32 R16, R13, R9, RZ ;  /* 0x000000090d107227 */ /* 0x000fe200078e00ff */
[----:B------:R0:W-:Y:S02]  /*1da0*/  STL [R1+0x100], R12 ;  /* 0x0001000c01007387 */ /* 0x0001e40000100800 */
[----:B------:R-:W-:Y:S01]  /*1db0*/  IABS R5, R3 ;  /* 0x0000000300057213 */ /* 0x000fe20000000000 */
[----:B------:R-:W-:-:S02]  /*1dc0*/  IMAD.MOV.U32 R17, RZ, RZ, R11 ;  /* 0x000000ffff117224 */ /* 0x000fc400078e000b */
[--C-:B------:R-:W-:Y:S01]  /*1dd0*/  @!P2 IMAD.IADD R2, R2, 0x1, -R0.reuse ;  /* 0x000000010202a824 */ /* 0x100fe200078e0a00 */
[----:B------:R-:W-:Y:S01]  /*1de0*/  ISETP.GE.AND P2, PT, R6, RZ, PT ;  /* 0x000000ff0600720c */ /* 0x000fe20003f46270 */
[----:B------:R-:W-:Y:S02]  /*1df0*/  @!P5 IMAD.IADD R10, R10, 0x1, -R0 ;  /* 0x000000010a0ad824 */ /* 0x000fe400078e0a00 */
[----:B------:R-:W-:Y:S02]  /*1e00*/  IMAD.MOV R16, RZ, RZ, -R16 ;  /* 0x000000ffff107224 */ /* 0x000fe400078e0a10 */
[----:B------:R-:W-:Y:S01]  /*1e10*/  VIADD R4, R28, 0xe4 ;  /* 0x000000e41c047836 */ /* 0x000fe20000000000 */
[C---:B------:R-:W-:Y:S01]  /*1e20*/  ISETP.GT.U32.AND P5, PT, R0.reuse, R10, PT ;  /* 0x0000000a0000720c */ /* 0x040fe20003fa4070 */
[----:B------:R-:W-:Y:S01]  /*1e30*/  @!P0 IMAD.MOV R17, RZ, RZ, -R17 ;  /* 0x000000ffff118224 */ /* 0x000fe200078e0a11 */
[----:B------:R-:W-:Y:S01]  /*1e40*/  ISETP.GT.U32.AND P0, PT, R0, R2, PT ;  /* 0x000000020000720c */ /* 0x000fe20003f04070 */
[----:B------:R-:W-:Y:S01]  /*1e50*/  IMAD.HI.U32 R6, R13, R5, RZ ;  /* 0x000000050d067227 */ /* 0x000fe200078e00ff */
[----:B0-----:R-:W-:-:S02]  /*1e60*/  IABS R12, R4 ;  /* 0x00000004000c7213 */ /* 0x001fc40000000000 */
[----:B------:R-:W-:Y:S01]  /*1e70*/  STL [R1+0x110], R17 ;  /* 0x0001101101007387 */ /* 0x000fe20000100800 */
[C---:B------:R-:W-:Y:S02]  /*1e80*/  IMAD R9, R0.reuse, R16, R9 ;  /* 0x0000001000097224 */ /* 0x040fe400078e0209 */
[----:B------:R-:W-:Y:S02]  /*1e90*/  IMAD.MOV.U32 R11, RZ, RZ, R7 ;  /* 0x000000ffff0b7224 */ /* 0x000fe400078e0007 */
[----:B------:R-:W-:Y:S02]  /*1ea0*/  IMAD.MOV R6, RZ, RZ, -R6 ;  /* 0x000000ffff067224 */ /* 0x000fe400078e0a06 */
[----:B------:R-:W-:Y:S01]  /*1eb0*/  @!P4 IMAD.MOV R11, RZ, RZ, -R11 ;  /* 0x000000ffff0bc224 */ /* 0x000fe200078e0a0b */
[C---:B------:R-:W-:Y:S01]  /*1ec0*/  ISETP.GT.U32.AND P4, PT, R0.reuse, R9, PT ;  /* 0x000000090000720c */ /* 0x040fe20003f84070 */
[----:B------:R-:W-:Y:S02]  /*1ed0*/  IMAD R5, R0, R6, R5 ;  /* 0x0000000600057224 */ /* 0x000fe400078e0205 */
[----:B------:R-:W-:Y:S01]  /*1ee0*/  IMAD.HI.U32 R7, R13, R12, RZ ;  /* 0x0000000c0d077227 */ /* 0x000fe200078e00ff */
[----:B------:R0:W-:Y:S03]  /*1ef0*/  STL [R1+0x114], R11 ;  /* 0x0001140b01007387 */ /* 0x0001e60000100800 */
[----:B------:R-:W-:Y:S01]  /*1f00*/  @!P5 IMAD.IADD R10, R10, 0x1, -R0 ;  /* 0x000000010a0ad824 */ /* 0x000fe200078e0a00 */
[----:B------:R-:W-:Y:S01]  /*1f10*/  ISETP.GT.U32.AND P5, PT, R0, R5, PT ;  /* 0x000000050000720c */ /* 0x000fe20003fa4070 */
[----:B------:R-:W-:-:S02]  /*1f20*/  IMAD.MOV R7, RZ, RZ, -R7 ;  /* 0x000000ffff077224 */ /* 0x000fc400078e0a07 */
[----:B------:R-:W-:Y:S01]  /*1f30*/  @!P0 IMAD.IADD R2, R2, 0x1, -R0 ;  /* 0x0000000102028824 */ /* 0x000fe200078e0a00 */
[----:B------:R-:W-:Y:S01]  /*1f40*/  ISETP.GE.AND P0, PT, R4, RZ, PT ;  /* 0x000000ff0400720c */ /* 0x000fe20003f06270 */
[C---:B------:R-:W-:Y:S02]  /*1f50*/  IMAD R12, R0.reuse, R7, R12 ;  /* 0x00000007000c7224 */ /* 0x040fe400078e020c */
[----:B------:R-:W-:Y:S02]  /*1f60*/  IMAD.MOV.U32 R16, RZ, RZ, R2 ;  /* 0x000000ffff107224 */ /* 0x000fe400078e0002 */
[----:B------:R-:W-:Y:S02]  /*1f70*/  @!P4 IMAD.IADD R9, R9, 0x1, -R0 ;  /* 0x000000010909c824 */ /* 0x000fe400078e0a00 */
[----:B------:R-:W-:Y:S01]  /*1f80*/  @!P6 IMAD.MOV R16, RZ, RZ, -R16 ;  /* 0x000000ffff10e224 */ /* 0x000fe200078e0a10 */
[C---:B------:R-:W-:Y:S01]  /*1f90*/  ISETP.GT.U32.AND P6, PT, R0.reuse, R12, PT ;  /* 0x0000000c0000720c */ /* 0x040fe20003fc4070 */
[----:B------:R-:W-:Y:S01]  /*1fa0*/  @!P1 IMAD.MOV R8, RZ, RZ, -R8 ;  /* 0x000000ffff089224 */ /* 0x000fe200078e0a08 */
[----:B------:R-:W-:Y:S01]  /*1fb0*/  ISETP.GT.U32.AND P4, PT, R0, R9, PT ;  /* 0x000000090000720c */ /* 0x000fe20003f84070 */
[----:B------:R-:W-:Y:S01]  /*1fc0*/  @!P5 IMAD.IADD R5, R5, 0x1, -R0 ;  /* 0x000000010505d824 */ /* 0x000fe200078e0a00 */
[----:B------:R-:W-:Y:S01]  /*1fd0*/  ISETP.GE.AND P1, PT, R3, RZ, PT ;  /* 0x000000ff0300720c */ /* 0x000fe20003f26270 */
[----:B------:R-:W-:Y:S01]  /*1fe0*/  VIADD R7, R28, 0xe2 ;  /* 0x000000e21c077836 */ /* 0x000fe20000000000 */
[----:B------:R1:W-:Y:S01]  /*1ff0*/  STL [R1+0x118], R8 ;  /* 0x0001180801007387 */ /* 0x0003e20000100800 */
[----:B0-----:R-:W-:Y:S01]  /*2000*/  IMAD.MOV.U32 R11, RZ, RZ, R10 ;  /* 0x000000ffff0b7224 */ /* 0x001fe200078e000a */
[----:B------:R-:W-:Y:S01]  /*2010*/  ISETP.GT.U32.AND P5, PT, R0, R5, PT ;  /* 0x000000050000720c */ /* 0x000fe20003fa4070 */
[----:B------:R-:W-:Y:S01]  /*2020*/  VIADD R3, R28, 0xe1 ;  /* 0x000000e11c037836 */ /* 0x000fe20000000000 */
[----:B------:R-:W-:Y:S01]  /*2030*/  IABS R6, R7 ;  /* 0x0000000700067213 */ /* 0x000fe20000000000 */
[----:B------:R-:W-:Y:S01]  /*2040*/  @!P3 IMAD.MOV R11, RZ, RZ, -R11 ;  /* 0x000000ffff0bb224 */ /* 0x000fe200078e0a0b */
[----:B------:R-:W-:Y:S01]  /*2050*/  STL [R1+0x11c], R16 ;  /* 0x00011c1001007387 */ /* 0x000fe20000100800 */
[--C-:B------:R-:W-:Y:S01]  /*2060*/  @!P6 IMAD.IADD R12, R12, 0x1, -R0.reuse ;  /* 0x000000010c0ce824 */ /* 0x100fe200078e0a00 */
[----:B------:R-:W-:Y:S01]  /*2070*/  IABS R2, R3 ;  /* 0x0000000300027213 */ /* 0x000fe20000000000 */
[----:B------:R-:W-:Y:S01]  /*2080*/  @!P4 IMAD.IADD R9, R9, 0x1, -R0 ;  /* 0x000000010909c824 */ /* 0x000fe200078e0a00 */
[----:B------:R-:W-:Y:S01]  /*2090*/  ISETP.GE.AND P4, PT, R7, RZ, PT ;  /* 0x000000ff0700720c */ /* 0x000fe20003f86270 */
[----:B-1----:R-:W-:Y:S01]  /*20a0*/  VIADD R8, R28, 0xe3 ;  /* 0x000000e31c087836 */ /* 0x002fe20000000000 */
[----:B------:R0:W-:Y:S01]  /*20b0*/  STL [R1+0x128], R11 ;  /* 0x0001280b01007387 */ /* 0x0001e20000100800 */
[----:B------:R-:W-:Y:S01]  /*20c0*/  IMAD.HI.U32 R7, R13, R6, RZ ;  /* 0x000000060d077227 */ /* 0x000fe200078e00ff */
[----:B------:R-:W-:-:S02]  /*20d0*/  ISETP.GT.U32.AND P6, PT, R0, R12, PT ;  /* 0x0000000c0000720c */ /* 0x000fc40003fc4070 */
[----:B------:R-:W-:Y:S01]  /*20e0*/  IABS R4, R8 ;  /* 0x0000000800047213 */ /* 0x000fe20000000000 */
[----:B------:R-:W-:Y:S01]  /*20f0*/  IMAD.MOV R7, RZ, RZ, -R7 ;  /* 0x000000ffff077224 */ /* 0x000fe200078e0a07 */
[----:B------:R-:W-:Y:S01]  /*2100*/  ISETP.GE.AND P3, PT, R8, RZ, PT ;  /* 0x000000ff0800720c */ /* 0x000fe20003f66270 */
[----:B------:R-:W-:Y:S02]  /*2110*/  @!P5 IMAD.IADD R5, R5, 0x1, -R0 ;  /* 0x000000010505d824 */ /* 0x000fe400078e0a00 */
[----:B------:R-:W-:-:S04]  /*2120*/  IMAD.HI.U32 R10, R13, R4, RZ ;  /* 0x000000040d0a7227 */ /* 0x000fc800078e00ff */
[----:B0-----:R-:W-:Y:S02]  /*2130*/  IMAD.MOV.U32 R11, RZ, RZ, R9 ;  /* 0x000000ffff0b7224 */ /* 0x001fe400078e0009 */
[----:B------:R-:W-:Y:S02]  /*2140*/  IMAD.MOV R10, RZ, RZ, -R10 ;  /* 0x000000ffff0a7224 */ /* 0x000fe400078e0a0a */
[----:B------:R-:W-:Y:S01]  /*2150*/  @!P2 IMAD.MOV R11, RZ, RZ, -R11 ;  /* 0x000000ffff0ba224 */ /* 0x000fe200078e0a0b */
[----:B------:R-:W-:Y:S01]  /*2160*/  ISETP.GE.AND P2, PT, R3, RZ, PT ;  /* 0x000000ff0300720c */ /* 0x000fe20003f46270 */
[C---:B------:R-:W-:Y:S02]  /*2170*/  IMAD R4, R0.reuse, R10, R4 ;  /* 0x0000000a00047224 */ /* 0x040fe400078e0204 */
[C---:B------:R-:W-:Y:S01]  /*2180*/  IMAD R3, R0.reuse, R7, R6 ;  /* 0x0000000700037224 */ /* 0x040fe200078e0206 */
[----:B------:R-:W-:Y:S01]  /*2190*/  STL [R1+0x12c], R11 ;  /* 0x00012c0b01007387 */ /* 0x000fe20000100800 */
[----:B------:R-:W-:Y:S01]  /*21a0*/  IMAD.MOV.U32 R9, RZ, RZ, R5 ;  /* 0x000000ffff097224 */ /* 0x000fe200078e0005 */
[----:B------:R-:W-:Y:S01]  /*21b0*/  ISETP.GT.U32.AND P5, PT, R0, R4, PT ;  /* 0x000000040000720c */ /* 0x000fe20003fa4070 */
[----:B------:R-:W-:-:S04]  /*21c0*/  IMAD.HI.U32 R8, R13, R2, RZ ;  /* 0x000000020d087227 */ /* 0x000fc800078e00ff */
[----:B------:R-:W-:Y:S01]  /*21d0*/  @!P1 IMAD.MOV R9, RZ, RZ, -R9 ;  /* 0x000000ffff099224 */ /* 0x000fe200078e0a09 */
[----:B------:R-:W-:Y:S01]  /*21e0*/  ISETP.GT.U32.AND P1, PT, R0, R3, PT ;  /* 0x000000030000720c */ /* 0x000fe20003f24070 */
[----:B------:R-:W-:Y:S02]  /*21f0*/  IMAD.MOV R8, RZ, RZ, -R8 ;  /* 0x000000ffff087224 */ /* 0x000fe400078e0a08 */
[----:B------:R-:W-:Y:S01]  /*2200*/  @!P6 IMAD.IADD R12, R12, 0x1, -R0 ;  /* 0x000000010c0ce824 */ /* 0x000fe200078e0a00 */
[----:B------:R0:W-:Y:S01]  /*2210*/  STL [R1+0x134], R9 ;  /* 0x0001340901007387 */ /* 0x0001e20000100800 */
[----:B------:R-:W-:Y:S02]  /*2220*/  IMAD R2, R0, R8, R2 ;  /* 0x0000000800027224 */ /* 0x000fe400078e0202 */
[----:B------:R-:W-:Y:S02]  /*2230*/  IMAD.MOV.U32 R17, RZ, RZ, R12 ;  /* 0x000000ffff117224 */ /* 0x000fe400078e000c */
[----:B------:R-:W-:-:S02]  /*2240*/  VIADD R8, R28, 0xe0 ;  /* 0x000000e01c087836 */ /* 0x000fc40000000000 */
[----:B------:R-:W-:Y:S01]  /*2250*/  @!P0 IMAD.MOV R17, RZ, RZ, -R17 ;  /* 0x000000ffff118224 */ /* 0x000fe200078e0a11 */
[----:B------:R-:W-:Y:S01]  /*2260*/  ISETP.GT.U32.AND P0, PT, R0, R2, PT ;  /* 0x000000020000720c */ /* 0x000fe20003f04070 */
[--C-:B------:R-:W-:Y:S01]  /*2270*/  @!P5 IMAD.IADD R4, R4, 0x1, -R0.reuse ;  /* 0x000000010404d824 */ /* 0x100fe200078e0a00 */
[----:B------:R-:W-:Y:S01]  /*2280*/  ISETP.GE.AND P6, PT, R8, RZ, PT ;  /* 0x000000ff0800720c */ /* 0x000fe20003fc6270 */
[--C-:B------:R-:W-:Y:S01]  /*2290*/  @!P1 IMAD.IADD R3, R3, 0x1, -R0.reuse ;  /* 0x0000000103039824 */ /* 0x100fe200078e0a00 */
[----:B------:R-:W-:Y:S01]  /*22a0*/  IABS R8, R8 ;  /* 0x0000000800087213 */ /* 0x000fe20000000000 */
[----:B------:R-:W-:Y:S01]  /*22b0*/  VIADD R6, R28, 0xde ;  /* 0x000000de1c067836 */ /* 0x000fe20000000000 */
[----:B------:R-:W-:Y:S01]  /*22c0*/  ISETP.GT.U32.AND P5, PT, R0, R4, PT ;  /* 0x000000040000720c */ /* 0x000fe20003fa4070 */
[----:B------:R-:W-:Y:S01]  /*22d0*/  VIADD R5, R28, 0xdf ;  /* 0x000000df1c057836 */ /* 0x000fe20000000000 */
[----:B------:R-:W-:Y:S01]  /*22e0*/  ISETP.GT.U32.AND P1, PT, R0, R3, PT ;  /* 0x000000030000720c */ /* 0x000fe20003f24070 */
[----:B------:R-:W-:Y:S01]  /*22f0*/  IMAD.HI.U32 R12, R13, R8, RZ ;  /* 0x000000080d0c7227 */ /* 0x000fe200078e00ff */
[----:B------:R-:W-:Y:S01]  /*2300*/  IABS R10, R6 ;  /* 0x00000006000a7213 */ /* 0x000fe20000000000 */
[----:B------:R1:W-:Y:S01]  /*2310*/  STL [R1+0x138], R17 ;  /* 0x0001381101007387 */ /* 0x0003e20000100800 */
[----:B0-----:R-:W-:Y:S01]  /*2320*/  IABS R9, R5 ;  /* 0x0000000500097213 */ /* 0x001fe20000000000 */
[----:B------:R-:W-:-:S02]  /*2330*/  @!P0 IMAD.IADD R2, R2, 0x1, -R0 ;  /* 0x0000000102028824 */ /* 0x000fc400078e0a00 */
[----:B------:R-:W-:Y:S02]  /*2340*/  VIADD R7, R28, 0xdd ;  /* 0x000000dd1c077836 */ /* 0x000fe40000000000 */
[----:B------:R-:W-:Y:S01]  /*2350*/  IMAD.MOV R12, RZ, RZ, -R12 ;  /* 0x000000ffff0c7224 */ /* 0x000fe200078e0a0c */
[----:B------:R-:W-:Y:S01]  /*2360*/  ISETP.GT.U32.AND P0, PT, R0, R2, PT ;  /* 0x000000020000720c */ /* 0x000fe20003f04070 */
[----:B------:R-:W-:Y:S01]  /*2370*/  @!P5 IMAD.IADD R4, R4, 0x1, -R0 ;  /* 0x000000010404d824 */ /* 0x000fe200078e0a00 */
[----:B------:R-:W-:Y:S01]  /*2380*/  IABS R11, R7 ;  /* 0x00000007000b7213 */ /* 0x000fe20000000000 */
[----:B-1----:R-:W-:Y:S01]  /*2390*/  IMAD.HI.U32 R17, R13, R10, RZ ;  /* 0x0000000a0d117227 */ /* 0x002fe200078e00ff */
[----:B------:R-:W-:-:S03]  /*23a0*/  ISETP.GE.AND P5, PT, R5, RZ, PT ;  /* 0x000000ff0500720c */ /* 0x000fc60003fa6270 */
[C---:B------:R-:W-:Y:S02]  /*23b0*/  IMAD R8, R0.reuse, R12, R8 ;  /* 0x0000000c00087224 */ /* 0x040fe400078e0208 */
[----:B------:R-:W-:Y:S02]  /*23c0*/  @!P1 IMAD.IADD R3, R3, 0x1, -R0 ;  /* 0x0000000103039824 */ /* 0x000fe400078e0a00 */
[----:B------:R-:W-:Y:S01]  /*23d0*/  IMAD.MOV.U32 R19, RZ, RZ, R4 ;  /* 0x000000ffff137224 */ /* 0x000fe200078e0004 */
[----:B------:R-:W-:Y:S01]  /*23e0*/  ISETP.GT.U32.AND P1, PT, R0, R8, PT ;  /* 0x000000080000720c */ /* 0x000fe20003f24070 */
[----:B------:R-:W-:Y:S02]  /*23f0*/  IMAD.MOV R17, RZ, RZ, -R17 ;  /* 0x000000ffff117224 */ /* 0x000fe400078e0a11 */
[----:B------:R-:W-:Y:S02]  /*2400*/  IMAD.MOV.U32 R18, RZ, RZ, R3 ;  /* 0x000000ffff127224 */ /* 0x000fe400078e0003 */
[----:B------:R-:W-:-:S04]  /*2410*/  IMAD.HI.U32 R16, R13, R9, RZ ;  /* 0x000000090d107227 */ /* 0x000fc800078e00ff */
[----:B------:R-:W-:-:S04]  /*2420*/  IMAD.HI.U32 R12, R13, R11, RZ ;  /* 0x0000000b0d0c7227 */ /* 0x000fc800078e00ff */
[----:B------:R-:W-:Y:S02]  /*2430*/  @!P3 IMAD.MOV R19, RZ, RZ, -R19 ;  /* 0x000000ffff13b224 */ /* 0x000fe400078e0a13 */
[----:B------:R-:W-:Y:S01]  /*2440*/  @!P4 IMAD.MOV R18, RZ, RZ, -R18 ;  /* 0x000000ffff12c224 */ /* 0x000fe200078e0a12 */
[----:B------:R-:W-:Y:S01]  /*2450*/  ISETP.GE.AND P4, PT, R6, RZ, PT ;  /* 0x000000ff0600720c */ /* 0x000fe20003f86270 */
[----:B------:R-:W-:Y:S01]  /*2460*/  IMAD R4, R0, R17, R10 ;  /* 0x0000001100047224 */ /* 0x000fe200078e020a */
[----:B------:R-:W-:Y:S01]  /*2470*/  STL [R1+0x13c], R19 ;  /* 0x00013c1301007387 */ /* 0x000fe20000100800 */
[----:B------:R-:W-:Y:S02]  /*2480*/  IMAD.MOV R16, RZ, RZ, -R16 ;  /* 0x000000ffff107224 */ /* 0x000fe400078e0a10 */
[----:B------:R-:W-:Y:S01]  /*2490*/  IMAD.MOV R12, RZ, RZ, -R12 ;  /* 0x000000ffff0c7224 */ /* 0x000fe200078e0a0c */
[----:B------:R0:W-:Y:S01]  /*24a0*/  STL [R1+0x140], R18 ;  /* 0x0001401201007387 */ /* 0x0001e20000100800 */
[----:B------:R-:W-:Y:S01]  /*24b0*/  @!P0 IMAD.IADD R2, R2, 0x1, -R0 ;  /* 0x0000000102028824 */ /* 0x000fe200078e0a00 */
[C---:B------:R-:W-:Y:S01]  /*24c0*/  ISETP.GT.U32.AND P0, PT, R0.reuse, R4, PT ;  /* 0x000000040000720c */ /* 0x040fe20003f04070 */
[----:B------:R-:W-:-:S02]  /*24d0*/  IMAD R9, R0, R16, R9 ;  /* 0x0000001000097224 */ /* 0x000fc400078e0209 */
[----:B------:R-:W-:Y:S02]  /*24e0*/  IMAD R3, R0, R12, R11 ;  /* 0x0000000c00037224 */ /* 0x000fe400078e020b */
[----:B------:R-:W-:Y:S01]  /*24f0*/  @!P1 IMAD.IADD R8, R8, 0x1, -R0 ;  /* 0x0000000108089824 */ /* 0x000fe200078e0a00 */
[----:B------:R-:W-:Y:S01]  /*2500*/  ISETP.GT.U32.AND P3, PT, R0, R9, PT ;  /* 0x000000090000720c */ /* 0x000fe20003f64070 */
[----:B------:R-:W-:Y:S02]  /*2510*/  VIADD R5, R28, 0xdc ;  /* 0x000000dc1c057836 */ /* 0x000fe40000000000 */
[----:B0-----:R-:W-:Y:S01]  /*2520*/  IMAD.MOV.U32 R18, RZ, RZ, R2 ;  /* 0x000000ffff127224 */ /* 0x001fe200078e0002 */
[----:B------:R-:W-:Y:S01]  /*2530*/  ISETP.GT.U32.AND P1, PT, R0, R8, PT ;  /* 0x000000080000720c */ /* 0x000fe20003f24070 */
[----:B------:R-:W-:Y:S01]  /*2540*/  VIADD R6, R28, 0xdb ;  /* 0x000000db1c067836 */ /* 0x000fe20000000000 */
[----:B------:R-:W-:Y:S01]  /*2550*/  IABS R11, R5 ;  /* 0x00000005000b7213 */ /* 0x000fe20000000000 */
[----:B------:R-:W-:Y:S01]  /*2560*/  @!P2 IMAD.MOV R18, RZ, RZ, -R18 ;  /* 0x000000ffff12a224 */ /* 0x000fe200078e0a12 */
[----:B------:R-:W-:Y:S01]  /*2570*/  ISETP.GT.U32.AND P2, PT, R0, R3, PT ;  /* 0x000000030000720c */ /* 0x000fe20003f44070 */
[--C-:B------:R-:W-:Y:S01]  /*2580*/  @!P0 IMAD.IADD R4, R4, 0x1, -R0.reuse ;  /* 0x0000000104048824 */ /* 0x100fe200078e0a00 */
[----:B------:R-:W-:Y:S01]  /*2590*/  IABS R2, R6 ;  /* 0x0000000600027213 */ /* 0x000fe20000000000 */
[----:B------:R-:W-:Y:S01]  /*25a0*/  IMAD.HI.U32 R16, R13, R11, RZ ;  /* 0x0000000b0d107227 */ /* 0x000fe200078e00ff */
[----:B------:R0:W-:Y:S02]  /*25b0*/  STL [R1+0x144], R18 ;  /* 0x0001441201007387 */ /* 0x0001e40000100800 */
[----:B------:R-:W-:Y:S01]  /*25c0*/  ISETP.GT.U32.AND P0, PT, R0, R4, PT ;  /* 0x000000040000720c */ /* 0x000fe20003f04070 */
[----:B------:R-:W-:-:S02]  /*25d0*/  @!P3 IMAD.IADD R9, R9, 0x1, -R0 ;  /* 0x000000010909b824 */ /* 0x000fc400078e0a00 */
[----:B------:R-:W-:Y:S01]  /*25e0*/  @!P1 IMAD.IADD R8, R8, 0x1, -R0 ;  /* 0x0000000108089824 */ /* 0x000fe200078e0a00 */
[----:B------:R-:W-:Y:S01]  /*25f0*/  ISETP.GE.AND P1, PT, R7, RZ, PT ;  /* 0x000000ff0700720c */ /* 0x000fe20003f26270 */
[----:B------:R-:W-:Y:S01]  /*2600*/  IMAD.HI.U32 R7, R13, R2, RZ ;  /* 0x000000020d077227 */ /* 0x000fe200078e00ff */
[----:B------:R-:W-:-:S03]  /*2610*/  ISETP.GT.U32.AND P3, PT, R0, R9, PT ;  /* 0x000000090000720c */ /* 0x000fc60003f64070 */
[----:B------:R-:W-:Y:S02]  /*2620*/  @!P2 IMAD.IADD R3, R3, 0x1, -R0 ;  /* 0x000000010303a824 */ /* 0x000fe400078e0a00 */
[----:B------:R-:W-:Y:S02]  /*2630*/  VIADD R10, R28, 0xda ;  /* 0x000000da1c0a7836 */ /* 0x000fe40000000000 */
[----:B------:R-:W-:Y:S01]  /*2640*/  IMAD.MOV R16, RZ, RZ, -R16 ;  /* 0x000000ffff107224 */ /* 0x000fe200078e0a10 */
[----:B------:R-:W-:Y:S01]  /*2650*/  ISETP.GT.U32.AND P2, PT, R0, R3, PT ;  /* 0x000000030000720c */ /* 0x000fe20003f44070 */
[----:B------:R-:W-:Y:S01]  /*2660*/  IMAD.MOV R7, RZ, RZ, -R7 ;  /* 0x000000ffff077224 */ /* 0x000fe200078e0a07 */
[----:B------:R-:W-:Y:S01]  /*2670*/  IABS R12, R10 ;  /* 0x0000000a000c7213 */ /* 0x000fe20000000000 */
[----:B------:R-:W-:Y:S01]  /*2680*/  @!P0 IMAD.IADD R4, R4, 0x1, -R0 ;  /* 0x0000000104048824 */ /* 0x000fe200078e0a00 */
[----:B------:R-:W-:Y:S01]  /*2690*/  ISETP.GE.AND P0, PT, R10, RZ, PT ;  /* 0x000000ff0a00720c */ /* 0x000fe20003f06270 */
[----:B------:R-:W-:-:S02]  /*26a0*/  IMAD R11, R0, R16, R11 ;  /* 0x00000010000b7224 */ /* 0x000fc400078e020b */
[C---:B------:R-:W-:Y:S02]  /*26b0*/  IMAD R10, R0.reuse, R7, R2 ;  /* 0x00000007000a7224 */ /* 0x040fe400078e0202 */
[----:B------:R-:W-:Y:S01]  /*26c0*/  @!P3 IMAD.IADD R9, R9, 0x1, -R0 ;  /* 0x000000010909b824 */ /* 0x000fe200078e0a00 */
[C---:B------:R-:W-:Y:S01]  /*26d0*/  ISETP.GT.U32.AND P3, PT, R0.reuse, R11, PT ;  /* 0x0000000b0000720c */ /* 0x040fe20003f64070 */
[----:B0-----:R-:W-:Y:S02]  /*26e0*/  IMAD.MOV.U32 R18, RZ, RZ, R8 ;  /* 0x000000ffff127224 */ /* 0x001fe400078e0008 */
[----:B------:R-:W-:Y:S01]  /*26f0*/  @!P2 IMAD.IADD R3, R3, 0x1, -R0 ;  /* 0x000000010303a824 */ /* 0x000fe200078e0a00 */
[----:B------:R-:W-:Y:S01]  /*2700*/  ISETP.GT.U32.AND P2, PT, R0, R10, PT ;  /* 0x0000000a0000720c */ /* 0x000fe20003f44070 */
[----:B------:R-:W-:Y:S02]  /*2710*/  IMAD.MOV.U32 R17, RZ, RZ, R9 ;  /* 0x000000ffff117224 */ /* 0x000fe400078e0009 */
[----:B------:R-:W-:-:S02]  /*2720*/  IMAD.MOV.U32 R9, RZ, RZ, R4 ;  /* 0x000000ffff097224 */ /* 0x000fc400078e0004 */
[----:B------:R-:W-:Y:S01]  /*2730*/  @!P6 IMAD.MOV R18, RZ, RZ, -R18 ;  /* 0x000000ffff12e224 */ /* 0x000fe200078e0a12 */
[----:B------:R-:W-:Y:S01]  /*2740*/  ISETP.GE.AND P6, PT, R5, RZ, PT ;  /* 0x000000ff0500720c */ /* 0x000fe20003fc6270 */
[----:B------:R-:W-:Y:S01]  /*2750*/  @!P5 IMAD.MOV R17, RZ, RZ, -R17 ;  /* 0x000000ffff11d224 */ /* 0x000fe200078e0a11 */
[----:B------:R-:W-:Y:S01]  /*2760*/  ISETP.GE.AND P5, PT, R6, RZ, PT ;  /* 0x000000ff0600720c */ /* 0x000fe20003fa6270 */
[----:B------:R-:W-:Y:S01]  /*2770*/  @!P4 IMAD.MOV R9, RZ, RZ, -R9 ;  /* 0x000000ffff09c224 */ /* 0x000fe200078e0a09 */
[----:B------:R-:W-:Y:S01]  /*2780*/  STL [R1+0x148], R18 ;  /* 0x0001481201007387 */ /* 0x000fe20000100800 */
[----:B------:R-:W-:Y:S02]  /*2790*/  VIADD R2, R28, 0xd9 ;  /* 0x000000d91c027836 */ /* 0x000fe40000000000 */
[----:B------:R-:W-:Y:S01]  /*27a0*/  IMAD.HI.U32 R8, R13, R12, RZ ;  /* 0x0000000c0d087227 */ /* 0x000fe200078e00ff */
[----:B------:R-:W-:Y:S02]  /*27b0*/  STL [R1+0x14c], R17 ;  /* 0x00014c1101007387 */ /* 0x000fe40000100800 */
[----:B------:R-:W-:Y:S01]  /*27c0*/  ISETP.GE.AND P4, PT, R2, RZ, PT ;  /* 0x000000ff0200720c */ /* 0x000fe20003f86270 */
[--C-:B------:R-:W-:Y:S01]  /*27d0*/  @!P3 IMAD.IADD R11, R11, 0x1, -R0.reuse ;  /* 0x000000010b0bb824 */ /* 0x100fe200078e0a00 */
[----:B------:R0:W-:Y:S01]  /*27e0*/  STL [R1+0x150], R9 ;  /* 0x0001500901007387 */ /* 0x0001e20000100800 */
[----:B------:R-:W-:-:S02]  /*27f0*/  @!P2 IMAD.IADD R10, R10, 0x1, -R0 ;  /* 0x000000010a0aa824 */ /* 0x000fc400078e0a00 */
[----:B------:R-:W-:Y:S01]  /*2800*/  IMAD.MOV R8, RZ, RZ, -R8 ;  /* 0x000000ffff087224 */ /* 0x000fe200078e0a08 */
[----:B------:R-:W-:Y:S01]  /*2810*/  ISETP.GT.U32.AND P3, PT, R0, R11, PT ;  /* 0x0000000b0000720c */ /* 0x000fe20003f64070 */
[----:B------:R-:W-:Y:S01]  /*2820*/  VIADD R4, R28, 0xd8 ;  /* 0x000000d81c047836 */ /* 0x000fe20000000000 */
[C---:B------:R-:W-:Y:S01]  /*2830*/  ISETP.GT.U32.AND P2, PT, R0.reuse, R10, PT ;  /* 0x0000000a0000720c */ /* 0x040fe20003f44070 */
[----:B------:R-:W-:Y:S02]  /*2840*/  IMAD R12, R0, R8, R12 ;  /* 0x00000008000c7224 */ /* 0x000fe400078e020c */
[----:B------:R-:W-:Y:S01]  /*2850*/  IMAD.MOV.U32 R5, RZ, RZ, R3 ;  /* 0x000000ffff057224 */ /* 0x000fe200078e0003 */
[----:B0-----:R-:W-:Y:S01]  /*2860*/  IABS R9, R2 ;  /* 0x0000000200097213 */ /* 0x001fe20000000000 */
[----:B------:R-:W-:Y:S02]  /*2870*/  VIADD R2, R28, 0xd7 ;  /* 0x000000d71c027836 */ /* 0x000fe40000000000 */
[----:B------:R-:W-:Y:S01]  /*2880*/  @!P1 IMAD.MOV R5, RZ, RZ, -R5 ;  /* 0x000000ffff059224 */ /* 0x000fe200078e0a05 */
[----:B------:R-:W-:Y:S01]  /*2890*/  ISETP.GE.AND P1, PT, R4, RZ, PT ;  /* 0x000000ff0400720c */ /* 0x000fe20003f26270 */
[----:B------:R-:W-:Y:S01]  /*28a0*/  IMAD.HI.U32 R8, R13, R9, RZ ;  /* 0x000000090d087227 */ /* 0x000fe200078e00ff */
[----:B------:R-:W-:-:S02]  /*28b0*/  IABS R4, R4 ;  /* 0x0000000400047213 */ /* 0x000fc40000000000 */
[----:B------:R0:W-:Y:S01]  /*28c0*/  STL [R1+0x154], R5 ;  /* 0x0001540501007387 */ /* 0x0001e20000100800 */
[----:B------:R-:W-:Y:S01]  /*28d0*/  IMAD.MOV R8, RZ, RZ, -R8 ;  /* 0x000000ffff087224 */ /* 0x000fe200078e0a08 */
[----:B------:R-:W-:Y:S01]  /*28e0*/  IABS R6, R2 ;  /* 0x0000000200067213 */ /* 0x000fe20000000000 */
[--C-:B------:R-:W-:Y:S01]  /*28f0*/  @!P3 IMAD.IADD R11, R11, 0x1, -R0.reuse ;  /* 0x000000010b0bb824 */ /* 0x100fe200078e0a00 */
[C---:B------:R-:W-:Y:S01]  /*2900*/  ISETP.GT.U32.AND P3, PT, R0.reuse, R12, PT ;  /* 0x0000000c0000720c */ /* 0x040fe20003f64070 */
[----:B------:R-:W-:Y:S02]  /*2910*/  IMAD R9, R0, R8, R9 ;  /* 0x0000000800097224 */ /* 0x000fe400078e0209 */
[----:B------:R-:W-:Y:S02]  /*2920*/  @!P2 IMAD.IADD R10, R10, 0x1, -R0 ;  /* 0x000000010a0aa824 */ /* 0x000fe400078e0a00 */
[----:B------:R-:W-:Y:S01]  /*2930*/  IMAD.MOV.U32 R17, RZ, RZ, R11 ;  /* 0x000000ffff117224 */ /* 0x000fe200078e000b */
[----:B------:R-:W-:Y:S01]  /*2940*/  ISETP.GT.U32.AND P2, PT, R0, R9, PT ;  /* 0x000000090000720c */ /* 0x000fe20003f44070 */
[----:B0-----:R-:W-:-:S04]  /*2950*/  IMAD.HI.U32 R5, R13, R4, RZ ;  /* 0x000000040d057227 */ /* 0x001fc800078e00ff */
[----:B------:R-:W-:Y:S02]  /*2960*/  IMAD.MOV R5, RZ, RZ, -R5 ;  /* 0x000000ffff057224 */ /* 0x000fe400078e0a05 */
[----:B------:R-:W-:Y:S02]  /*2970*/  @!P6 IMAD.MOV R17, RZ, RZ, -R17 ;  /* 0x000000ffff11e224 */ /* 0x000fe400078e0a11 */
[----:B------:R-:W-:Y:S02]  /*2980*/  IMAD R4, R0, R5, R4 ;  /* 0x0000000500047224 */ /* 0x000fe400078e0204 */
[--C-:B------:R-:W-:Y:S01]  /*2990*/  @!P3 IMAD.IADD R12, R12, 0x1, -R0.reuse ;  /* 0x000000010c0cb824 */ /* 0x100fe200078e0a00 */
[----:B------:R-:W-:Y:S01]  /*29a0*/  STL [R1+0x15c], R17 ;  /* 0x00015c1101007387 */ /* 0x000fe20000100800 */
[----:B------:R-:W-:Y:S01]  /*29b0*/  @!P2 IMAD.IADD R9, R9, 0x1, -R0 ;  /* 0x000000010909a824 */ /* 0x000fe200078e0a00 */
[C---:B------:R-:W-:Y:S01]  /*29c0*/  ISETP.GT.U32.AND P6, PT, R0.reuse, R4, PT ;  /* 0x000000040000720c */ /* 0x040fe20003fc4070 */
[----:B------:R-:W-:Y:S01]  /*29d0*/  IMAD.HI.U32 R8, R13, R6, RZ ;  /* 0x000000060d087227 */ /* 0x000fe200078e00ff */
[----:B------:R-:W-:-:S02]  /*29e0*/  ISETP.GT.U32.AND P3, PT, R0, R12, PT ;  /* 0x0000000c0000720c */ /* 0x000fc40003f64070 */
[----:B------:R-:W-:Y:S01]  /*29f0*/  ISETP.GT.U32.AND P2, PT, R0, R9, PT ;  /* 0x000000090000720c */ /* 0x000fe20003f44070 */
[----:B------:R-:W-:Y:S02]  /*2a00*/  IMAD.MOV.U32 R16, RZ, RZ, R10 ;  /* 0x000000ffff107224 */ /* 0x000fe400078e000a */
[----:B------:R-:W-:Y:S02]  /*2a10*/  IMAD.MOV R8, RZ, RZ, -R8 ;  /* 0x000000ffff087224 */ /* 0x000fe400078e0a08 */
[----:B------:R-:W-:Y:S02]  /*2a20*/  VIADD R7, R28, 0xd6 ;  /* 0x000000d61c077836 */ /* 0x000fe40000000000 */
[----:B------:R-:W-:Y:S01]  /*2a30*/  @!P5 IMAD.MOV R16, RZ, RZ, -R16 ;  /* 0x000000ffff10d224 */ /* 0x000fe200078e0a10 */
[----:B------:R-:W-:Y:S01]  /*2a40*/  ISETP.GE.AND P5, PT, R2, RZ, PT ;  /* 0x000000ff0200720c */ /* 0x000fe20003fa6270 */
[----:B------:R-:W-:Y:S01]  /*2a50*/  IMAD R2, R0, R8, R6 ;  /* 0x0000000800027224 */ /* 0x000fe200078e0206 */
[----:B------:R-:W-:Y:S01]  /*2a60*/  IABS R3, R7 ;  /* 0x0000000700037213 */ /* 0x000fe20000000000 */
[----:B------:R-:W-:Y:S01]  /*2a70*/  VIADD R8, R28, 0xd5 ;  /* 0x000000d51c087836 */ /* 0x000fe20000000000 */
[----:B------:R0:W-:Y:S01]  /*2a80*/  STL [R1+0x160], R16 ;  /* 0x0001601001007387 */ /* 0x0001e20000100800 */
[----:B------:R-:W-:-:S02]  /*2a90*/  @!P6 IMAD.IADD R4, R4, 0x1, -R0 ;  /* 0x000000010404e824 */ /* 0x000fc400078e0a00 */
[----:B------:R-:W-:-:S03]  /*2aa0*/  IMAD.HI.U32 R5, R13, R3, RZ ;  /* 0x000000030d057227 */ /* 0x000fc600078e00ff */
[----:B------:R-:W-:Y:S01]  /*2ab0*/  ISETP.GT.U32.AND P6, PT, R0, R4, PT ;  /* 0x000000040000720c */ /* 0x000fe20003fc4070 */
[--C-:B------:R-:W-:Y:S01]  /*2ac0*/  @!P3 IMAD.IADD R12, R12, 0x1, -R0.reuse ;  /* 0x000000010c0cb824 */ /* 0x100fe200078e0a00 */
[----:B------:R-:W-:Y:S01]  /*2ad0*/  ISETP.GE.AND P3, PT, R7, RZ, PT ;  /* 0x000000ff0700720c */ /* 0x000fe20003f66270 */
[----:B------:R-:W-:Y:S01]  /*2ae0*/  @!P2 IMAD.IADD R9, R9, 0x1, -R0 ;  /* 0x000000010909a824 */ /* 0x000fe200078e0a00 */
[----:B0-----:R-:W-:Y:S01]  /*2af0*/  IABS R16, R8 ;  /* 0x0000000800107213 */ /* 0x001fe20000000000 */
[----:B------:R-:W-:Y:S01]  /*2b00*/  IMAD.MOV R5, RZ, RZ, -R5 ;  /* 0x000000ffff057224 */ /* 0x000fe200078e0a05 */
[----:B------:R-:W-:Y:S01]  /*2b10*/  ISETP.GT.U32.AND P2, PT, R0, R2, PT ;  /* 0x000000020000720c */ /* 0x000fe20003f44070 */
[----:B------:R-:W-:Y:S02]  /*2b20*/  VIADD R7, R28, 0xd4 ;  /* 0x000000d41c077836 */ /* 0x000fe40000000000 */
[----:B------:R-:W-:-:S03]  /*2b30*/  IMAD.HI.U32 R10, R13, R16, RZ ;  /* 0x000000100d0a7227 */ /* 0x000fc600078e00ff */
[----:B------:R-:W-:Y:S01]  /*2b40*/  IABS R22, R7 ;  /* 0x0000000700167213 */ /* 0x000fe20000000000 */
[----:B------:R-:W-:Y:S02]  /*2b50*/  IMAD R3, R0, R5, R3 ;  /* 0x0000000500037224 */ /* 0x000fe400078e0203 */
[----:B------:R-:W-:Y:S02]  /*2b60*/  IMAD.MOV R10, RZ, RZ, -R10 ;  /* 0x000000ffff0a7224 */ /* 0x000fe400078e0a0a */
[----:B------:R-:W-:Y:S01]  /*2b70*/  @!P6 IMAD.IADD R4, R4, 0x1, -R0 ;  /* 0x000000010404e824 */ /* 0x000fe200078e0a00 */
[C---:B------:R-:W-:Y:S01]  /*2b80*/  ISETP.GT.U32.AND P6, PT, R0.reuse, R3, PT ;  /* 0x000000030000720c */ /* 0x040fe20003fc4070 */
[----:B------:R-:W-:Y:S02]  /*2b90*/  IMAD R16, R0, R10, R16 ;  /* 0x0000000a00107224 */ /* 0x000fe400078e0210 */
[----:B------:R-:W-:-:S04]  /*2ba0*/  IMAD.HI.U32 R21, R13, R22, RZ ;  /* 0x000000160d157227 */ /* 0x000fc800078e00ff */
[----:B------:R-:W-:Y:S01]  /*2bb0*/  @!P2 IMAD.IADD R2, R2, 0x1, -R0 ;  /* 0x000000010202a824 */ /* 0x000fe200078e0a00 */
[----:B------:R-:W-:Y:S01]  /*2bc0*/  ISETP.GT.U32.AND P2, PT, R0, R16, PT ;  /* 0x000000100000720c */ /* 0x000fe20003f44070 */
[----:B------:R-:W-:Y:S02]  /*2bd0*/  IMAD.MOV R21, RZ, RZ, -R21 ;  /* 0x000000ffff157224 */ /* 0x000fe400078e0a15 */
[C---:B------:R-:W-:Y:S02]  /*2be0*/  VIADD R19, R28.reuse, 0xd3 ;  /* 0x000000d31c137836 */ /* 0x040fe40000000000 */
[----:B------:R-:W-:Y:S02]  /*2bf0*/  VIADD R5, R28, 0xd2 ;  /* 0x000000d21c057836 */ /* 0x000fe40000000000 */
[----:B------:R-:W-:Y:S01]  /*2c00*/  IMAD R21, R0, R21, R22 ;  /* 0x0000001500157224 */ /* 0x000fe200078e0216 */
[----:B------:R-:W-:Y:S01]  /*2c10*/  IABS R20, R19 ;  /* 0x0000001300147213 */ /* 0x000fe20000000000 */
[----:B------:R-:W-:Y:S01]  /*2c20*/  @!P6 IMAD.IADD R3, R3, 0x1, -R0 ;  /* 0x000000010303e824 */ /* 0x000fe200078e0a00 */
[----:B------:R-:W-:Y:S01]  /*2c30*/  IABS R6, R5 ;  /* 0x0000000500067213 */ /* 0x000fe20000000000 */
[----:B------:R-:W-:Y:S01]  /*2c40*/  VIADD R11, R28, 0xd1 ;  /* 0x000000d11c0b7836 */ /* 0x000fe20000000000 */
[----:B------:R-:W-:Y:S01]  /*2c50*/  ISETP.GT.U32.AND P6, PT, R0, R21, PT ;  /* 0x000000150000720c */ /* 0x000fe20003fc4070 */
[----:B------:R-:W-:-:S03]  /*2c60*/  IMAD.HI.U32 R23, R13, R20, RZ ;  /* 0x000000140d177227 */ /* 0x000fc600078e00ff */
[----:B------:R-:W-:Y:S01]  /*2c70*/  IABS R17, R11 ;  /* 0x0000000b00117213 */ /* 0x000fe20000000000 */
[----:B------:R-:W-:Y:S01]  /*2c80*/  @!P2 IMAD.IADD R16, R16, 0x1, -R0 ;  /* 0x000000011010a824 */ /* 0x000fe200078e0a00 */
[----:B------:R-:W-:Y:S01]  /*2c90*/  ISETP.GT.U32.AND P2, PT, R0, R2, PT ;  /* 0x000000020000720c */ /* 0x000fe20003f44070 */
[----:B------:R-:W-:-:S04]  /*2ca0*/  IMAD.HI.U32 R18, R13, R6, RZ ;  /* 0x000000060d127227 */ /* 0x000fc800078e00ff */
[----:B------:R-:W-:Y:S02]  /*2cb0*/  IMAD.MOV R23, RZ, RZ, -R23 ;  /* 0x000000ffff177224 */ /* 0x000fe400078e0a17 */
[----:B------:R-:W-:Y:S02]  /*2cc0*/  IMAD.MOV.U32 R25, RZ, RZ, R12 ;  /* 0x000000ffff197224 */ /* 0x000fe400078e000c */
[----:B------:R-:W-:Y:S02]  /*2cd0*/  IMAD.MOV R18, RZ, RZ, -R18 ;  /* 0x000000ffff127224 */ /* 0x000fe400078e0a12 */
[C---:B------:R-:W-:Y:S02]  /*2ce0*/  IMAD R20, R0.reuse, R23, R20 ;  /* 0x0000001700147224 */ /* 0x040fe400078e0214 */
[----:B------:R-:W-:Y:S01]  /*2cf0*/  @!P0 IMAD.MOV R25, RZ, RZ, -R25 ;  /* 0x000000ffff198224 */ /* 0x000fe200078e0a19 */
[C---:B------:R-:W-:Y:S01]  /*2d00*/  ISETP.GT.U32.AND P0, PT, R0.reuse, R3, PT ;  /* 0x000000030000720c */ /* 0x040fe20003f04070 */
[----:B------:R-:W-:-:S02]  /*2d10*/  IMAD R6, R0, R18, R6 ;  /* 0x0000001200067224 */ /* 0x000fc400078e0206 */
[----:B------:R-:W-:Y:S01]  /*2d20*/  @!P6 IMAD.IADD R21, R21, 0x1, -R0 ;  /* 0x000000011515e824 */ /* 0x000fe200078e0a00 */
[C---:B------:R-:W-:Y:S01]  /*2d30*/  ISETP.GT.U32.AND P6, PT, R0.reuse, R16, PT ;  /* 0x000000100000720c */ /* 0x040fe20003fc4070 */
[----:B------:R-:W-:Y:S01]  /*2d40*/  IMAD.HI.U32 R10, R13, R17, RZ ;  /* 0x000000110d0a7227 */ /* 0x000fe200078e00ff */
[----:B------:R-:W-:Y:S03]  /*2d50*/  STL [R1+0x1d4], R25 ;  /* 0x0001d41901007387 */ /* 0x000fe60000100800 */
[----:B------:R-:W-:Y:S01]  /*2d60*/  @!P1 IMAD.MOV R4, RZ, RZ, -R4 ;  /* 0x000000ffff049224 */ /* 0x000fe200078e0a04 */
[----:B------:R-:W-:Y:S01]  /*2d70*/  ISETP.GT.U32.AND P1, PT, R0, R20, PT ;  /* 0x000000140000720c */ /* 0x000fe20003f24070 */
[----:B------:R-:W-:Y:S02]  /*2d80*/  IMAD.MOV.U32 R22, RZ, RZ, R9 ;  /* 0x000000ffff167224 */ /* 0x000fe400078e0009 */
[----:B------:R-:W-:Y:S01]  /*2d90*/  @!P2 IMAD.IADD R2, R2, 0x1, -R0 ;  /* 0x000000010202a824 */ /* 0x000fe200078e0a00 */
[----:B------:R-:W-:Y:S01]  /*2da0*/  ISETP.GT.U32.AND P2, PT, R0, R6, PT ;  /* 0x000000060000720c */ /* 0x000fe20003f44070 */
[----:B------:R-:W-:-:S02]  /*2db0*/  IMAD.MOV R10, RZ, RZ, -R10 ;  /* 0x000000ffff0a7224 */ /* 0x000fc400078e0a0a */
[----:B------:R-:W-:Y:S02]  /*2dc0*/  VIADD R18, R28, 0xd0 ;  /* 0x000000d01c127836 */ /* 0x000fe40000000000 */
[----:B------:R-:W-:Y:S01]  /*2dd0*/  @!P4 IMAD.MOV R22, RZ, RZ, -R22 ;  /* 0x000000ffff16c224 */ /* 0x000fe200078e0a16 */
[C---:B------:R-:W-:Y:S01]  /*2de0*/  ISETP.GT.U32.AND P4, PT, R0.reuse, R21, PT ;  /* 0x000000150000720c */ /* 0x040fe20003f84070 */
[----:B------:R-:W-:Y:S01]  /*2df0*/  IMAD R10, R0, R10, R17 ;  /* 0x0000000a000a7224 */ /* 0x000fe200078e0211 */
[----:B------:R-:W-:Y:S01]  /*2e00*/  IABS R17, R18 ;  /* 0x0000001200117213 */ /* 0x000fe20000000000 */
[----:B------:R-:W-:Y:S01]  /*2e10*/  VIADD R12, R28, 0xcf ;  /* 0x000000cf1c0c7836 */ /* 0x000fe20000000000 */
[----:B------:R0:W-:Y:S01]  /*2e20*/  STL [R1+0x1e4], R22 ;  /* 0x0001e41601007387 */ /* 0x0001e20000100800 */
[--C-:B------:R-:W-:Y:S01]  /*2e30*/  @!P0 IMAD.IADD R3, R3, 0x1, -R0.reuse ;  /* 0x0000000103038824 */ /* 0x100fe200078e0a00 */
[----:B------:R-:W-:Y:S01]  /*2e40*/  ISETP.GE.AND P0, PT, R8, RZ, PT ;  /* 0x000000ff0800720c */ /* 0x000fe20003f06270 */
[--C-:B------:R-:W-:Y:S01]  /*2e50*/  @!P6 IMAD.IADD R16, R16, 0x1, -R0.reuse ;  /* 0x000000011010e824 */ /* 0x100fe200078e0a00 */
[----:B------:R-:W-:Y:S01]  /*2e60*/  ISETP.GT.U32.AND P6, PT, R0, R10, PT ;  /* 0x0000000a0000720c */ /* 0x000fe20003fc4070 */
[----:B------:R-:W-:Y:S01]  /*2e70*/  IMAD.HI.U32 R8, R13, R17, RZ ;  /* 0x000000110d087227 */ /* 0x000fe200078e00ff */
[----:B------:R-:W-:Y:S01]  /*2e80*/  IABS R9, R12 ;  /* 0x0000000c00097213 */ /* 0x000fe20000000000 */
[----:B------:R1:W-:Y:S02]  /*2e90*/  STL [R1+0x1e8], R4 ;  /* 0x0001e80401007387 */ /* 0x0003e40000100800 */
[----:B------:R-:W-:Y:S01]  /*2ea0*/  @!P1 IMAD.IADD R20, R20, 0x1, -R0 ;  /* 0x0000000114149824 */ /* 0x000fe200078e0a00 */
[----:B------:R-:W-:Y:S01]  /*2eb0*/  ISETP.GE.AND P1, PT, R19, RZ, PT ;  /* 0x000000ff1300720c */ /* 0x000fe20003f26270 */
[----:B------:R-:W-:-:S02]  /*2ec0*/  IMAD.MOV.U32 R23, RZ, RZ, R2 ;  /* 0x000000ffff177224 */ /* 0x000fc400078e0002 */
[----:B------:R-:W-:Y:S01]  /*2ed0*/  @!P2 IMAD.IADD R6, R6, 0x1, -R0 ;  /* 0x000000010606a824 */ /* 0x000fe200078e0a00 */
[----:B------:R-:W-:Y:S01]  /*2ee0*/  ISETP.GE.AND P2, PT, R5, RZ, PT ;  /* 0x000000ff0500720c */ /* 0x000fe20003f46270 */
[----:B0-----:R-:W-:Y:S02]  /*2ef0*/  IMAD.MOV.U32 R22, RZ, RZ, R3 ;  /* 0x000000ffff167224 */ /* 0x001fe400078e0003 */
[----:B------:R-:W-:Y:S02]  /*2f00*/  IMAD.MOV R8, RZ, RZ, -R8 ;  /* 0x000000ffff087224 */ /* 0x000fe400078e0a08 */
[----:B------:R-:W-:Y:S01]  /*2f10*/  @!P5 IMAD.MOV R23, RZ, RZ, -R23 ;  /* 0x000000ffff17d224 */ /* 0x000fe200078e0a17 */
[----:B------:R-:W-:Y:S01]  /*2f20*/  ISETP.GT.U32.AND P5, PT, R0, R20, PT ;  /* 0x000000140000720c */ /* 0x000fe20003fa4070 */
[----:B-1----:R-:W-:-:S03]  /*2f30*/  IMAD.HI.U32 R4, R13, R9, RZ ;  /* 0x000000090d047227 */ /* 0x002fc600078e00ff */
[----:B------:R-:W-:Y:S01]  /*2f40*/  STL [R1+0x1f0], R23 ;  /* 0x0001f01701007387 */ /* 0x000fe20000100800 */
[----:B------:R-:W-:Y:S01]  /*2f50*/  @!P4 IMAD.IADD R21, R21, 0x1, -R0 ;  /* 0x000000011515c824 */ /* 0x000fe200078e0a00 */
[----:B------:R-:W-:Y:S01]  /*2f60*/  ISETP.GE.AND P4, PT, R7, RZ, PT ;  /* 0x000000ff0700720c */ /* 0x000fe20003f86270 */
[----:B------:R-:W-:Y:S01]  /*2f70*/  @!P3 IMAD.MOV R22, RZ, RZ, -R22 ;  /* 0x000000ffff16b224 */ /* 0x000fe200078e0a16 */
[C---:B------:R-:W-:Y:S01]  /*2f80*/  ISETP.GT.U32.AND P3, PT, R0.reuse, R6, PT ;  /* 0x000000060000720c */ /* 0x040fe20003f64070 */
[----:B------:R-:W-:Y:S02]  /*2f90*/  IMAD R5, R0, R8, R17 ;  /* 0x0000000800057224 */ /* 0x000fe400078e0211 */
[----:B------:R-:W-:Y:S01]  /*2fa0*/  IMAD.MOV.U32 R8, RZ, RZ, R16 ;  /* 0x000000ffff087224 */ /* 0x000fe200078e0010 */
[----:B------:R-:W-:Y:S01]  /*2fb0*/  STL [R1+0x1f4], R22 ;  /* 0x0001f41601007387 */ /* 0x000fe20000100800 */
[----:B------:R-:W-:Y:S02]  /*2fc0*/  IMAD.MOV R4, RZ, RZ, -R4 ;  /* 0x000000ffff047224 */ /* 0x000fe400078e0a04 */
[----:B------:R-:W-:-:S02]  /*2fd0*/  @!P6 IMAD.IADD R10, R10, 0x1, -R0 ;  /* 0x000000010a0ae824 */ /* 0x000fc400078e0a00 */
[----:B------:R-:W-:Y:S01]  /*2fe0*/  @!P0 IMAD.MOV R8, RZ, RZ, -R8 ;  /* 0x000000ffff088224 */ /* 0x000fe200078e0a08 */
[C---:B------:R-:W-:Y:S01]  /*2ff0*/  ISETP.GT.U32.AND P0, PT, R0.reuse, R5, PT ;  /* 0x000000050000720c */ /* 0x040fe20003f04070 */
[C---:B------:R-:W-:Y:S01]  /*3000*/  IMAD R4, R0.reuse, R4, R9 ;  /* 0x0000000400047224 */ /* 0x040fe200078e0209 */
[----:B------:R-:W-:Y:S01]  /*3010*/  ISETP.GT.U32.AND P6, PT, R0, R10, PT ;  /* 0x0000000a0000720c */ /* 0x000fe20003fc4070 */
[----:B------:R-:W-:Y:S01]  /*3020*/  IMAD.MOV.U32 R7, RZ, RZ, R21 ;  /* 0x000000ffff077224 */ /* 0x000fe200078e0015 */
[----:B------:R0:W-:Y:S01]  /*3030*/  STL [R1+0x1f8], R8 ;  /* 0x0001f80801007387 */ /* 0x0001e20000100800 */
[----:B------:R-:W-:Y:S02]  /*3040*/  VIADD R2, R28, 0xce ;  /* 0x000000ce1c027836 */ /* 0x000fe40000000000 */
[--C-:B------:R-:W-:Y:S01]  /*3050*/  @!P5 IMAD.IADD R20, R20, 0x1, -R0.reuse ;  /* 0x000000011414d824 */ /* 0x100fe200078e0a00 */
[----:B------:R-:W-:Y:S01]  /*3060*/  ISETP.GT.U32.AND P5, PT, R0, R4, PT ;  /* 0x000000040000720c */ /* 0x000fe20003fa4070 */
[----:B------:R-:W-:Y:S01]  /*3070*/  @!P4 IMAD.MOV R7, RZ, RZ, -R7 ;  /* 0x000000ffff07c224 */ /* 0x000fe200078e0a07 */
[----:B------:R-:W-:Y:S01]  /*3080*/  ISETP.GE.AND P4, PT, R11, RZ, PT ;  /* 0x000000ff0b00720c */ /* 0x000fe20003f86270 */
[----:B------:R-:W-:Y:S01]  /*3090*/  @!P3 IMAD.IADD R6, R6, 0x1, -R0 ;  /* 0x000000010606b824 */ /* 0x000fe200078e0a00 */
[----:B------:R-:W-:Y:S01]  /*30a0*/  IABS R11, R2 ;  /* 0x00000002000b7213 */ /* 0x000fe20000000000 */
[----:B------:R-:W-:Y:S01]  /*30b0*/  IMAD.MOV.U32 R9, RZ, RZ, R20 ;  /* 0x000000ffff097224 */ /* 0x000fe200078e0014 */
[----:B------:R1:W-:Y:S01]  /*30c0*/  STL [R1+0x1fc], R7 ;  /* 0x0001fc0701007387 */ /* 0x0003e20000100800 */
[----:B0-----:R-:W-:Y:S01]  /*30d0*/  IMAD.MOV.U32 R8, RZ, RZ, R6 ;  /* 0x000000ffff087224 */ /* 0x001fe200078e0006 */
[----:B------:R-:W-:Y:S01]  /*30e0*/  ISETP.GE.AND P3, PT, R18, RZ, PT ;  /* 0x000000ff1200720c */ /* 0x000fe20003f66270 */
[----:B------:R-:W-:Y:S01]  /*30f0*/  @!P0 IMAD.IADD R5, R5, 0x1, -R0 ;  /* 0x0000000105058824 */ /* 0x000fe200078e0a00 */
[----:B------:R-:W-:Y:S01]  /*3100*/  ISETP.GE.AND P0, PT, R2, RZ, PT ;  /* 0x000000ff0200720c */ /* 0x000fe20003f06270 */
[----:B------:R-:W-:-:S02]  /*3110*/  VIADD R3, R28, 0xcd ;  /* 0x000000cd1c037836 */ /* 0x000fc40000000000 */
[----:B------:R-:W-:Y:S01]  /*3120*/  @!P1 IMAD.MOV R9, RZ, RZ, -R9 ;  /* 0x000000ffff099224 */ /* 0x000fe200078e0a09 */
[----:B------:R-:W-:Y:S01]  /*3130*/  ISETP.GT.U32.AND P1, PT, R0, R5, PT ;  /* 0x000000050000720c */ /* 0x000fe20003f24070 */
[----:B------:R-:W-:Y:S01]  /*3140*/  @!P2 IMAD.MOV R8, RZ, RZ, -R8 ;  /* 0x000000ffff08a224 */ /* 0x000fe200078e0a08 */
[----:B------:R-:W-:Y:S01]  /*3150*/  IABS R17, R3 ;  /* 0x0000000300117213 */ /* 0x000fe20000000000 */
[----:B-1----:R-:W-:Y:S01]  /*3160*/  IMAD.HI.U32 R7, R13, R11, RZ ;  /* 0x0000000b0d077227 */ /* 0x002fe200078e00ff */
[----:B------:R-:W-:Y:S01]  /*3170*/  STL [R1+0x214], R9 ;  /* 0x0002140901007387 */ /* 0x000fe20000100800 */
[----:B------:R-:W-:Y:S02]  /*3180*/  ISETP.GE.AND P2, PT, R3, RZ, PT ;  /* 0x000000ff0300720c */ /* 0x000fe40003f46270 */
[--C-:B------:R-:W-:Y:S01]  /*3190*/  @!P6 IMAD.IADD R10, R10, 0x1, -R0.reuse ;  /* 0x000000010a0ae824 */ /* 0x100fe200078e0a00 */
[----:B------:R0:W-:Y:S01]  /*31a0*/  STL [R1+0x21c], R8 ;  /* 0x00021c0801007387 */ /* 0x0001e20000100800 */
[----:B------:R-:W-:Y:S01]  /*31b0*/  IMAD.MOV R7, RZ, RZ, -R7 ;  /* 0x000000ffff077224 */ /* 0x000fe200078e0a07 */
[----:B------:R-:W-:Y:S01]  /*31c0*/  ISETP.GE.AND P6, PT, R12, RZ, PT ;  /* 0x000000ff0c00720c */ /* 0x000fe20003fc6270 */
[----:B------:R-:W-:-:S02]  /*31d0*/  @!P5 IMAD.IADD R4, R4, 0x1, -R0 ;  /* 0x000000010404d824 */ /* 0x000fc400078e0a00 */
[C---:B------:R-:W-:Y:S02]  /*31e0*/  IMAD R11, R0.reuse, R7, R11 ;  /* 0x00000007000b7224 */ /* 0x040fe400078e020b */
[----:B------:R-:W-:Y:S01]  /*31f0*/  IMAD.HI.U32 R2, R13, R17, RZ ;  /* 0x000000110d027227 */ /* 0x000fe200078e00ff */
[----:B------:R-:W-:-:S03]  /*3200*/  ISETP.GT.U32.AND P5, PT, R0, R4, PT ;  /* 0x000000040000720c */ /* 0x000fc60003fa4070 */
[----:B0-----:R-:W-:Y:S02]  /*3210*/  IMAD.MOV.U32 R8, RZ, RZ, R10 ;  /* 0x000000ffff087224 */ /* 0x001fe400078e000a */
[----:B------:R-:W-:Y:S02]  /*3220*/  IMAD.MOV R2, RZ, RZ, -R2 ;  /* 0x000000ffff027224 */ /* 0x000fe400078e0a02 */
[----:B------:R-:W-:Y:S01]  /*3230*/  @!P4 IMAD.MOV R8, RZ, RZ, -R8 ;  /* 0x000000ffff08c224 */ /* 0x000fe200078e0a08 */
[C---:B------:R-:W-:Y:S01]  /*3240*/  ISETP.GT.U32.AND P4, PT, R0.reuse, R11, PT ;  /* 0x0000000b0000720c */ /* 0x040fe20003f84070 */
[----:B------:R-:W-:Y:S02]  /*3250*/  @!P1 IMAD.IADD R5, R5, 0x1, -R0 ;  /* 0x0000000105059824 */ /* 0x000fe400078e0a00 */
[----:B------:R-:W-:Y:S01]  /*3260*/  IMAD R17, R0, R2, R17 ;  /* 0x0000000200117224 */ /* 0x000fe200078e0211 */
[----:B------:R0:W-:Y:S01]  /*3270*/  STL [R1+0x220], R8 ;  /* 0x0002200801007387 */ /* 0x0001e20000100800 */
[----:B------:R-:W-:-:S02]  /*3280*/  VIADD R12, R28, 0xcc ;  /* 0x000000cc1c0c7836 */ /* 0x000fc40000000000 */
[----:B------:R-:W-:Y:S02]  /*3290*/  IMAD.MOV.U32 R7, RZ, RZ, R5 ;  /* 0x000000ffff077224 */ /* 0x000fe400078e0005 */
[--C-:B------:R-:W-:Y:S01]  /*32a0*/  @!P5 IMAD.IADD R4, R4, 0x1, -R0.reuse ;  /* 0x000000010404d824 */ /* 0x100fe200078e0a00 */
[----:B------:R-:W-:Y:S01]  /*32b0*/  ISETP.GT.U32.AND P5, PT, R0, R17, PT ;  /* 0x000000110000720c */ /* 0x000fe20003fa4070 */
[----:B------:R-:W-:Y:S01]  /*32c0*/  @!P3 IMAD.MOV R7, RZ, RZ, -R7 ;  /* 0x000000ffff07b224 */ /* 0x000fe200078e0a07 */
[----:B------:R-:W-:Y:S01]  /*32d0*/  ISETP.GE.AND P1, PT, R12, RZ, PT ;  /* 0x000000ff0c00720c */ /* 0x000fe20003f26270 */
[----:B------:R-:W-:Y:S01]  /*32e0*/  @!P4 IMAD.IADD R11, R11, 0x1, -R0 ;  /* 0x000000010b0bc824 */ /* 0x000fe200078e0a00 */
[----:B------:R-:W-:Y:S01]  /*32f0*/  IABS R12, R12 ;  /* 0x0000000c000c7213 */ /* 0x000fe20000000000 */
[C---:B------:R-:W-:Y:S01]  /*3300*/  VIADD R2, R28.reuse, 0xca ;  /* 0x000000ca1c027836 */ /* 0x040fe20000000000 */
[----:B------:R1:W-:Y:S01]  /*3310*/  STL [R1+0x22c], R7 ;  /* 0x00022c0701007387 */ /* 0x0003e20000100800 */
[----:B------:R-:W-:Y:S01]  /*3320*/  VIADD R6, R28, 0xcb ;  /* 0x000000cb1c067836 */ /* 0x000fe20000000000 */
[----:B------:R-:W-:Y:S01]  /*3330*/  ISETP.GT.U32.AND P4, PT, R0, R11, PT ;  /* 0x0000000b0000720c */ /* 0x000fe20003f84070 */
[----:B------:R-:W-:Y:S01]  /*3340*/  @!P6 IMAD.MOV R4, RZ, RZ, -R4 ;  /* 0x000000ffff04e224 */ /* 0x000fe200078e0a04 */
[----:B------:R-:W-:Y:S01]  /*3350*/  IABS R9, R2 ;  /* 0x0000000200097213 */ /* 0x000fe20000000000 */
[----:B0-----:R-:W-:Y:S01]  /*3360*/  VIADD R8, R28, 0xc8 ;  /* 0x000000c81c087836 */ /* 0x001fe20000000000 */
[----:B------:R-:W-:Y:S01]  /*3370*/  IABS R3, R6 ;  /* 0x0000000600037213 */ /* 0x000fe20000000000 */
[----:B------:R-:W-:Y:S01]  /*3380*/  @!P5 IMAD.IADD R17, R17, 0x1, -R0 ;  /* 0x000000011111d824 */ /* 0x000fe200078e0a00 */
[----:B------:R-:W-:Y:S01]  /*3390*/  ISETP.GE.AND P3, PT, R6, RZ, PT ;  /* 0x000000ff0600720c */ /* 0x000fe20003f66270 */
[C---:B------:R-:W-:Y:S01]  /*33a0*/  IMAD.HI.U32 R5, R13.reuse, R9, RZ ;  /* 0x000000090d057227 */ /* 0x040fe200078e00ff */
[----:B------:R-:W-:Y:S01]  /*33b0*/  ISETP.GE.AND P6, PT, R2, RZ, PT ;  /* 0x000000ff0200720c */ /* 0x000fe20003fc6270 */
[----:B------:R0:W-:Y:S01]  /*33c0*/  STL [R1+0x234], R4 ;  /* 0x0002340401007387 */ /* 0x0001e20000100800 */
[----:B------:R-:W-:Y:S01]  /*33d0*/  ISETP.GT.U32.AND P5, PT, R0, R17, PT ;  /* 0x000000110000720c */ /* 0x000fe20003fa4070 */
[----:B-1----:R-:W-:Y:S01]  /*33e0*/  IMAD.HI.U32 R7, R13, R12, RZ ;  /* 0x0000000c0d077227 */ /* 0x002fe200078e00ff */
[----:B------:R-:W-:-:S03]  /*33f0*/  IABS R16, R8 ;  /* 0x0000000800107213 */ /* 0x000fc60000000000 */
[----:B------:R-:W-:Y:S02]  /*3400*/  IMAD.MOV R7, RZ, RZ, -R7 ;  /* 0x000000ffff077224 */ /* 0x000fe400078e0a07 */
[----:B------:R-:W-:-:S04]  /*3410*/  IMAD.HI.U32 R6, R13, R3, RZ ;  /* 0x000000030d067227 */ /* 0x000fc800078e00ff */
[C---:B------:R-:W-:Y:S02]  /*3420*/  IMAD R12, R0.reuse, R7, R12 ;  /* 0x00000007000c7224 */ /* 0x040fe400078e020c */
[----:B------:R-:W-:Y:S02]  /*3430*/  @!P4 IMAD.IADD R11, R11, 0x1, -R0 ;  /* 0x000000010b0bc824 */ /* 0x000fe400078e0a00 */
[----:B------:R-:W-:Y:S01]  /*3440*/  IMAD.MOV R5, RZ, RZ, -R5 ;  /* 0x000000ffff057224 */ /* 0x000fe200078e0a05 */
[C---:B------:R-:W-:Y:S01]  /*3450*/  ISETP.GT.U32.AND P4, PT, R0.reuse, R12, PT ;  /* 0x0000000c0000720c */ /* 0x040fe20003f84070 */
[----:B------:R-:W-:Y:S02]  /*3460*/  IMAD.MOV R6, RZ, RZ, -R6 ;  /* 0x000000ffff067224 */ /* 0x000fe400078e0a06 */
[----:B------:R-:W-:Y:S02]  /*3470*/  IMAD R9, R0, R5, R9 ;  /* 0x0000000500097224 */ /* 0x000fe400078e0209 */
[----:B------:R-:W-:-:S02]  /*3480*/  IMAD.MOV.U32 R18, RZ, RZ, R11 ;  /* 0x000000ffff127224 */ /* 0x000fc400078e000b */
[C---:B------:R-:W-:Y:S02]  /*3490*/  IMAD R3, R0.reuse, R6, R3 ;  /* 0x0000000600037224 */ /* 0x040fe400078e0203 */
[----:B------:R-:W-:Y:S01]  /*34a0*/  @!P0 IMAD.MOV R18, RZ, RZ, -R18 ;  /* 0x000000ffff128224 */ /* 0x000fe200078e0a12 */
[----:B------:R-:W-:Y:S01]  /*34b0*/  ISETP.GT.U32.AND P0, PT, R0, R9, PT ;  /* 0x000000090000720c */ /* 0x000fe20003f04070 */
[----:B------:R-:W-:Y:S02]  /*34c0*/  VIADD R2, R28, 0xc9 ;  /* 0x000000c91c027836 */ /* 0x000fe40000000000 */
[--C-:B------:R-:W-:Y:S01]  /*34d0*/  @!P5 IMAD.IADD R17, R17, 0x1, -R0.reuse ;  /* 0x000000011111d824 */ /* 0x100fe200078e0a00 */
[----:B------:R-:W-:Y:S01]  /*34e0*/  ISETP.GT.U32.AND P5, PT, R0, R3, PT ;  /* 0x000000030000720c */ /* 0x000fe20003fa4070 */
[----:B------:R-:W-:Y:S01]  /*34f0*/  @!P4 IMAD.IADD R12, R12, 0x1, -R0 ;  /* 0x000000010c0cc824 */ /* 0x000fe200078e0a00 */
[----:B------:R-:W-:Y:S01]  /*3500*/  IABS R6, R2 ;  /* 0x0000000200067213 */ /* 0x000fe20000000000 */
[----:B------:R-:W-:Y:S01]  /*3510*/  VIADD R7, R28, 0xc7 ;  /* 0x000000c71c077836 */ /* 0x000fe20000000000 */
[----:B------:R-:W-:Y:S01]  /*3520*/  STL [R1+0x238], R18 ;  /* 0x0002381201007387 */ /* 0x000fe20000100800 */
[----:B------:R-:W-:Y:S01]  /*3530*/  @!P2 IMAD.MOV R17, RZ, RZ, -R17 ;  /* 0x000000ffff11a224 */ /* 0x000fe200078e0a11 */
[----:B------:R-:W-:Y:S01]  /*3540*/  ISETP.GT.U32.AND P4, PT, R0, R12, PT ;  /* 0x0000000c0000720c */ /* 0x000fe20003f84070 */
[----:B------:R-:W-:Y:S01]  /*3550*/  IMAD.HI.U32 R11, R13, R6, RZ ;  /* 0x000000060d0b7227 */ /* 0x000fe200078e00ff */
[----:B------:R-:W-:-:S02]  /*3560*/  ISETP.GE.AND P2, PT, R2, RZ, PT ;  /* 0x000000ff0200720c */ /* 0x000fc40003f46270 */
[----:B------:R-:W-:Y:S01]  /*3570*/  IABS R10, R7 ;  /* 0x00000007000a7213 */ /* 0x000fe20000000000 */
[--C-:B------:R-:W-:Y:S01]  /*3580*/  @!P0 IMAD.IADD R9, R9, 0x1, -R0.reuse ;  /* 0x0000000109098824 */ /* 0x100fe200078e0a00 */
[----:B------:R1:W-:Y:S01]  /*3590*/  STL [R1+0x23c], R17 ;  /* 0x00023c1101007387 */ /* 0x0003e20000100800 */
[----:B------:R-:W-:Y:S02]  /*35a0*/  IMAD.MOV R11, RZ, RZ, -R11 ;  /* 0x000000ffff0b7224 */ /* 0x000fe400078e0a0b */
[----:B------:R-:W-:Y:S01]  /*35b0*/  @!P5 IMAD.IADD R3, R3, 0x1, -R0 ;  /* 0x000000010303d824 */ /* 0x000fe200078e0a00 */
[----:B------:R-:W-:Y:S01]  /*35c0*/  ISETP.GT.U32.AND P0, PT, R0, R9, PT ;  /* 0x000000090000720c */ /* 0x000fe20003f04070 */
[----:B0-----:R-:W-:Y:S02]  /*35d0*/  VIADD R4, R28, 0xc6 ;  /* 0x000000c61c047836 */ /* 0x001fe40000000000 */
[C---:B------:R-:W-:Y:S01]  /*35e0*/  IMAD R2, R0.reuse, R11, R6 ;  /* 0x0000000b00027224 */ /* 0x040fe200078e0206 */
[----:B------:R-:W-:Y:S01]  /*35f0*/  ISETP.GT.U32.AND P5, PT, R0, R3, PT ;  /* 0x000000030000720c */ /* 0x000fe20003fa4070 */
[----:B------:R-:W-:Y:S01]  /*3600*/  @!P4 IMAD.IADD R12, R12, 0x1, -R0 ;  /* 0x000000010c0cc824 */ /* 0x000fe200078e0a00 */
[----:B------:R-:W-:Y:S01]  /*3610*/  IABS R5, R4 ;  /* 0x0000000400057213 */ /* 0x000fe20000000000 */
[----:B------:R-:W-:Y:S01]  /*3620*/  IMAD.HI.U32 R6, R13, R10, RZ ;  /* 0x0000000a0d067227 */ /* 0x000fe200078e00ff */
[----:B------:R-:W-:-:S03]  /*3630*/  ISETP.GT.U32.AND P4, PT, R0, R2, PT ;  /* 0x000000020000720c */ /* 0x000fc60003f84070 */
[----:B-1----:R-:W-:-:S04]  /*3640*/  IMAD.HI.U32 R17, R13, R16, RZ ;  /* 0x000000100d117227 */ /* 0x002fc800078e00ff */
[----:B------:R-:W-:-:S04]  /*3650*/  IMAD.HI.U32 R11, R13, R5, RZ ;  /* 0x000000050d0b7227 */ /* 0x000fc800078e00ff */
[----:B------:R-:W-:Y:S02]  /*3660*/  IMAD.MOV R6, RZ, RZ, -R6 ;  /* 0x000000ffff067224 */ /* 0x000fe400078e0a06 */
[----:B------:R-:W-:Y:S02]  /*3670*/  IMAD.MOV R17, RZ, RZ, -R17 ;  /* 0x000000ffff117224 */ /* 0x000fe400078e0a11 */
[----:B------:R-:W-:Y:S02]  /*3680*/  IMAD.MOV R11, RZ, RZ, -R11 ;  /* 0x000000ffff0b7224 */ /* 0x000fe400078e0a0b */
[----:B------:R-:W-:Y:S02]  /*3690*/  IMAD R10, R0, R6, R10 ;  /* 0x00000006000a7224 */ /* 0x000fe400078e020a */
[--C-:B------:R-:W-:Y:S02]  /*36a0*/  @!P0 IMAD.IADD R9, R9, 0x1, -R0.reuse ;  /* 0x0000000109098824 */ /* 0x100fe400078e0a00 */
[----:B------:R-:W-:Y:S01]  /*36b0*/  VIADD R6, R28, 0xc5 ;  /* 0x000000c51c067836 */ /* 0x000fe20000000000 */
[----:B------:R-:W-:Y:S01]  /*36c0*/  ISETP.GT.U32.AND P0, PT, R0, R10, PT ;  /* 0x0000000a0000720c */ /* 0x000fe20003f04070 */
[----:B------:R-:W-:Y:S01]  /*36d0*/  @!P5 IMAD.IADD R3, R3, 0x1, -R0 ;  /* 0x000000010303d824 */ /* 0x000fe200078e0a00 */
[----:B------:R-:W-:Y:S01]  /*36e0*/  ISETP.GE.AND P5, PT, R8, RZ, PT ;  /* 0x000000ff0800720c */ /* 0x000fe20003fa6270 */
[----:B------:R-:W-:-:S02]  /*36f0*/  IMAD.MOV.U32 R18, RZ, RZ, R12 ;  /* 0x000000ffff127224 */ /* 0x000fc400078e000c */
[C---:B------:R-:W-:Y:S02]  /*3700*/  IMAD R8, R0.reuse, R17, R16 ;  /* 0x0000001100087224 */ /* 0x040fe400078e0210 */
[----:B------:R-:W-:Y:S01]  /*3710*/  IMAD R5, R0, R11, R5 ;  /* 0x0000000b00057224 */ /* 0x000fe200078e0205 */
[----:B------:R-:W-:Y:S01]  /*3720*/  IABS R11, R6 ;  /* 0x00000006000b7213 */ /* 0x000fe20000000000 */
[----:B------:R-:W-:Y:S02]  /*3730*/  IMAD.MOV.U32 R12, RZ, RZ, R9 ;  /* 0x000000ffff0c7224 */ /* 0x000fe400078e0009 */
[----:B------:R-:W-:Y:S02]  /*3740*/  @!P4 IMAD.IADD R2, R2, 0x1, -R0 ;  /* 0x000000010202c824 */ /* 0x000fe400078e0a00 */
[----:B------:R-:W-:Y:S01]  /*3750*/  @!P1 IMAD.MOV R18, RZ, RZ, -R18 ;  /* 0x000000ffff129224 */ /* 0x000fe200078e0a12 */
[C---:B------:R-:W-:Y:S01]  /*3760*/  ISETP.GT.U32.AND P1, PT, R0.reuse, R8, PT ;  /* 0x000000080000720c */ /* 0x040fe20003f24070 */
[----:B------:R-:W-:Y:S01]  /*3770*/  @!P6 IMAD.MOV R12, RZ, RZ, -R12 ;  /* 0x000000ffff0ce224 */ /* 0x000fe200078e0a0c */
[C---:B------:R-:W-:Y:S01]  /*3780*/  ISETP.GT.U32.AND P6, PT, R0.reuse, R5, PT ;  /* 0x000000050000720c */ /* 0x040fe20003fc4070 */
[----:B------:R-:W-:Y:S01]  /*3790*/  IMAD.MOV.U32 R16, RZ, RZ, R3 ;  /* 0x000000ffff107224 */ /* 0x000fe200078e0003 */
[----:B------:R-:W-:Y:S01]  /*37a0*/  ISETP.GT.U32.AND P4, PT, R0, R2, PT ;  /* 0x000000020000720c */ /* 0x000fe20003f84070 */
[----:B------:R-:W-:Y:S01]  /*37b0*/  IMAD.MOV.U32 R3, RZ, RZ, R11 ;  /* 0x000000ffff037224 */ /* 0x000fe200078e000b */
[----:B------:R-:W-:Y:S01]  /*37c0*/  STL [R1+0x240], R18 ;  /* 0x0002401201007387 */ /* 0x000fe20000100800 */
[----:B------:R-:W-:Y:S01]  /*37d0*/  @!P3 IMAD.MOV R16, RZ, RZ, -R16 ;  /* 0x000000ffff10b224 */ /* 0x000fe200078e0a10 */
[----:B------:R-:W-:Y:S01]  /*37e0*/  ISETP.GE.AND P3, PT, R7, RZ, PT ;  /* 0x000000ff0700720c */ /* 0x000fe20003f66270 */
[----:B------:R-:W-:-:S02]  /*37f0*/  VIADD R9, R28, 0xc4 ;  /* 0x000000c41c097836 */ /* 0x000fc40000000000 */
[----:B------:R-:W-:Y:S01]  /*3800*/  IMAD.HI.U32 R7, R13, R3, RZ ;  /* 0x000000030d077227 */ /* 0x000fe200078e00ff */
[----:B------:R-:W-:Y:S02]  /*3810*/  STL [R1+0x244], R16 ;  /* 0x0002441001007387 */ /* 0x000fe40000100800 */
[----:B------:R-:W-:Y:S01]  /*3820*/  IABS R11, R9 ;  /* 0x00000009000b7213 */ /* 0x000fe20000000000 */
[--C-:B------:R-:W-:Y:S01]  /*3830*/  @!P0 IMAD.IADD R10, R10, 0x1, -R0.reuse ;  /* 0x000000010a0a8824 */ /* 0x100fe200078e0a00 */
[----:B------:R0:W-:Y:S01]  /*3840*/  STL [R1+0x248], R12 ;  /* 0x0002480c01007387 */ /* 0x0001e20000100800 */
[----:B------:R-:W-:Y:S02]  /*3850*/  IMAD.MOV R7, RZ, RZ, -R7 ;  /* 0x000000ffff077224 */ /* 0x000fe400078e0a07 */
[--C-:B------:R-:W-:Y:S01]  /*3860*/  @!P1 IMAD.IADD R8, R8, 0x1, -R0.reuse ;  /* 0x0000000108089824 */ /* 0x100fe200078e0a00 */
[----:B------:R-:W-:Y:S01]  /*3870*/  ISETP.GE.AND P1, PT, R6, RZ, PT ;  /* 0x000000ff0600720c */ /* 0x000fe20003f26270 */
[--C-:B------:R-:W-:Y:S01]  /*3880*/  @!P6 IMAD.IADD R5, R5, 0x1, -R0.reuse ;  /* 0x000000010505e824 */ /* 0x100fe200078e0a00 */
[----:B------:R-:W-:Y:S01]  /*3890*/  ISETP.GT.U32.AND P6, PT, R0, R10, PT ;  /* 0x0000000a0000720c */ /* 0x000fe20003fc4070 */
[----:B------:R-:W-:Y:S01]  /*38a0*/  @!P4 IMAD.IADD R2, R2, 0x1, -R0 ;  /* 0x000000010202c824 */ /* 0x000fe200078e0a00 */
[C---:B------:R-:W-:Y:S01]  /*38b0*/  ISETP.GT.U32.AND P0, PT, R0.reuse, R8, PT ;  /* 0x000000080000720c */ /* 0x040fe20003f04070 */
[----:B------:R-:W-:Y:S01]  /*38c0*/  IMAD R3, R0, R7, R3 ;  /* 0x0000000700037224 */ /* 0x000fe200078e0203 */
[----:B------:R-:W-:Y:S01]  /*38d0*/  ISETP.GE.AND P4, PT, R4, RZ, PT ;  /* 0x000000ff0400720c */ /* 0x000fe20003f86270 */
[----:B------:R-:W-:-:S04]  /*38e0*/  IMAD.HI.U32 R7, R13, R11, RZ ;  /* 0x0000000b0d077227 */ /* 0x000fc800078e00ff */
[----:B0-----:R-:W-:Y:S02]  /*38f0*/  IMAD.MOV.U32 R12, RZ, RZ, R2 ;  /* 0x000000ffff0c7224 */ /* 0x001fe400078e0002 */
[----:B------:R-:W-:Y:S02]  /*3900*/  IMAD.MOV R7, RZ, RZ, -R7 ;  /* 0x000000ffff077224 */ /* 0x000fe400078e0a07 */
[----:B------:R-:W-:Y:S01]  /*3910*/  @!P2 IMAD.MOV R12, RZ, RZ, -R12 ;  /* 0x000000ffff0ca224 */ /* 0x000fe200078e0a0c */
[C---:B------:R-:W-:Y:S01]  /*3920*/  ISETP.GT.U32.AND P2, PT, R0.reuse, R5, PT ;  /* 0x000000050000720c */ /* 0x040fe20003f44070 */
[----:B------:R-:W-:Y:S02]  /*3930*/  IMAD R11, R0, R7, R11 ;  /* 0x00000007000b7224 */ /* 0x000fe400078e020b */
[----:B------:R-:W-:Y:S01]  /*3940*/  @!P6 IMAD.IADD R10, R10, 0x1, -R0 ;  /* 0x000000010a0ae824 */ /* 0x000fe200078e0a00 */
[----:B------:R0:W-:Y:S01]  /*3950*/  STL [R1+0x24c], R12 ;  /* 0x00024c0c01007387 */ /* 0x0001e20000100800 */
[----:B------:R-:W-:Y:S01]  /*3960*/  VIADD R6, R28, 0xc1 ;  /* 0x000000c11c067836 */ /* 0x000fe20000000000 */
[----:B------:R-:W-:Y:S01]  /*3970*/  ISETP.GT.U32.AND P6, PT, R0, R11, PT ;  /* 0x0000000b0000720c */ /* 0x000fe20003fc4070 */
[----:B------:R-:W-:-:S02]  /*3980*/  VIADD R4, R28, 0xc3 ;  /* 0x000000c31c047836 */ /* 0x000fc40000000000 */
[--C-:B------:R-:W-:Y:S01]  /*3990*/  @!P0 IMAD.IADD R8, R8, 0x1, -R0.reuse ;  /* 0x0000000108088824 */ /* 0x100fe200078e0a00 */
[----:B------:R-:W-:Y:S01]  /*39a0*/  ISETP.GT.U32.AND P0, PT, R0, R3, PT ;  /* 0x000000030000720c */ /* 0x000fe20003f04070 */
[----:B------:R-:W-:Y:S01]  /*39b0*/  VIADD R2, R28, 0xc2 ;  /* 0x000000c21c027836 */ /* 0x000fe20000000000 */
[----:B------:R-:W-:Y:S01]  /*39c0*/  IABS R16, R6 ;  /* 0x0000000600107213 */ /* 0x000fe20000000000 */
[----:B------:R-:W-:Y:S01]  /*39d0*/  @!P2 IMAD.IADD R5, R5, 0x1, -R0 ;  /* 0x000000010505a824 */ /* 0x000fe200078e0a00 */
[----:B0-----:R-:W-:Y:S01]  /*39e0*/  IABS R12, R4 ;  /* 0x00000004000c7213 */ /* 0x001fe20000000000 */
[----:B------:R-:W-:Y:S01]  /*39f0*/  IMAD.MOV.U32 R18, RZ, RZ, R8 ;  /* 0x000000ffff127224 */ /* 0x000fe200078e0008 */
[----:B------:R-:W-:Y:S01]  /*3a00*/  ISETP.GE.AND P2, PT, R9, RZ, PT ;  /* 0x000000ff0900720c */ /* 0x000fe20003f46270 */
[----:B------:R-:W-:Y:S01]  /*3a10*/  IMAD.MOV.U32 R9, RZ, RZ, R16 ;  /* 0x000000ffff097224 */ /* 0x000fe200078e0010 */
[----:B------:R-:W-:Y:S01]  /*3a20*/  IABS R7, R2 ;  /* 0x0000000200077213 */ /* 0x000fe20000000000 */
[----:B------:R-:W-:-:S04]  /*3a30*/  IMAD.HI.U32 R16, R13, R12, RZ ;  /* 0x0000000c0d107227 */ /* 0x000fc800078e00ff */
[----:B------:R-:W-:Y:S02]  /*3a40*/  @!P6 IMAD.IADD R11, R11, 0x1, -R0 ;  /* 0x000000010b0be824 */ /* 0x000fe400078e0a00 */
[----:B------:R-:W-:-:S03]  /*3a50*/  IMAD.HI.U32 R17, R13, R7, RZ ;  /* 0x000000070d117227 */ /* 0x000fc600078e00ff */
[----:B------:R-:W-:Y:S01]  /*3a60*/  ISETP.GT.U32.AND P6, PT, R0, R11, PT ;  /* 0x0000000b0000720c */ /* 0x000fe20003fc4070 */
[----:B------:R-:W-:Y:S02]  /*3a70*/  IMAD.MOV R16, RZ, RZ, -R16 ;  /* 0x000000ffff107224 */ /* 0x000fe400078e0a10 */
[----:B------:R-:W-:Y:S01]  /*3a80*/  @!P0 IMAD.IADD R3, R3, 0x1, -R0 ;  /* 0x0000000103038824 */ /* 0x000fe200078e0a00 */
[----:B------:R-:W-:Y:S01]  /*3a90*/  ISETP.GE.AND P0, PT, R4, RZ, PT ;  /* 0x000000ff0400720c */ /* 0x000fe20003f06270 */
[----:B------:R-:W-:-:S04]  /*3aa0*/  IMAD.HI.U32 R4, R13, R9, RZ ;  /* 0x000000090d047227 */ /* 0x000fc800078e00ff */
[----:B------:R-:W-:Y:S02]  /*3ab0*/  IMAD.MOV R8, RZ, RZ, -R17 ;  /* 0x000000ffff087224 */ /* 0x000fe400078e0a11 */
[C---:B------:R-:W-:Y:S02]  /*3ac0*/  IMAD R12, R0.reuse, R16, R12 ;  /* 0x00000010000c7224 */ /* 0x040fe400078e020c */
[----:B------:R-:W-:Y:S01]  /*3ad0*/  @!P5 IMAD.MOV R18, RZ, RZ, -R18 ;  /* 0x000000ffff12d224 */ /* 0x000fe200078e0a12 */
[C---:B------:R-:W-:Y:S01]  /*3ae0*/  ISETP.GT.U32.AND P5, PT, R0.reuse, R3, PT ;  /* 0x000000030000720c */ /* 0x040fe20003fa4070 */
[----:B------:R-:W-:Y:S02]  /*3af0*/  IMAD.MOV R4, RZ, RZ, -R4 ;  /* 0x000000ffff047224 */ /* 0x000fe400078e0a04 */
[C---:B------:R-:W-:Y:S01]  /*3b00*/  IMAD R7, R0.reuse, R8, R7 ;  /* 0x0000000800077224 */ /* 0x040fe200078e0207 */
[----:B------:R0:W-:Y:S01]  /*3b10*/  STL [R1+0x250], R18 ;  /* 0x0002501201007387 */ /* 0x0001e20000100800 */
[----:B------:R-:W-:Y:S01]  /*3b20*/  @!P3 IMAD.MOV R10, RZ, RZ, -R10 ;  /* 0x000000ffff0ab224 */ /* 0x000fe200078e0a0a */
[C---:B------:R-:W-:Y:S01]  /*3b30*/  ISETP.GT.U32.AND P3, PT, R0.reuse, R12, PT ;  /* 0x0000000c0000720c */ /* 0x040fe20003f64070 */
[----:B------:R-:W-:-:S02]  /*3b40*/  IMAD R9, R0, R4, R9 ;  /* 0x0000000400097224 */ /* 0x000fc400078e0209 */
[----:B------:R-:W-:Y:S01]  /*3b50*/  @!P4 IMAD.MOV R5, RZ, RZ, -R5 ;  /* 0x000000ffff05c224 */ /* 0x000fe200078e0a05 */
[C---:B------:R-:W-:Y:S01]  /*3b60*/  ISETP.GT.U32.AND P4, PT, R0.reuse, R7, PT ;  /* 0x000000070000720c */ /* 0x040fe20003f84070 */
[--C-:B------:R-:W-:Y:S01]  /*3b70*/  @!P6 IMAD.IADD R11, R11, 0x1, -R0.reuse ;  /* 0x000000010b0be824 */ /* 0x100fe200078e0a00 */
[----:B------:R-:W-:Y:S01]  /*3b80*/  ISETP.GT.U32.AND P6, PT, R0, R9, PT ;  /* 0x000000090000720c */ /* 0x000fe20003fc4070 */
[----:B------:R-:W-:Y:S01]  /*3b90*/  VIADD R16, R28, 0xc0 ;  /* 0x000000c01c107836 */ /* 0x000fe20000000000 */
[----:B------:R-:W-:Y:S01]  /*3ba0*/  STL [R1+0x254], R10 ;  /* 0x0002540a01007387 */ /* 0x000fe20000100800 */
[--C-:B------:R-:W-:Y:S01]  /*3bb0*/  @!P5 IMAD.IADD R3, R3, 0x1, -R0.reuse ;  /* 0x000000010303d824 */ /* 0x100fe200078e0a00 */
[----:B------:R-:W-:Y:S01]  /*3bc0*/  ISETP.GE.AND P5, PT, R2, RZ, PT ;  /* 0x000000ff0200720c */ /* 0x000fe20003fa6270 */
[----:B------:R-:W-:Y:S01]  /*3bd0*/  VIADD R2, R28, 0xbf ;  /* 0x000000bf1c027836 */ /* 0x000fe20000000000 */
[----:B------:R-:W-:Y:S01]  /*3be0*/  IABS R4, R16 ;  /* 0x0000001000047213 */ /* 0x000fe20000000000 */
[----:B------:R-:W-:Y:S01]  /*3bf0*/  @!P3 IMAD.IADD R12, R12, 0x1, -R0 ;  /* 0x000000010c0cb824 */ /* 0x000fe200078e0a00 */
[----:B------:R1:W-:Y:S01]  /*3c00*/  STL [R1+0x25c], R5 ;  /* 0x00025c0501007387 */ /* 0x0003e20000100800 */
[----:B------:R-:W-:Y:S01]  /*3c10*/  ISETP.GE.AND P3, PT, R6, RZ, PT ;  /* 0x000000ff0600720c */ /* 0x000fe20003f66270 */
[----:B------:R-:W-:-:S02]  /*3c20*/  VIADD R6, R28, 0xbe ;  /* 0x000000be1c067836 */ /* 0x000fc40000000000 */
[--C-:B------:R-:W-:Y:S01]  /*3c30*/  @!P4 IMAD.IADD R7, R7, 0x1, -R0.reuse ;  /* 0x000000010707c824 */ /* 0x100fe200078e0a00 */
[C---:B------:R-:W-:Y:S01]  /*3c40*/  ISETP.GT.U32.AND P4, PT, R0.reuse, R12, PT ;  /* 0x0000000c0000720c */ /* 0x040fe20003f84070 */
[----:B------:R-:W-:Y:S01]  /*3c50*/  IMAD.HI.U32 R8, R13, R4, RZ ;  /* 0x000000040d087227 */ /* 0x000fe200078e00ff */
[----:B0-----:R-:W-:Y:S02]  /*3c60*/  IABS R18, R6 ;  /* 0x0000000600127213 */ /* 0x001fe40000000000 */
[----:B-1----:R-:W-:Y:S01]  /*3c70*/  IABS R5, R2 ;  /* 0x0000000200057213 */ /* 0x002fe20000000000 */
[----:B------:R-:W-:Y:S01]  /*3c80*/  @!P6 IMAD.IADD R9, R9, 0x1, -R0 ;  /* 0x000000010909e824 */ /* 0x000fe200078e0a00 */
[----:B------:R-:W-:Y:S01]  /*3c90*/  ISETP.GT.U32.AND P6, PT, R0, R7, PT ;  /* 0x000000070000720c */ /* 0x000fe20003fc4070 */
[----:B------:R-:W-:Y:S02]  /*3ca0*/  IMAD.MOV.U32 R10, RZ, RZ, R3 ;  /* 0x000000ffff0a7224 */ /* 0x000fe400078e0003 */
[----:B------:R-:W-:-:S02]  /*3cb0*/  IMAD.MOV R8, RZ, RZ, -R8 ;  /* 0x000000ffff087224 */ /* 0x000fc400078e0a08 */
[----:B------:R-:W-:-:S04]  /*3cc0*/  IMAD.HI.U32 R3, R13, R5, RZ ;  /* 0x000000050d037227 */ /* 0x000fc800078e00ff */
[----:B------:R-:W-:Y:S02]  /*3cd0*/  IMAD R4, R0, R8, R4 ;  /* 0x0000000800047224 */ /* 0x000fe400078e0204 */
[----:B------:R-:W-:Y:S02]  /*3ce0*/  IMAD.MOV R3, RZ, RZ, -R3 ;  /* 0x000000ffff037224 */ /* 0x000fe400078e0a03 */
[--C-:B------:R-:W-:Y:S01]  /*3cf0*/  @!P4 IMAD.IADD R12, R12, 0x1, -R0.reuse ;  /* 0x000000010c0cc824 */ /* 0x100fe200078e0a00 */
[C---:B------:R-:W-:Y:S01]  /*3d00*/  ISETP.GT.U32.AND P4, PT, R0.reuse, R4, PT ;  /* 0x000000040000720c */ /* 0x040fe20003f84070 */
[----:B------:R-:W-:Y:S02]  /*3d10*/  IMAD R5, R0, R3, R5 ;  /* 0x0000000300057224 */ /* 0x000fe400078e0205 */
[----:B------:R-:W-:Y:S02]  /*3d20*/  @!P6 IMAD.IADD R7, R7, 0x1, -R0 ;  /* 0x000000010707e824 */ /* 0x000fe400078e0a00 */
[----:B------:R-:W-:Y:S01]  /*3d30*/  VIADD R8, R28, 0xbd ;  /* 0x000000bd1c087836 */ /* 0x000fe20000000000 */
[----:B------:R-:W-:Y:S01]  /*3d40*/  ISETP.GT.U32.AND P6, PT, R0, R5, PT ;  /* 0x000000050000720c */ /* 0x000fe20003fc4070 */
[----:B------:R-:W-:-:S03]  /*3d50*/  IMAD.HI.U32 R19, R13, R18, RZ ;  /* 0x000000120d137227 */ /* 0x000fc600078e00ff */
[----:B------:R-:W-:Y:S01]  /*3d60*/  IABS R3, R8 ;  /* 0x0000000800037213 */ /* 0x000fe20000000000 */
[----:B------:R-:W-:Y:S01]  /*3d70*/  @!P1 IMAD.MOV R10, RZ, RZ, -R10 ;  /* 0x000000ffff0a9224 */ /* 0x000fe200078e0a0a */
[----:B------:R-:W-:Y:S01]  /*3d80*/  ISETP.GT.U32.AND P1, PT, R0, R9, PT ;  /* 0x000000090000720c */ /* 0x000fe20003f24070 */
[----:B------:R-:W-:Y:S01]  /*3d90*/  @!P4 IMAD.IADD R4, R4, 0x1, -R0 ;  /* 0x000000010404c824 */ /* 0x000fe200078e0a00 */
[----:B------:R-:W-:Y:S01]  /*3da0*/  ISETP.GE.AND P4, PT, R2, RZ, PT ;  /* 0x000000ff0200720c */ /* 0x000fe20003f86270 */
[----:B------:R-:W-:Y:S01]  /*3db0*/  IMAD.MOV R19, RZ, RZ, -R19 ;  /* 0x000000ffff137224 */ /* 0x000fe200078e0a13 */
[----:B------:R0:W-:Y:S01]  /*3dc0*/  STL [R1+0x260], R10 ;  /* 0x0002600a01007387 */ /* 0x0001e20000100800 */
[----:B------:R-:W-:-:S04]  /*3dd0*/  IMAD.HI.U32 R17, R13, R3, RZ ;  /* 0x000000030d117227 */ /* 0x000fc800078e00ff */
[----:B------:R-:W-:Y:S01]  /*3de0*/  @!P6 IMAD.IADD R5, R5, 0x1, -R0 ;  /* 0x000000010505e824 */ /* 0x000fe200078e0a00 */
[C---:B------:R-:W-:Y:S01]  /*3df0*/  ISETP.GT.U32.AND P6, PT, R0.reuse, R4, PT ;  /* 0x000000040000720c */ /* 0x040fe20003fc4070 */
[----:B------:R-:W-:Y:S02]  /*3e00*/  IMAD R2, R0, R19, R18 ;  /* 0x0000001300027224 */ /* 0x000fe400078e0212 */
[----:B------:R-:W-:Y:S02]  /*3e10*/  IMAD.MOV R17, RZ, RZ, -R17 ;  /* 0x000000ffff117224 */ /* 0x000fe400078e0a11 */
[----:B------:R-:W-:Y:S01]  /*3e20*/  @!P5 IMAD.MOV R7, RZ, RZ, -R7 ;  /* 0x000000ffff07d224 */ /* 0x000fe200078e0a07 */
[----:B------:R-:W-:Y:S01]  /*3e30*/  ISETP.GE.AND P5, PT, R6, RZ, PT ;  /* 0x000000ff0600720c */ /* 0x000fe20003fa6270 */
[----:B------:R-:W-:Y:S02]  /*3e40*/  IMAD.MOV.U32 R20, RZ, RZ, R12 ;  /* 0x000000ffff147224 */ /* 0x000fe400078e000c */
[----:B0-----:R-:W-:-:S02]  /*3e50*/  VIADD R10, R28, 0xbc ;  /* 0x000000bc1c0a7836 */ /* 0x001fc40000000000 */
[----:B------:R-:W-:Y:S01]  /*3e60*/  @!P2 IMAD.MOV R11, RZ, RZ, -R11 ;  /* 0x000000ffff0ba224 */ /* 0x000fe200078e0a0b */
[C---:B------:R-:W-:Y:S01]  /*3e70*/  ISETP.GT.U32.AND P2, PT, R0.reuse, R2, PT ;  /* 0x000000020000720c */ /* 0x040fe20003f44070 */
[----:B------:R-:W-:Y:S02]  /*3e80*/  IMAD R6, R0, R17, R3 ;  /* 0x0000001100067224 */ /* 0x000fe400078e0203 */
[----:B------:R-:W-:Y:S01]  /*3e90*/  @!P1 IMAD.IADD R9, R9, 0x1, -R0 ;  /* 0x0000000109099824 */ /* 0x000fe200078e0a00 */
[----:B------:R-:W-:Y:S01]  /*3ea0*/  ISETP.GE.AND P1, PT, R16, RZ, PT ;  /* 0x000000ff1000720c */ /* 0x000fe20003f26270 */
[----:B------:R-:W-:Y:S01]  /*3eb0*/  @!P0 IMAD.MOV R20, RZ, RZ, -R20 ;  /* 0x000000ffff148224 */ /* 0x000fe200078e0a14 */
[----:B------:R-:W-:Y:S01]  /*3ec0*/  IABS R16, R10 ;  /* 0x0000000a00107213 */ /* 0x000fe20000000000 */
[----:B------:R-:W-:Y:S01]  /*3ed0*/  @!P6 IMAD.IADD R4, R4, 0x1, -R0 ;  /* 0x000000010404e824 */ /* 0x000fe200078e0a00 */
[C---:B------:R-:W-:Y:S01]  /*3ee0*/  ISETP.GT.U32.AND P0, PT, R0.reuse, R5, PT ;  /* 0x000000050000720c */ /* 0x040fe20003f04070 */
[----:B------:R-:W-:Y:S01]  /*3ef0*/  STL [R1+0x264], R11 ;  /* 0x0002640b01007387 */ /* 0x000fe20000100800 */
[----:B------:R-:W-:Y:S01]  /*3f00*/  ISETP.GT.U32.AND P6, PT, R0, R6, PT ;  /* 0x000000060000720c */ /* 0x000fe20003fc4070 */
[----:B------:R-:W-:-:S02]  /*3f10*/  VIADD R3, R28, 0xbb ;  /* 0x000000bb1c037836 */ /* 0x000fc40000000000 */
[----:B------:R-:W-:Y:S01]  /*3f20*/  STL [R1+0x268], R20 ;  /* 0x0002681401007387 */ /* 0x000fe20000100800 */
[--C-:B------:R-:W-:Y:S02]  /*3f30*/  @!P2 IMAD.IADD R2, R2, 0x1, -R0.reuse ;  /* 0x000000010202a824 */ /* 0x100fe400078e0a00 */
[----:B------:R-:W-:Y:S01]  /*3f40*/  @!P3 IMAD.MOV R9, RZ, RZ, -R9 ;  /* 0x000000ffff09b224 */ /* 0x000fe200078e0a09 */
[----:B------:R0:W-:Y:S01]  /*3f50*/  STL [R1+0x26c], R7 ;  /* 0x00026c0701007387 */ /* 0x0001e20000100800 */
[----:B------:R-:W-:Y:S02]  /*3f60*/  IABS R18, R3 ;  /* 0x0000000300127213 */ /* 0x000fe40000000000 */
[----:B------:R-:W-:Y:S01]  /*3f70*/  ISETP.GE.AND P3, PT, R8, RZ, PT ;  /* 0x000000ff0800720c */ /* 0x000fe20003f66270 */
[--C-:B------:R-:W-:Y:S01]  /*3f80*/  @!P0 IMAD.IADD R5, R5, 0x1, -R0.reuse ;  /* 0x0000000105058824 */ /* 0x100fe200078e0a00 */
[----:B------:R1:W-:Y:S01]  /*3f90*/  STL [R1+0x274], R9 ;  /* 0x0002740901007387 */ /* 0x0003e20000100800 */
[----:B------:R-:W-:Y:S01]  /*3fa0*/  @!P6 IMAD.IADD R6, R6, 0x1, -R0 ;  /* 0x000000010606e824 */ /* 0x000fe200078e0a00 */
[----:B------:R-:W-:Y:S01]  /*3fb0*/  ISETP.GT.U32.AND P6, PT, R0, R2, PT ;  /* 0x000000020000720c */ /* 0x000fe20003fc4070 */
[----:B------:R-:W-:Y:S01]  /*3fc0*/  @!P4 IMAD.MOV R5, RZ, RZ, -R5 ;  /* 0x000000ffff05c224 */ /* 0x000fe200078e0a05 */
[----:B------:R-:W-:Y:S01]  /*3fd0*/  ISETP.GE.AND P2, PT, R3, RZ, PT ;  /* 0x000000ff0300720c */ /* 0x000fe20003f46270 */
[----:B0-----:R-:W-:Y:S01]  /*3fe0*/  IMAD.HI.U32 R7, R13, R16, RZ ;  /* 0x000000100d077227 */ /* 0x001fe200078e00ff */
[----:B------:R-:W-:-:S03]  /*3ff0*/  ISETP.GE.AND P0, PT, R10, RZ, PT ;  /* 0x000000ff0a00720c */ /* 0x000fc60003f06270 */
[----:B------:R-:W-:Y:S02]  /*4000*/  IMAD.MOV R7, RZ, RZ, -R7 ;  /* 0x000000ffff077224 */ /* 0x000fe400078e0a07 */
[----:B-1----:R-:W-:Y:S02]  /*4010*/  IMAD.MOV.U32 R9, RZ, RZ, R4 ;  /* 0x000000ffff097224 */ /* 0x002fe400078e0004 */
[----:B------:R-:W-:Y:S02]  /*4020*/  IMAD R19, R0, R7, R16 ;  /* 0x0000000700137224 */ /* 0x000fe400078e0210 */
[----:B------:R-:W-:-:S03]  /*4030*/  IMAD.HI.U32 R4, R13, R18, RZ ;  /* 0x000000120d047227 */ /* 0x000fc600078e00ff */
[C---:B------:R-:W-:Y:S01]  /*4040*/  ISETP.GT.U32.AND P4, PT, R0.reuse, R19, PT ;  /* 0x000000130000720c */ /* 0x040fe20003f84070 */
[----:B------:R-:W-:Y:S01]  /*4050*/  @!P1 IMAD.MOV R9, RZ, RZ, -R9 ;  /* 0x000000ffff099224 */ /* 0x000fe200078e0a09 */
[----:B------:R-:W-:Y:S01]  /*4060*/  ISETP.GT.U32.AND P1, PT, R0, R6, PT ;  /* 0x000000060000720c */ /* 0x000fe20003f24070 */
[C---:B------:R-:W-:Y:S02]  /*4070*/  VIADD R7, R28.reuse, 0xb9 ;  /* 0x000000b91c077836 */ /* 0x040fe40000000000 */
[----:B------:R-:W-:Y:S01]  /*4080*/  VIADD R8, R28, 0xba ;  /* 0x000000ba1c087836 */ /* 0x000fe20000000000 */
[----:B------:R0:W-:Y:S01]  /*4090*/  STL [R1+0x278], R9 ;  /* 0x0002780901007387 */ /* 0x0001e20000100800 */
[----:B------:R-:W-:Y:S01]  /*40a0*/  IMAD.MOV R4, RZ, RZ, -R4 ;  /* 0x000000ffff047224 */ /* 0x000fe200078e0a04 */
[----:B------:R-:W-:Y:S01]  /*40b0*/  IABS R17, R7 ;  /* 0x0000000700117213 */ /* 0x000fe20000000000 */
[----:B------:R-:W-:Y:S01]  /*40c0*/  @!P6 IMAD.IADD R2, R2, 0x1, -R0 ;  /* 0x000000010202e824 */ /* 0x000fe200078e0a00 */
[----:B------:R-:W-:Y:S01]  /*40d0*/  IABS R11, R8 ;  /* 0x00000008000b7213 */ /* 0x000fe20000000000 */
[C---:B------:R-:W-:Y:S01]  /*40e0*/  IMAD R18, R0.reuse, R4, R18 ;  /* 0x0000000400127224 */ /* 0x040fe200078e0212 */
[----:B------:R1:W-:Y:S01]  /*40f0*/  STL [R1+0x27c], R5 ;  /* 0x00027c0501007387 */ /* 0x0003e20000100800 */
[----:B------:R-:W-:Y:S01]  /*4100*/  @!P4 IMAD.IADD R19, R19, 0x1, -R0 ;  /* 0x000000011313c824 */ /* 0x000fe200078e0a00 */
[----:B------:R-:W-:Y:S01]  /*4110*/  ISETP.GE.AND P4, PT, R7, RZ, PT ;  /* 0x000000ff0700720c */ /* 0x000fe20003f86270 */
[----:B------:R-:W-:Y:S01]  /*4120*/  IMAD.HI.U32 R4, R13, R11, RZ ;  /* 0x0000000b0d047227 */ /* 0x000fe200078e00ff */
[----:B------:R-:W-:-:S03]  /*4130*/  ISETP.GT.U32.AND P6, PT, R0, R18, PT ;  /* 0x000000120000720c */ /* 0x000fc60003fc4070 */
[----:B0-----:R-:W-:Y:S02]  /*4140*/  IMAD.MOV.U32 R9, RZ, RZ, R2 ;  /* 0x000000ffff097224 */ /* 0x001fe400078e0002 */
[----:B------:R-:W-:Y:S01]  /*4150*/  @!P1 IMAD.IADD R6, R6, 0x1, -R0 ;  /* 0x0000000106069824 */ /* 0x000fe200078e0a00 */
[----:B------:R-:W-:Y:S01]  /*4160*/  ISETP.GE.AND P1, PT, R8, RZ, PT ;  /* 0x000000ff0800720c */ /* 0x000fe20003f26270 */
[----:B-1----:R-:W-:-:S04]  /*4170*/  IMAD.HI.U32 R5, R13, R17, RZ ;  /* 0x000000110d057227 */ /* 0x002fc800078e00ff */
[----:B------:R-:W-:Y:S01]  /*4180*/  @!P5 IMAD.MOV R9, RZ, RZ, -R9 ;  /* 0x000000ffff09d224 */ /* 0x000fe200078e0a09 */
[C---:B------:R-:W-:Y:S01]  /*4190*/  ISETP.GT.U32.AND P5, PT, R0.reuse, R19, PT ;  /* 0x000000130000720c */ /* 0x040fe20003fa4070 */
[----:B------:R-:W-:Y:S02]  /*41a0*/  IMAD.MOV R5, RZ, RZ, -R5 ;  /* 0x000000ffff057224 */ /* 0x000fe400078e0a05 */
[----:B------:R-:W-:Y:S01]  /*41b0*/  IMAD.MOV R8, RZ, RZ, -R4 ;  /* 0x000000ffff087224 */ /* 0x000fe200078e0a04 */
[----:B------:R0:W-:Y:S01]  /*41c0*/  STL [R1+0x280], R9 ;  /* 0x0002800901007387 */ /* 0x0001e20000100800 */
[----:B------:R-:W-:Y:S02]  /*41d0*/  IMAD R17, R0, R5, R17 ;  /* 0x0000000500117224 */ /* 0x000fe400078e0211 */
[----:B------:R-:W-:Y:S02]  /*41e0*/  VIADD R3, R28, 0xb8 ;  /* 0x000000b81c037836 */ /* 0x000fe40000000000 */
[----:B------:R-:W-:-:S02]  /*41f0*/  IMAD R11, R0, R8, R11 ;  /* 0x00000008000b7224 */ /* 0x000fc400078e020b */
[----:B------:R-:W-:Y:S01]  /*4200*/  IMAD.MOV.U32 R5, RZ, RZ, R6 ;  /* 0x000000ffff057224 */ /* 0x000fe200078e0006 */
[----:B------:R-:W-:Y:S01]  /*4210*/  IABS R16, R3 ;  /* 0x0000000300107213 */ /* 0x000fe20000000000 */
[--C-:B------:R-:W-:Y:S02]  /*4220*/  @!P6 IMAD.IADD R18, R18, 0x1, -R0.reuse ;  /* 0x000000011212e824 */ /* 0x100fe400078e0a00 */
[----:B------:R-:W-:Y:S01]  /*4230*/  @!P3 IMAD.MOV R5, RZ, RZ, -R5 ;  /* 0x000000ffff05b224 */ /* 0x000fe200078e0a05 */
[C---:B------:R-:W-:Y:S01]  /*4240*/  ISETP.GT.U32.AND P3, PT, R0.reuse, R11, PT ;  /* 0x0000000b0000720c */ /* 0x040fe20003f64070 */
[----:B------:R-:W-:Y:S01]  /*4250*/  @!P5 IMAD.IADD R19, R19, 0x1, -R0 ;  /* 0x000000011313d824 */ /* 0x000fe200078e0a00 */
[C---:B------:R-:W-:Y:S01]  /*4260*/  ISETP.GT.U32.AND P6, PT, R0.reuse, R18, PT ;  /* 0x000000120000720c */ /* 0x040fe20003fc4070 */
[----:B------:R-:W-:Y:S01]  /*4270*/  IMAD.HI.U32 R4, R13, R16, RZ ;  /* 0x000000100d047227 */ /* 0x000fe200078e00ff */
[----:B------:R-:W-:Y:S01]  /*4280*/  ISETP.GT.U32.AND P5, PT, R0, R17, PT ;  /* 0x000000110000720c */ /* 0x000fe20003fa4070 */
[----:B------:R1:W-:Y:S02]  /*4290*/  STL [R1+0x284], R5 ;  /* 0x0002840501007387 */ /* 0x0003e40000100800 */
[----:B------:R-:W-:-:S02]  /*42a0*/  IMAD.MOV R4, RZ, RZ, -R4 ;  /* 0x000000ffff047224 */ /* 0x000fc400078e0a04 */
[----:B------:R-:W-:Y:S02]  /*42b0*/  VIADD R7, R28, 0xb7 ;  /* 0x000000b71c077836 */ /* 0x000fe40000000000 */
[----:B------:R-:W-:Y:S02]  /*42c0*/  IMAD R16, R0, R4, R16 ;  /* 0x0000000400107224 */ /* 0x000fe400078e0210 */
[--C-:B------:R-:W-:Y:S01]  /*42d0*/  @!P3 IMAD.IADD R11, R11, 0x1, -R0.reuse ;  /* 0x000000010b0bb824 */ /* 0x100fe200078e0a00 */
[----:B0-----:R-:W-:Y:S01]  /*42e0*/  IABS R9, R7 ;  /* 0x0000000700097213 */ /* 0x001fe20000000000 */
[--C-:B------:R-:W-:Y:S01]  /*42f0*/  @!P6 IMAD.IADD R18, R18, 0x1, -R0.reuse ;  /* 0x000000011212e824 */ /* 0x100fe200078e0a00 */
[C---:B------:R-:W-:Y:S01]  /*4300*/  ISETP.GT.U32.AND P6, PT, R0.reuse, R16, PT ;  /* 0x000000100000720c */ /* 0x040fe20003fc4070 */
[----:B------:R-:W-:Y:S01]  /*4310*/  @!P5 IMAD.IADD R17, R17, 0x1, -R0 ;  /* 0x000000011111d824 */ /* 0x000fe200078e0a00 */
[----:B------:R-:W-:Y:S01]  /*4320*/  ISETP.GT.U32.AND P5, PT, R0, R11, PT ;  /* 0x0000000b0000720c */ /* 0x000fe20003fa4070 */
[----:B------:R-:W-:Y:S01]  /*4330*/  IMAD.HI.U32 R12, R13, R9, RZ ;  /* 0x000000090d0c7227 */ /* 0x000fe200078e00ff */
[----:B------:R-:W-:-:S03]  /*4340*/  ISETP.GE.AND P3, PT, R3, RZ, PT ;  /* 0x000000ff0300720c */ /* 0x000fc60003f66270 */
[C---:B------:R-:W-:Y:S02]  /*4350*/  VIADD R2, R28.reuse, 0xb6 ;  /* 0x000000b61c027836 */ /* 0x040fe40000000000 */
[----:B------:R-:W-:Y:S02]  /*4360*/  IMAD.MOV R12, RZ, RZ, -R12 ;  /* 0x000000ffff0c7224 */ /* 0x000fe400078e0a0c */
[----:B------:R-:W-:Y:S01]  /*4370*/  VIADD R10, R28, 0xb4 ;  /* 0x000000b41c0a7836 */ /* 0x000fe20000000000 */
[----:B------:R-:W-:Y:S01]  /*4380*/  IABS R6, R2 ;  /* 0x0000000200067213 */ /* 0x000fe20000000000 */
[----:B------:R-:W-:Y:S02]  /*4390*/  IMAD R9, R0, R12, R9 ;  /* 0x0000000c00097224 */ /* 0x000fe400078e0209 */
[--C-:B------:R-:W-:Y:S01]  /*43a0*/  @!P6 IMAD.IADD R16, R16, 0x1, -R0.reuse ;  /* 0x000000011010e824 */ /* 0x100fe200078e0a00 */
[C---:B------:R-:W-:Y:S01]  /*43b0*/  ISETP.GT.U32.AND P6, PT, R0.reuse, R17, PT ;  /* 0x000000110000720c */ /* 0x040fe20003fc4070 */
[----:B------:R-:W-:Y:S01]  /*43c0*/  @!P5 IMAD.IADD R11, R11, 0x1, -R0 ;  /* 0x000000010b0bd824 */ /* 0x000fe200078e0a00 */
[----:B------:R-:W-:Y:S01]  /*43d0*/  ISETP.GT.U32.AND P5, PT, R0, R9, PT ;  /* 0x000000090000720c */ /* 0x000fe20003fa4070 */
[----:B------:R-:W-:Y:S01]  /*43e0*/  IMAD.HI.U32 R3, R13, R6, RZ ;  /* 0x000000060d037227 */ /* 0x000fe200078e00ff */
[----:B------:R-:W-:-:S03]  /*43f0*/  IABS R4, R10 ;  /* 0x0000000a00047213 */ /* 0x000fc60000000000 */
[----:B------:R-:W-:Y:S02]  /*4400*/  IMAD.MOV.U32 R20, RZ, RZ, R18 ;  /* 0x000000ffff147224 */ /* 0x000fe400078e0012 */
[----:B------:R-:W-:Y:S02]  /*4410*/  IMAD.MOV R3, RZ, RZ, -R3 ;  /* 0x000000ffff037224 */ /* 0x000fe400078e0a03 */
[----:B------:R-:W-:Y:S02]  /*4420*/  IMAD.MOV.U32 R21, RZ, RZ, R19 ;  /* 0x000000ffff157224 */ /* 0x000fe400078e0013 */
[----:B------:R-:W-:Y:S01]  /*4430*/  @!P2 IMAD.MOV R20, RZ, RZ, -R20 ;  /* 0x000000ffff14a224 */ /* 0x000fe200078e0a14 */
[----:B------:R-:W-:Y:S01]  /*4440*/  ISETP.GE.AND P2, PT, R7, RZ, PT ;  /* 0x000000ff0700720c */ /* 0x000fe20003f46270 */
[----:B------:R-:W-:Y:S02]  /*4450*/  VIADD R8, R28, 0xb5 ;  /* 0x000000b51c087836 */ /* 0x000fe40000000000 */
[----:B------:R-:W-:-:S02]  /*4460*/  IMAD R6, R0, R3, R6 ;  /* 0x0000000300067224 */ /* 0x000fc400078e0206 */
[----:B------:R-:W-:Y:S01]  /*4470*/  IMAD.HI.U32 R7, R13, R4, RZ ;  /* 0x000000040d077227 */ /* 0x000fe200078e00ff */
[----:B-1----:R-:W-:-:S03]  /*4480*/  IABS R5, R8 ;  /* 0x0000000800057213 */ /* 0x002fc60000000000 */
[----:B------:R-:W-:Y:S01]  /*4490*/  @!P0 IMAD.MOV R21, RZ, RZ, -R21 ;  /* 0x000000ffff158224 */ /* 0x000fe200078e0a15 */
[C---:B------:R-:W-:Y:S01]  /*44a0*/  ISETP.GT.U32.AND P0, PT, R0.reuse, R16, PT ;  /* 0x000000100000720c */ /* 0x040fe20003f04070 */
[----:B------:R-:W-:Y:S02]  /*44b0*/  IMAD.MOV R7, RZ, RZ, -R7 ;  /* 0x000000ffff077224 */ /* 0x000fe400078e0a07 */
[--C-:B------:R-:W-:Y:S01]  /*44c0*/  @!P6 IMAD.IADD R17, R17, 0x1, -R0.reuse ;  /* 0x000000011111e824 */ /* 0x100fe200078e0a00 */
[C---:B------:R-:W-:Y:S01]  /*44d0*/  ISETP.GT.U32.AND P6, PT, R0.reuse, R6, PT ;  /* 0x000000060000720c */ /* 0x040fe20003fc4070 */
[----:B------:R-:W-:Y:S01]  /*44e0*/  @!P5 IMAD.IADD R9, R9, 0x1, -R0 ;  /* 0x000000010909d824 */ /* 0x000fe200078e0a00 */
[----:B------:R-:W-:Y:S01]  /*44f0*/  STL [R1+0x288], R21 ;  /* 0x0002881501007387 */ /* 0x000fe20000100800 */
[----:B------:R-:W-:Y:S02]  /*4500*/  IMAD.MOV.U32 R18, RZ, RZ, R11 ;  /* 0x000000ffff127224 */ /* 0x000fe400078e000b */
[C---:B------:R-:W-:Y:S01]  /*4510*/  IMAD R4, R0.reuse, R7, R4 ;  /* 0x0000000700047224 */ /* 0x040fe200078e0204 */
[----:B------:R-:W-:Y:S01]  /*4520*/  STL [R1+0x28c], R20 ;  /* 0x00028c1401007387 */ /* 0x000fe20000100800 */
[----:B------:R-:W-:Y:S01]  /*4530*/  @!P1 IMAD.MOV R18, RZ, RZ, -R18 ;  /* 0x000000ffff129224 */ /* 0x000fe200078e0a12 */
[----:B------:R-:W-:Y:S01]  /*4540*/  ISETP.GT.U32.AND P1, PT, R0, R9, PT ;  /* 0x000000090000720c */ /* 0x000fe20003f24070 */
[----:B------:R-:W-:-:S03]  /*4550*/  IMAD.HI.U32 R12, R13, R5, RZ ;  /* 0x000000050d0c7227 */ /* 0x000fc600078e00ff */
[----:B------:R-:W-:Y:S01]  /*4560*/  STL [R1+0x290], R18 ;  /* 0x0002901201007387 */ /* 0x000fe20000100800 */
[----:B------:R-:W-:Y:S01]  /*4570*/  @!P4 IMAD.MOV R17, RZ, RZ, -R17 ;  /* 0x000000ffff11c224 */ /* 0x000fe200078e0a11 */
[----:B------:R-:W-:Y:S01]  /*4580*/  ISETP.GT.U32.AND P4, PT, R0, R4, PT ;  /* 0x000000040000720c */ /* 0x000fe20003f84070 */
[----:B------:R-:W-:Y:S02]  /*4590*/  IMAD.MOV R12, RZ, RZ, -R12 ;  /* 0x000000ffff0c7224 */ /* 0x000fe400078e0a0c */
[----:B------:R-:W-:Y:S01]  /*45a0*/  VIADD R3, R28, 0xb3 ;  /* 0x000000b31c037836 */ /* 0x000fe20000000000 */
[----:B------:R-:W-:Y:S01]  /*45b0*/  STL [R1+0x294], R17 ;  /* 0x0002941101007387 */ /* 0x000fe20000100800 */
[----:B------:R-:W-:Y:S01]  /*45c0*/  @!P0 IMAD.IADD R16, R16, 0x1, -R0 ;  /* 0x0000000110108824 */ /* 0x000fe200078e0a00 */
[----:B------:R-:W-:Y:S01]  /*45d0*/  ISETP.GE.AND P0, PT, R2, RZ, PT ;  /* 0x000000ff0200720c */ /* 0x000fe20003f06270 */
[----:B------:R-:W-:Y:S01]  /*45e0*/  IMAD R5, R0, R12, R5 ;  /* 0x0000000c00057224 */ /* 0x000fe200078e0205 */
[----:B------:R-:W-:Y:S01]  /*45f0*/  IABS R2, R3 ;  /* 0x0000000300027213 */ /* 0x000fe20000000000 */
[----:B------:R-:W-:-:S02]  /*4600*/  VIADD R7, R28, 0xb2 ;  /* 0x000000b21c077836 */ /* 0x000fc40000000000 */
[----:B------:R-:W-:Y:S01]  /*4610*/  @!P6 IMAD.IADD R6, R6, 0x1, -R0 ;  /* 0x000000010606e824 */ /* 0x000fe200078e0a00 */
[C---:B------:R-:W-:Y:S01]  /*4620*/  ISETP.GT.U32.AND P5, PT, R0.reuse, R5, PT ;  /* 0x000000050000720c */ /* 0x040fe20003fa4070 */
[----:B------:R-:W-:Y:S01]  /*4630*/  @!P3 IMAD.MOV R16, RZ, RZ, -R16 ;  /* 0x000000ffff10b224 */ /* 0x000fe200078e0a10 */
[----:B------:R-:W-:Y:S01]  /*4640*/  IABS R12, R7 ;  /* 0x00000007000c7213 */ /* 0x000fe20000000000 */
[--C-:B------:R-:W-:Y:S01]  /*4650*/  @!P1 IMAD.IADD R9, R9, 0x1, -R0.reuse ;  /* 0x0000000109099824 */ /* 0x100fe200078e0a00 */
[----:B------:R-:W-:Y:S01]  /*4660*/  ISETP.GT.U32.AND P6, PT, R0, R6, PT ;  /* 0x000000060000720c */ /* 0x000fe20003fc4070 */
[----:B------:R-:W-:Y:S01]  /*4670*/  IMAD.HI.U32 R11, R13, R2, RZ ;  /* 0x000000020d0b7227 */ /* 0x000fe200078e00ff */
[----:B------:R0:W-:Y:S01]  /*4680*/  STL [R1+0x298], R16 ;  /* 0x0002981001007387 */ /* 0x0001e20000100800 */
[----:B------:R-:W-:Y:S02]  /*4690*/  ISETP.GE.AND P3, PT, R8, RZ, PT ;  /* 0x000000ff0800720c */ /* 0x000fe40003f66270 */
[----:B------:R-:W-:Y:S01]  /*46a0*/  @!P4 IMAD.IADD R4, R4, 0x1, -R0 ;  /* 0x000000010404c824 */ /* 0x000fe200078e0a00 */
[----:B------:R-:W-:Y:S01]  /*46b0*/  ISETP.GE.AND P1, PT, R10, RZ, PT ;  /* 0x000000ff0a00720c */ /* 0x000fe20003f26270 */
[----:B------:R-:W-:Y:S01]  /*46c0*/  IMAD.MOV R11, RZ, RZ, -R11 ;  /* 0x000000ffff0b7224 */ /* 0x000fe200078e0a0b */
[----:B------:R-:W-:Y:S01]  /*46d0*/  ISETP.GE.AND P4, PT, R3, RZ, PT ;  /* 0x000000ff0300720c */ /* 0x000fe20003f86270 */
[----:B------:R-:W-:-:S02]  /*46e0*/  IMAD.MOV.U32 R8, RZ, RZ, R12 ;  /* 0x000000ffff087224 */ /* 0x000fc400078e000c */
[----:B------:R-:W-:Y:S02]  /*46f0*/  IMAD R2, R0, R11, R2 ;  /* 0x0000000b00027224 */ /* 0x000fe400078e0202 */
[----:B0-----:R-:W-:Y:S02]  /*4700*/  IMAD.MOV.U32 R16, RZ, RZ, R9 ;  /* 0x000000ffff107224 */ /* 0x001fe400078e0009 */
[----:B------:R-:W-:-:S04]  /*4710*/  IMAD.HI.U32 R10, R13, R8, RZ ;  /* 0x000000080d0a7227 */ /* 0x000fc800078e00ff */
[----:B------:R-:W-:Y:S01]  /*4720*/  @!P2 IMAD.MOV R16, RZ, RZ, -R16 ;  /* 0x000000ffff10a224 */ /* 0x000fe200078e0a10 */
[----:B------:R-:W-:Y:S01]  /*4730*/  ISETP.GT.U32.AND P2, PT, R0, R4, PT ;  /* 0x000000040000720c */ /* 0x000fe20003f44070 */
[--C-:B------:R-:W-:Y:S02]  /*4740*/  @!P5 IMAD.IADD R5, R5, 0x1, -R0.reuse ;  /* 0x000000010505d824 */ /* 0x100fe400078e0a00 */
[----:B------:R-:W-:Y:S01]  /*4750*/  @!P6 IMAD.IADD R6, R6, 0x1, -R0 ;  /* 0x000000010606e824 */ /* 0x000fe200078e0a00 */
[C---:B------:R-:W-:Y:S01]  /*4760*/  ISETP.GT.U32.AND P6, PT, R0.reuse, R2, PT ;  /* 0x000000020000720c */ /* 0x040fe20003fc4070 */
[----:B------:R-:W-:Y:S01]  /*4770*/  IMAD.MOV R10, RZ, RZ, -R10 ;  /* 0x000000ffff0a7224 */ /* 0x000fe200078e0a0a */
[C---:B------:R-:W-:Y:S01]  /*4780*/  ISETP.GT.U32.AND P5, PT, R0.reuse, R5, PT ;  /* 0x000000050000720c */ /* 0x040fe20003fa4070 */
[----:B------:R-:W-:Y:S01]  /*4790*/  @!P0 IMAD.MOV R6, RZ, RZ, -R6 ;  /* 0x000000ffff068224 */ /* 0x000fe200078e0a06 */
[----:B------:R-:W-:Y:S01]  /*47a0*/  STL [R1+0x2a0], R16 ;  /* 0x0002a01001007387 */ /* 0x000fe20000100800 */
[----:B------:R-:W-:-:S02]  /*47b0*/  IMAD R3, R0, R10, R8 ;  /* 0x0000000a00037224 */ /* 0x000fc400078e0208 */
[----:B------:R-:W-:Y:S01]  /*47c0*/  VIADD R12, R28, 0xb1 ;  /* 0x000000b11c0c7836 */ /* 0x000fe20000000000 */
[----:B------:R0:W-:Y:S01]  /*47d0*/  STL [R1+0x2a4], R6 ;  /* 0x0002a40601007387 */ /* 0x0001e20000100800 */
[--C-:B------:R-:W-:Y:S01]  /*47e0*/  @!P2 IMAD.IADD R4, R4, 0x1, -R0.reuse ;  /* 0x000000010404a824 */ /* 0x100fe200078e0a00 */
[----:B------:R-:W-:Y:S01]  /*47f0*/  ISETP.GT.U32.AND P2, PT, R0, R3, PT ;  /* 0x000000030000720c */ /* 0x000fe20003f44070 */
[----:B------:R-:W-:Y:S01]  /*4800*/  VIADD R9, R28, 0xb0 ;  /* 0x000000b01c097836 */ /* 0x000fe20000000000 */
[----:B------:R-:W-:Y:S01]  /*4810*/  ISETP.GE.AND P0, PT, R12, RZ, PT ;  /* 0x000000ff0c00720c */ /* 0x000fe20003f06270 */
[--C-:B------:R-:W-:Y:S01]  /*4820*/  @!P6 IMAD.IADD R2, R2, 0x1, -R0.reuse ;  /* 0x000000010202e824 */ /* 0x100fe200078e0a00 */
[----:B------:R-:W-:Y:S01]  /*4830*/  IABS R12, R12 ;  /* 0x0000000c000c7213 */ /* 0x000fe20000000000 */
[----:B------:R-:W-:Y:S01]  /*4840*/  @!P5 IMAD.IADD R5, R5, 0x1, -R0 ;  /* 0x000000010505d824 */ /* 0x000fe200078e0a00 */
[----:B------:R-:W-:Y:S01]  /*4850*/  ISETP.GE.AND P5, PT, R7, RZ, PT ;  /* 0x000000ff0700720c */ /* 0x000fe20003fa6270 */
[----:B------:R-:W-:Y:S01]  /*4860*/  VIADD R7, R28, 0xaf ;  /* 0x000000af1c077836 */ /* 0x000fe20000000000 */
[----:B------:R-:W-:Y:S01]  /*4870*/  ISETP.GT.U32.AND P6, PT, R0, R2, PT ;  /* 0x000000020000720c */ /* 0x000fe20003fc4070 */
[----:B0-----:R-:W-:-:S02]  /*4880*/  IMAD.MOV.U32 R6, RZ, RZ, R4 ;  /* 0x000000ffff067224 */ /* 0x001fc400078e0004 */
[----:B------:R-:W-:Y:S01]  /*4890*/  @!P3 IMAD.MOV R5, RZ, RZ, -R5 ;  /* 0x000000ffff05b224 */ /* 0x000fe200078e0a05 */
[----:B------:R-:W-:Y:S01]  /*48a0*/  ISETP.GE.AND P3, PT, R9, RZ, PT ;  /* 0x000000ff0900720c */ /* 0x000fe20003f66270 */
[----:B------:R-:W-:Y:S01]  /*48b0*/  @!P1 IMAD.MOV R6, RZ, RZ, -R6 ;  /* 0x000000ffff069224 */ /* 0x000fe200078e0a06 */
[----:B------:R-:W-:Y:S01]  /*48c0*/  ISETP.GE.AND P1, PT, R7, RZ, PT ;  /* 0x000000ff0700720c */ /* 0x000fe20003f26270 */
[--C-:B------:R-:W-:Y:S01]  /*48d0*/  @!P2 IMAD.IADD R3, R3, 0x1, -R0.reuse ;  /* 0x000000010303a824 */ /* 0x100fe200078e0a00 */
[----:B------:R-:W-:Y:S01]  /*48e0*/  STL [R1+0x2a8], R5 ;  /* 0x0002a80501007387 */ /* 0x000fe20000100800 */
[----:B------:R-:W-:Y:S01]  /*48f0*/  IABS R7, R7 ;  /* 0x0000000700077213 */ /* 0x000fe20000000000 */
[----:B------:R-:W-:Y:S01]  /*4900*/  VIADD R8, R28, 0xae ;  /* 0x000000ae1c087836 */ /* 0x000fe20000000000 */
[----:B------:R-:W-:Y:S01]  /*4910*/  IABS R9, R9 ;  /* 0x0000000900097213 */ /* 0x000fe20000000000 */
[----:B------:R0:W-:Y:S01]  /*4920*/  STL [R1+0x2b0], R6 ;  /* 0x0002b00601007387 */ /* 0x0001e20000100800 */
[----:B------:R-:W-:Y:S01]  /*4930*/  ISETP.GT.U32.AND P2, PT, R0, R3, PT ;  /* 0x000000030000720c */ /* 0x000fe20003f44070 */
[----:B------:R-:W-:Y:S01]  /*4940*/  @!P6 IMAD.IADD R2, R2, 0x1, -R0 ;  /* 0x000000010202e824 */ /* 0x000fe200078e0a00 */
[----:B------:R-:W-:Y:S01]  /*4950*/  ISETP.GE.AND P6, PT, R8, RZ, PT ;  /* 0x000000ff0800720c */ /* 0x000fe20003fc6270 */
[----:B------:R-:W-:Y:S01]  /*4960*/  IMAD.HI.U32 R4, R13, R7, RZ ;  /* 0x000000070d047227 */ /* 0x000fe200078e00ff */
[----:B------:R-:W-:-:S03]  /*4970*/  IABS R8, R8 ;  /* 0x0000000800087213 */ /* 0x000fc60000000000 */
[----:B------:R-:W-:Y:S02]  /*4980*/  IMAD.MOV.U32 R10, RZ, RZ, R2 ;  /* 0x000000ffff0a7224 */ /* 0x000fe400078e0002 */
[----:B0-----:R-:W-:-:S04]  /*4990*/  IMAD.HI.U32 R6, R13, R12, RZ ;  /* 0x0000000c0d067227 */ /* 0x001fc800078e00ff */
[----:B------:R-:W-:Y:S02]  /*49a0*/  IMAD.MOV R6, RZ, RZ, -R6 ;  /* 0x000000ffff067224 */ /* 0x000fe400078e0a06 */
[----:B------:R-:W-:Y:S02]  /*49b0*/  IMAD.MOV R4, RZ, RZ, -R4 ;  /* 0x000000ffff047224 */ /* 0x000fe400078e0a04 */
[C---:B------:R-:W-:Y:S02]  /*49c0*/  IMAD R12, R0.reuse, R6, R12 ;  /* 0x00000006000c7224 */ /* 0x040fe400078e020c */
[----:B------:R-:W-:Y:S02]  /*49d0*/  @!P4 IMAD.MOV R10, RZ, RZ, -R10 ;  /* 0x000000ffff0ac224 */ /* 0x000fe400078e0a0a */
[----:B------:R-:W-:Y:S01]  /*49e0*/  @!P2 IMAD.IADD R3, R3, 0x1, -R0 ;  /* 0x000000010303a824 */ /* 0x000fe200078e0a00 */
[C---:B------:R-:W-:Y:S01]  /*49f0*/  ISETP.GT.U32.AND P4, PT, R0.reuse, R12, PT ;  /* 0x0000000c0000720c */ /* 0x040fe20003f84070 */
[----:B------:R-:W-:Y:S01]  /*4a00*/  IMAD R7, R0, R4, R7 ;  /* 0x0000000400077224 */ /* 0x000fe200078e0207 */
[----:B------:R0:W-:Y:S01]  /*4a10*/  STL [R1+0x2ac], R10 ;  /* 0x0002ac0a01007387 */ /* 0x0001e20000100800 */
[----:B------:R-:W-:-:S02]  /*4a20*/  IMAD.MOV.U32 R6, RZ, RZ, R3 ;  /* 0x000000ffff067224 */ /* 0x000fc400078e0003 */
[----:B------:R-:W-:-:S04]  /*4a30*/  IMAD.HI.U32 R5, R13, R9, RZ ;  /* 0x000000090d057227 */ /* 0x000fc800078e00ff */
[----:B------:R-:W-:Y:S01]  /*4a40*/  @!P5 IMAD.MOV R6, RZ, RZ, -R6 ;  /* 0x000000ffff06d224 */ /* 0x000fe200078e0a06 */
[----:B------:R-:W-:Y:S01]  /*4a50*/  ISETP.GT.U32.AND P5, PT, R0, R7, PT ;  /* 0x000000070000720c */ /* 0x000fe20003fa4070 */
[----:B------:R-:W-:Y:S02]  /*4a60*/  IMAD.MOV R5, RZ, RZ, -R5 ;  /* 0x000000ffff057224 */ /* 0x000fe400078e0a05 */
[----:B------:R-:W-:Y:S01]  /*4a70*/  @!P4 IMAD.IADD R12, R12, 0x1, -R0 ;  /* 0x000000010c0cc824 */ /* 0x000fe200078e0a00 */
[----:B------:R1:W-:Y:S01]  /*4a80*/  STL [R1+0x34c], R6 ;  /* 0x00034c0601007387 */ /* 0x0003e20000100800 */
[----:B------:R-:W-:Y:S02]  /*4a90*/  IMAD R9, R0, R5, R9 ;  /* 0x0000000500097224 */ /* 0x000fe400078e0209 */
[----:B------:R-:W-:Y:S01]  /*4aa0*/  VIADD R11, R28, 0xac ;  /* 0x000000ac1c0b7836 */ /* 0x000fe20000000000 */
[C---:B------:R-:W-:Y:S01]  /*4ab0*/  ISETP.GT.U32.AND P4, PT, R0.reuse, R12, PT ;  /* 0x0000000c0000720c */ /* 0x040fe20003f84070 */
[----:B------:R-:W-:Y:S01]  /*4ac0*/  IMAD.HI.U32 R2, R13, R8, RZ ;  /* 0x000000080d027227 */ /* 0x000fe200078e00ff */
[----:B------:R-:W-:-:S02]  /*4ad0*/  ISETP.GT.U32.AND P2, PT, R0, R9, PT ;  /* 0x000000090000720c */ /* 0x000fc40003f44070 */
[----:B------:R-:W-:Y:S01]  /*4ae0*/  IABS R17, R11 ;  /* 0x0000000b00117213 */ /* 0x000fe20000000000 */
[----:B------:R-:W-:Y:S02]  /*4af0*/  @!P5 IMAD.IADD R7, R7, 0x1, -R0 ;  /* 0x000000010707d824 */ /* 0x000fe400078e0a00 */
[----:B------:R-:W-:Y:S02]  /*4b00*/  IMAD.MOV R2, RZ, RZ, -R2 ;  /* 0x000000ffff027224 */ /* 0x000fe400078e0a02 */
[----:B------:R-:W-:Y:S01]  /*4b10*/  VIADD R19, R28, 0xad ;  /* 0x000000ad1c137836 */ /* 0x000fe20000000000 */
[C---:B------:R-:W-:Y:S01]  /*4b20*/  ISETP.GT.U32.AND P5, PT, R0.reuse, R7, PT ;  /* 0x000000070000720c */ /* 0x040fe20003fa4070 */
[----:B------:R-:W-:Y:S02]  /*4b30*/  IMAD R8, R0, R2, R8 ;  /* 0x0000000200087224 */ /* 0x000fe400078e0208 */
[----:B------:R-:W-:Y:S01]  /*4b40*/  IMAD.HI.U32 R5, R13, R17, RZ ;  /* 0x000000110d057227 */ /* 0x000fe200078e00ff */
[----:B------:R-:W-:-:S03]  /*4b50*/  IABS R4, R19 ;  /* 0x0000001300047213 */ /* 0x000fc60000000000 */
[--C-:B------:R-:W-:Y:S02]  /*4b60*/  @!P2 IMAD.IADD R9, R9, 0x1, -R0.reuse ;  /* 0x000000010909a824 */ /* 0x100fe400078e0a00 */
[----:B------:R-:W-:Y:S02]  /*4b70*/  IMAD.MOV R5, RZ, RZ, -R5 ;  /* 0x000000ffff057224 */ /* 0x000fe400078e0a05 */
[----:B------:R-:W-:Y:S01]  /*4b80*/  @!P4 IMAD.IADD R12, R12, 0x1, -R0 ;  /* 0x000000010c0cc824 */ /* 0x000fe200078e0a00 */
[C---:B------:R-:W-:Y:S01]  /*4b90*/  ISETP.GT.U32.AND P4, PT, R0.reuse, R8, PT ;  /* 0x000000080000720c */ /* 0x040fe20003f84070 */
[C---:B------:R-:W-:Y:S01]  /*4ba0*/  IMAD R17, R0.reuse, R5, R17 ;  /* 0x0000000500117224 */ /* 0x040fe200078e0211 */
[----:B------:R-:W-:Y:S01]  /*4bb0*/  ISETP.GT.U32.AND P2, PT, R0, R9, PT ;  /* 0x000000090000720c */ /* 0x000fe20003f44070 */
[----:B0-----:R-:W-:-:S04]  /*4bc0*/  IMAD.HI.U32 R10, R13, R4, RZ ;  /* 0x000000040d0a7227 */ /* 0x001fc800078e00ff */
[----:B------:R-:W-:Y:S01]  /*4bd0*/  @!P5 IMAD.IADD R7, R7, 0x1, -R0 ;  /* 0x000000010707d824 */ /* 0x000fe200078e0a00 */
[----:B------:R-:W-:Y:S01]  /*4be0*/  ISETP.GT.U32.AND P5, PT, R0, R17, PT ;  /* 0x000000110000720c */ /* 0x000fe20003fa4070 */
[----:B------:R-:W-:Y:S02]  /*4bf0*/  IMAD.MOV R10, RZ, RZ, -R10 ;  /* 0x000000ffff0a7224 */ /* 0x000fe400078e0a0a */
[----:B------:R-:W-:Y:S02]  /*4c00*/  VIADD R2, R28, 0xab ;  /* 0x000000ab1c027836 */ /* 0x000fe40000000000 */
[----:B------:R-:W-:Y:S02]  /*4c10*/  IMAD R4, R0, R10, R4 ;  /* 0x0000000a00047224 */ /* 0x000fe400078e0204 */
[----:B------:R-:W-:Y:S01]  /*4c20*/  IMAD.MOV.U32 R20, RZ, RZ, R12 ;  /* 0x000000ffff147224 */ /* 0x000fe200078e000c */
[----:B------:R-:W-:Y:S01]  /*4c30*/  IABS R3, R2 ;  /* 0x0000000200037213 */ /* 0x000fe20000000000 */
[----:B------:R-:W-:Y:S01]  /*4c40*/  @!P4 IMAD.IADD R8, R8, 0x1, -R0 ;  /* 0x000000010808c824 */ /* 0x000fe200078e0a00 */
[----:B------:R-:W-:Y:S01]  /*4c50*/  ISETP.GE.AND P4, PT, R19, RZ, PT ;  /* 0x000000ff1300720c */ /* 0x000fe20003f86270 */
[----:B-1----:R-:W-:-:S02]  /*4c60*/  VIADD R6, R28, 0xaa ;  /* 0x000000aa1c067836 */ /* 0x002fc40000000000 */
[----:B------:R-:W-:Y:S02]  /*4c70*/  VIADD R5, R28, 0xa9 ;  /* 0x000000a91c057836 */ /* 0x000fe40000000000 */
[----:B------:R-:W-:Y:S01]  /*4c80*/  @!P2 IMAD.IADD R9, R9, 0x1, -R0 ;  /* 0x000000010909a824 */ /* 0x000fe200078e0a00 */
[C---:B------:R-:W-:Y:S01]  /*4c90*/  ISETP.GT.U32.AND P2, PT, R0.reuse, R4, PT ;  /* 0x000000040000720c */ /* 0x040fe20003f44070 */
[----:B------:R-:W-:Y:S01]  /*4ca0*/  @!P0 IMAD.MOV R20, RZ, RZ, -R20 ;  /* 0x000000ffff148224 */ /* 0x000fe200078e0a14 */
[C---:B------:R-:W-:Y:S01]  /*4cb0*/  ISETP.GT.U32.AND P0, PT, R0.reuse, R8, PT ;  /* 0x000000080000720c */ /* 0x040fe20003f04070 */
[----:B------:R-:W-:Y:S01]  /*4cc0*/  @!P5 IMAD.IADD R17, R17, 0x1, -R0 ;  /* 0x000000011111d824 */ /* 0x000fe200078e0a00 */
[----:B------:R-:W-:Y:S01]  /*4cd0*/  IABS R16, R6 ;  /* 0x0000000600107213 */ /* 0x000fe20000000000 */
[C---:B------:R-:W-:Y:S01]  /*4ce0*/  IMAD.HI.U32 R18, R13.reuse, R3, RZ ;  /* 0x000000030d127227 */ /* 0x040fe200078e00ff */
[----:B------:R-:W-:Y:S01]  /*4cf0*/  IABS R12, R5 ;  /* 0x00000005000c7213 */ /* 0x000fe20000000000 */
[----:B------:R0:W-:Y:S01]  /*4d00*/  STL [R1+0x2f4], R20 ;  /* 0x0002f41401007387 */ /* 0x0001e20000100800 */
[----:B------:R-:W-:Y:S01]  /*4d10*/  ISETP.GT.U32.AND P5, PT, R0, R17, PT ;  /* 0x000000110000720c */ /* 0x000fe20003fa4070 */
[----:B------:R-:W-:-:S04]  /*4d20*/  IMAD.HI.U32 R10, R13, R16, RZ ;  /* 0x000000100d0a7227 */ /* 0x000fc800078e00ff */
[----:B------:R-:W-:Y:S02]  /*4d30*/  IMAD.MOV R18, RZ, RZ, -R18 ;  /* 0x000000ffff127224 */ /* 0x000fe400078e0a12 */
[----:B------:R-:W-:Y:S02]  /*4d40*/  IMAD.MOV R10, RZ, RZ, -R10 ;  /* 0x000000ffff0a7224 */ /* 0x000fe400078e0a0a */
[----:B0-----:R-:W-:Y:S02]  /*4d50*/  IMAD.MOV.U32 R20, RZ, RZ, R9 ;  /* 0x000000ffff147224 */ /* 0x001fe400078e0009 */
[----:B------:R-:W-:-:S04]  /*4d60*/  IMAD.HI.U32 R9, R13, R12, RZ ;  /* 0x0000000c0d097227 */ /* 0x000fc800078e00ff */
[--C-:B------:R-:W-:Y:S01]  /*4d70*/  @!P2 IMAD.IADD R4, R4, 0x1, -R0.reuse ;  /* 0x000000010404a824 */ /* 0x100fe200078e0a00 */
[----:B------:R-:W-:Y:S01]  /*4d80*/  ISETP.GE.AND P2, PT, R11, RZ, PT ;  /* 0x000000ff0b00720c */ /* 0x000fe20003f46270 */
[----:B------:R-:W-:Y:S02]  /*4d90*/  IMAD R3, R0, R18, R3 ;  /* 0x0000001200037224 */ /* 0x000fe400078e0203 */
[----:B------:R-:W-:Y:S02]  /*4da0*/  @!P0 IMAD.IADD R8, R8, 0x1, -R0 ;  /* 0x0000000108088824 */ /* 0x000fe400078e0a00 */
[----:B------:R-:W-:Y:S01]  /*4db0*/  IMAD.MOV R9, RZ, RZ, -R9 ;  /* 0x000000ffff097224 */ /* 0x000fe200078e0a09 */
[C---:B------:R-:W-:Y:S01]  /*4dc0*/  ISETP.GT.U32.AND P0, PT, R0.reuse, R3, PT ;  /* 0x000000030000720c */ /* 0x040fe20003f04070 */
[C---:B------:R-:W-:Y:S02]  /*4dd0*/  IMAD R16, R0.reuse, R10, R16 ;  /* 0x0000000a00107224 */ /* 0x040fe400078e0210 */
[----:B------:R-:W-:Y:S01]  /*4de0*/  @!P3 IMAD.MOV R20, RZ, RZ, -R20 ;  /* 0x000000ffff14b224 */ /* 0x000fe200078e0a14 */
[----:B------:R-:W-:Y:S01]  /*4df0*/  ISETP.GT.U32.AND P3, PT, R0, R4, PT ;  /* 0x000000040000720c */ /* 0x000fe20003f64070 */
[----:B------:R-:W-:-:S02]  /*4e00*/  IMAD.MOV.U32 R10, RZ, RZ, R8 ;  /* 0x000000ffff0a7224 */ /* 0x000fc400078e0008 */
[C---:B------:R-:W-:Y:S01]  /*4e10*/  IMAD R12, R0.reuse, R9, R12 ;  /* 0x00000009000c7224 */ /* 0x040fe200078e020c */
[----:B------:R-:W-:Y:S01]  /*4e20*/  STL [R1+0x2f8], R20 ;  /* 0x0002f81401007387 */ /* 0x000fe20000100800 */
[----:B------:R-:W-:Y:S01]  /*4e30*/  @!P6 IMAD.MOV R10, RZ, RZ, -R10 ;  /* 0x000000ffff0ae224 */ /* 0x000fe200078e0a0a */
[C---:B------:R-:W-:Y:S01]  /*4e40*/  ISETP.GT.U32.AND P6, PT, R0.reuse, R16, PT ;  /* 0x000000100000720c */ /* 0x040fe20003fc4070 */
[--C-:B------:R-:W-:Y:S01]  /*4e50*/  @!P5 IMAD.IADD R17, R17, 0x1, -R0.reuse ;  /* 0x000000011111d824 */ /* 0x100fe200078e0a00 */
[----:B------:R-:W-:Y:S01]  /*4e60*/  ISETP.GT.U32.AND P5, PT, R0, R12, PT ;  /* 0x0000000c0000720c */ /* 0x000fe20003fa4070 */
[----:B------:R-:W-:Y:S01]  /*4e70*/  @!P1 IMAD.MOV R7, RZ, RZ, -R7 ;  /* 0x000000ffff079224 */ /* 0x000fe200078e0a07 */
[----:B------:R-:W-:Y:S01]  /*4e80*/  ISETP.GE.AND P1, PT, R2, RZ, PT ;  /* 0x000000ff0200720c */ /* 0x000fe20003f26270 */
[----:B------:R-:W-:Y:S02]  /*4e90*/  VIADD R2, R28, 0xa8 ;  /* 0x000000a81c027836 */ /* 0x000fe40000000000 */
[--C-:B------:R-:W-:Y:S01]  /*4ea0*/  @!P3 IMAD.IADD R4, R4, 0x1, -R0.reuse ;  /* 0x000000010404b824 */ /* 0x100fe200078e0a00 */
[----:B------:R0:W-:Y:S01]  /*4eb0*/  STL [R1+0x2f0], R7 ;  /* 0x0002f00701007387 */ /* 0x0001e20000100800 */
[----:B------:R-:W-:Y:S01]  /*4ec0*/  VIADD R8, R28, 0xa7 ;  /* 0x000000a71c087836 */ /* 0x000fe20000000000 */
[----:B------:R-:W-:Y:S01]  /*4ed0*/  ISETP.GE.AND P3, PT, R6, RZ, PT ;  /* 0x000000ff0600720c */ /* 0x000fe20003f66270 */
[--C-:B------:R-:W-:Y:S01]  /*4ee0*/  @!P0 IMAD.IADD R3, R3, 0x1, -R0.reuse ;  /* 0x0000000103038824 */ /* 0x100fe200078e0a00 */
[----:B------:R-:W-:Y:S01]  /*4ef0*/  ISETP.GE.AND P0, PT, R5, RZ, PT ;  /* 0x000000ff0500720c */ /* 0x000fe20003f06270 */
[----:B------:R-:W-:Y:S01]  /*4f00*/  @!P6 IMAD.IADD R16, R16, 0x1, -R0 ;  /* 0x000000011010e824 */ /* 0x000fe200078e0a00 */
[----:B------:R-:W-:Y:S01]  /*4f10*/  IABS R5, R8 ;  /* 0x0000000800057213 */ /* 0x000fe20000000000 */
[----:B------:R-:W-:Y:S01]  /*4f20*/  IMAD.MOV.U32 R9, RZ, RZ, R4 ;  /* 0x000000ffff097224 */ /* 0x000fe200078e0004 */
[----:B------:R-:W-:Y:S01]  /*4f30*/  ISETP.GT.U32.AND P6, PT, R0, R3, PT ;  /* 0x000000030000720c */ /* 0x000fe20003fc4070 */
[----:B------:R-:W-:Y:S01]  /*4f40*/  @!P5 IMAD.IADD R12, R12, 0x1, -R0 ;  /* 0x000000010c0cd824 */ /* 0x000fe200078e0a00 */
[----:B0-----:R-:W-:Y:S01]  /*4f50*/  IABS R7, R2 ;  /* 0x0000000200077213 */ /* 0x001fe20000000000 */
[----:B------:R-:W-:Y:S01]  /*4f60*/  @!P4 IMAD.MOV R9, RZ, RZ, -R9 ;  /* 0x000000ffff09c224 */ /* 0x000fe200078e0a09 */
[C---:B------:R-:W-:Y:S01]  /*4f70*/  ISETP.GT.U32.AND P5, PT, R0.reuse, R16, PT ;  /* 0x000000100000720c */ /* 0x040fe20003fa4070 */
[C---:B------:R-:W-:Y:S01]  /*4f80*/  IMAD.HI.U32 R4, R13.reuse, R5, RZ ;  /* 0x000000050d047227 */ /* 0x040fe200078e00ff */
[----:B------:R-:W-:Y:S01]  /*4f90*/  ISETP.GT.U32.AND P4, PT, R0, R12, PT ;  /* 0x0000000c0000720c */ /* 0x000fe20003f84070 */
[----:B------:R0:W-:Y:S02]  /*4fa0*/  STL [R1+0x2ec], R10 ;  /* 0x0002ec0a01007387 */ /* 0x0001e40000100800 */
[----:B------:R-:W-:-:S02]  /*4fb0*/  IMAD.HI.U32 R6, R13, R7, RZ ;  /* 0x000000070d067227 */ /* 0x000fc400078e00ff */
[----:B------:R1:W-:Y:S02]  /*4fc0*/  STL [R1+0x304], R9 ;  /* 0x0003040901007387 */ /* 0x0003e40000100800 */
[----:B------:R-:W-:Y:S02]  /*4fd0*/  IMAD.MOV R6, RZ, RZ, -R6 ;  /* 0x000000ffff067224 */ /* 0x000fe400078e0a06 */
[----:B------:R-:W-:Y:S02]  /*4fe0*/  IMAD.MOV R4, RZ, RZ, -R4 ;  /* 0x000000ffff047224 */ /* 0x000fe400078e0a04 */
[C---:B------:R-:W-:Y:S02]  /*4ff0*/  IMAD R7, R0.reuse, R6, R7 ;  /* 0x0000000600077224 */ /* 0x040fe400078e0207 */
[----:B------:R-:W-:Y:S02]  /*5000*/  @!P6 IMAD.IADD R3, R3, 0x1, -R0 ;  /* 0x000000010303e824 */ /* 0x000fe400078e0a00 */
[C---:B------:R-:W-:Y:S01]  /*5010*/  IMAD R5, R0.reuse, R4, R5 ;  /* 0x0000000400057224 */ /* 0x040fe200078e0205 */
[----:B------:R-:W-:Y:S01]  /*5020*/  ISETP.GT.U32.AND P6, PT, R0, R7, PT ;  /* 0x000000070000720c */ /* 0x000fe20003fc4070 */
[----:B------:R-:W-:-:S02]  /*5030*/  VIADD R11, R28, 0xa6 ;  /* 0x000000a61c0b7836 */ /* 0x000fc40000000000 */
[--C-:B------:R-:W-:Y:S01]  /*5040*/  @!P4 IMAD.IADD R12, R12, 0x1, -R0.reuse ;  /* 0x000000010c0cc824 */ /* 0x100fe200078e0a00 */
[----:B------:R-:W-:Y:S01]  /*5050*/  ISETP.GT.U32.AND P4, PT, R0, R5, PT ;  /* 0x000000050000720c */ /* 0x000fe20003f84070 */
[----:B0-----:R-:W-:Y:S01]  /*5060*/  VIADD R10, R28, 0xa5 ;  /* 0x000000a51c0a7836 */ /* 0x001fe20000000000 */
[----:B-1----:R-:W-:Y:S01]  /*5070*/  IABS R9, R11 ;  /* 0x0000000b00097213 */ /* 0x002fe20000000000 */
[----:B------:R-:W-:Y:S01]  /*5080*/  @!P5 IMAD.IADD R16, R16, 0x1, -R0 ;  /* 0x000000011010d824 */ /* 0x000fe200078e0a00 */
[----:B------:R-:W-:Y:S01]  /*5090*/  ISETP.GE.AND P5, PT, R2, RZ, PT ;  /* 0x000000ff0200720c */ /* 0x000fe20003fa6270 */
[----:B------:R-:W-:Y:S01]  /*50a0*/  VIADD R2, R28, 0xa4 ;  /* 0x000000a41c027836 */ /* 0x000fe20000000000 */
[----:B------:R-:W-:Y:S01]  /*50b0*/  IABS R19, R10 ;  /* 0x0000000a00137213 */ /* 0x000fe20000000000 */
[----:B------:R-:W-:-:S04]  /*50c0*/  IMAD.HI.U32 R4, R13, R9, RZ ;  /* 0x000000090d047227 */ /* 0x000fc800078e00ff */
[----:B------:R-:W-:Y:S01]  /*50d0*/  @!P6 IMAD.IADD R7, R7, 0x1, -R0 ;  /* 0x000000010707e824 */ /* 0x000fe200078e0a00 */
[----:B------:R-:W-:Y:S01]  /*50e0*/  ISETP.GE.AND P6, PT, R8, RZ, PT ;  /* 0x000000ff0800720c */ /* 0x000fe20003fc6270 */
[----:B------:R-:W-:-:S04]  /*50f0*/  IMAD.HI.U32 R6, R13, R19, RZ ;  /* 0x000000130d067227 */ /* 0x000fc800078e00ff */
[----:B------:R-:W-:Y:S02]  /*5100*/  IMAD.MOV R4, RZ, RZ, -R4 ;  /* 0x000000ffff047224 */ /* 0x000fe400078e0a04 */
[----:B------:R-:W-:Y:S01]  /*5110*/  @!P4 IMAD.IADD R5, R5, 0x1, -R0 ;  /* 0x000000010505c824 */ /* 0x000fe200078e0a00 */
[----:B------:R-:W-:Y:S01]  /*5120*/  ISETP.GT.U32.AND P4, PT, R0, R7, PT ;  /* 0x000000070000720c */ /* 0x000fe20003f84070 */
[----:B------:R-:W-:Y:S02]  /*5130*/  IMAD.MOV.U32 R18, RZ, RZ, R3 ;  /* 0x000000ffff127224 */ /* 0x000fe400078e0003 */
[----:B------:R-:W-:Y:S02]  /*5140*/  @!P2 IMAD.MOV R17, RZ, RZ, -R17 ;  /* 0x000000ffff11a224 */ /* 0x000fe400078e0a11 */
[----:B------:R-:W-:Y:S02]  /*5150*/  IMAD.MOV R6, RZ, RZ, -R6 ;  /* 0x000000ffff067224 */ /* 0x000fe400078e0a06 */
[----:B------:R-:W-:Y:S01]  /*5160*/  VIADD R8, R28, 0xa3 ;  /* 0x000000a31c087836 */ /* 0x000fe20000000000 */
[----:B------:R0:W-:Y:S01]  /*5170*/  STL [R1+0x308], R17 ;  /* 0x0003081101007387 */ /* 0x0001e20000100800 */
[C---:B------:R-:W-:Y:S01]  /*5180*/  IMAD R9, R0.reuse, R4, R9 ;  /* 0x0000000400097224 */ /* 0x040fe200078e0209 */
[----:B------:R-:W-:Y:S01]  /*5190*/  IABS R4, R2 ;  /* 0x0000000200047213 */ /* 0x000fe20000000000 */
[----:B------:R-:W-:Y:S01]  /*51a0*/  @!P1 IMAD.MOV R18, RZ, RZ, -R18 ;  /* 0x000000ffff129224 */ /* 0x000fe200078e0a12 */
[C---:B------:R-:W-:Y:S01]  /*51b0*/  ISETP.GT.U32.AND P1, PT, R0.reuse, R5, PT ;  /* 0x000000050000720c */ /* 0x040fe20003f24070 */
[C---:B------:R-:W-:Y:S01]  /*51c0*/  IMAD R19, R0.reuse, R6, R19 ;  /* 0x0000000600137224 */ /* 0x040fe200078e0213 */
[----:B------:R-:W-:Y:S01]  /*51d0*/  IABS R6, R8 ;  /* 0x0000000800067213 */ /* 0x000fe20000000000 */
[----:B------:R-:W-:Y:S01]  /*51e0*/  IMAD.HI.U32 R3, R13, R4, RZ ;  /* 0x000000040d037227 */ /* 0x000fe200078e00ff */
[----:B------:R-:W-:Y:S01]  /*51f0*/  ISETP.GT.U32.AND P2, PT, R0, R9, PT ;  /* 0x000000090000720c */ /* 0x000fe20003f44070 */
[----:B------:R-:W-:Y:S02]  /*5200*/  STL [R1+0x348], R18 ;  /* 0x0003481201007387 */ /* 0x000fe40000100800 */
[----:B0-----:R-:W-:-:S02]  /*5210*/  IMAD.MOV.U32 R17, RZ, RZ, R12 ;  /* 0x000000ffff117224 */ /* 0x001fc400078e000c */
[----:B------:R-:W-:Y:S01]  /*5220*/  @!P3 IMAD.MOV R16, RZ, RZ, -R16 ;  /* 0x000000ffff10b224 */ /* 0x000fe200078e0a10 */
[----:B------:R-:W-:Y:S01]  /*5230*/  ISETP.GT.U32.AND P3, PT, R0, R19, PT ;  /* 0x000000130000720c */ /* 0x000fe20003f64070 */
[----:B------:R-:W-:Y:S01]  /*5240*/  @!P0 IMAD.MOV R17, RZ, RZ, -R17 ;  /* 0x000000ffff118224 */ /* 0x000fe200078e0a11 */
[----:B------:R-:W-:Y:S01]  /*5250*/  ISETP.GE.AND P0, PT, R11, RZ, PT ;  /* 0x000000ff0b00720c */ /* 0x000fe20003f06270 */
[----:B------:R-:W-:Y:S01]  /*5260*/  IMAD.HI.U32 R12, R13, R6, RZ ;  /* 0x000000060d0c7227 */ /* 0x000fe200078e00ff */
[----:B------:R-:W-:Y:S03]  /*5270*/  STL [R1+0x344], R16 ;  /* 0x0003441001007387 */ /* 0x000fe60000100800 */
[----:B------:R-:W-:Y:S01]  /*5280*/  @!P4 IMAD.IADD R7, R7, 0x1, -R0 ;  /* 0x000000010707c824 */ /* 0x000fe200078e0a00 */
[----:B------:R0:W-:Y:S01]  /*5290*/  STL [R1+0x3d4], R17 ;  /* 0x0003d41101007387 */ /* 0x0001e20000100800 */
[----:B------:R-:W-:Y:S01]  /*52a0*/  IMAD.MOV R3, RZ, RZ, -R3 ;  /* 0x000000ffff037224 */ /* 0x000fe200078e0a03 */
[----:B------:R-:W-:Y:S01]  /*52b0*/  ISETP.GE.AND P4, PT, R10, RZ, PT ;  /* 0x000000ff0a00720c */ /* 0x000fe20003f86270 */
[----:B------:R-:W-:-:S02]  /*52c0*/  IMAD.MOV R12, RZ, RZ, -R12 ;  /* 0x000000ffff0c7224 */ /* 0x000fc400078e0a0c */
[----:B------:R-:W-:Y:S01]  /*52d0*/  @!P1 IMAD.IADD R5, R5, 0x1, -R0 ;  /* 0x0000000105059824 */ /* 0x000fe200078e0a00 */
[----:B------:R-:W-:Y:S01]  /*52e0*/  ISETP.GE.AND P1, PT, R2, RZ, PT ;  /* 0x000000ff0200720c */ /* 0x000fe20003f26270 */
[C---:B------:R-:W-:Y:S02]  /*52f0*/  IMAD R4, R0.reuse, R3, R4 ;  /* 0x0000000300047224 */ /* 0x040fe400078e0204 */
[----:B------:R-:W-:Y:S02]  /*5300*/  @!P2 IMAD.IADD R9, R9, 0x1, -R0 ;  /* 0x000000010909a824 */ /* 0x000fe400078e0a00 */
[----:B0-----:R-:W-:Y:S02]  /*5310*/  IMAD.MOV.U32 R17, RZ, RZ, R7 ;  /* 0x000000ffff117224 */ /* 0x001fe400078e0007 */
[C---:B------:R-:W-:Y:S01]  /*5320*/  IMAD R6, R0.reuse, R12, R6 ;  /* 0x0000000c00067224 */ /* 0x040fe200078e0206 */
[----:B------:R-:W-:Y:S01]  /*5330*/  ISETP.GT.U32.AND P2, PT, R0, R9, PT ;  /* 0x000000090000720c */ /* 0x000fe20003f44070 */
[----:B------:R-:W-:-:S02]  /*5340*/  IMAD.MOV.U32 R16, RZ, RZ, R5 ;  /* 0x000000ffff107224 */ /* 0x000fc400078e0005 */
[----:B------:R-:W-:Y:S01]  /*5350*/  @!P5 IMAD.MOV R17, RZ, RZ, -R17 ;  /* 0x000000ffff11d224 */ /* 0x000fe200078e0a11 */
[C---:B------:R-:W-:Y:S01]  /*5360*/  ISETP.GT.U32.AND P5, PT, R0.reuse, R4, PT ;  /* 0x000000040000720c */ /* 0x040fe20003fa4070 */
[----:B------:R-:W-:Y:S02]  /*5370*/  @!P3 IMAD.IADD R19, R19, 0x1, -R0 ;  /* 0x000000011313b824 */ /* 0x000fe400078e0a00 */
[----:B------:R-:W-:Y:S01]  /*5380*/  @!P6 IMAD.MOV R16, RZ, RZ, -R16 ;  /* 0x000000ffff10e224 */ /* 0x000fe200078e0a10 */
[----:B------:R-:W-:Y:S01]  /*5390*/  ISETP.GT.U32.AND P6, PT, R0, R6, PT ;  /* 0x000000060000720c */ /* 0x000fe20003fc4070 */
[----:B------:R-:W-:Y:S01]  /*53a0*/  VIADD R2, R28, 0xa2 ;  /* 0x000000a21c027836 */ /* 0x000fe20000000000 */
[----:B------:R-:W-:Y:S01]  /*53b0*/  ISETP.GT.U32.AND P3, PT, R0, R19, PT ;  /* 0x000000130000720c */ /* 0x000fe20003f64070 */
[C---:B------:R-:W-:Y:S01]  /*53c0*/  VIADD R3, R28.reuse, 0xa1 ;  /* 0x000000a11c037836 */ /* 0x040fe20000000000 */
[----:B------:R0:W-:Y:S01]  /*53d0*/  STL [R1+0x354], R17 ;  /* 0x0003541101007387 */ /* 0x0001e20000100800 */
[--C-:B------:R-:W-:Y:S01]  /*53e0*/  @!P2 IMAD.IADD R9, R9, 0x1, -R0.reuse ;  /* 0x000000010909a824 */ /* 0x100fe200078e0a00 */
[----:B------:R-:W-:Y:S01]  /*53f0*/  IABS R7, R2 ;  /* 0x0000000200077213 */ /* 0x000fe20000000000 */
[----:B------:R-:W-:Y:S01]  /*5400*/  VIADD R10, R28, 0xa0 ;  /* 0x000000a01c0a7836 */ /* 0x000fe20000000000 */
[----:B------:R-:W-:Y:S01]  /*5410*/  IABS R5, R3 ;  /* 0x0000000300057213 */ /* 0x000fe20000000000 */
[--C-:B------:R-:W-:Y:S01]  /*5420*/  @!P5 IMAD.IADD R4, R4, 0x1, -R0.reuse ;  /* 0x000000010404d824 */ /* 0x100fe200078e0a00 */
[----:B------:R-:W-:Y:S01]  /*5430*/  ISETP.GE.AND P2, PT, R8, RZ, PT ;  /* 0x000000ff0800720c */ /* 0x000fe20003f46270 */
[----:B------:R-:W-:Y:S01]  /*5440*/  IMAD.HI.U32 R8, R13, R7, RZ ;  /* 0x000000070d087227 */ /* 0x000fe200078e00ff */
[----:B------:R-:W-:Y:S01]  /*5450*/  IABS R12, R10 ;  /* 0x0000000a000c7213 */ /* 0x000fe20000000000 */
[----:B------:R-:W-:Y:S01]  /*5460*/  STL [R1+0x364], R16 ;  /* 0x0003641001007387 */ /* 0x000fe20000100800 */
[----:B------:R-:W-:Y:S01]  /*5470*/  ISETP.GT.U32.AND P5, PT, R0, R4, PT ;  /* 0x000000040000720c */ /* 0x000fe20003fa4070 */
[----:B------:R-:W-:-:S02]  /*5480*/  @!P6 IMAD.IADD R6, R6, 0x1, -R0 ;  /* 0x000000010606e824 */ /* 0x000fc400078e0a00 */
[----:B------:R-:W-:Y:S01]  /*5490*/  @!P3 IMAD.IADD R19, R19, 0x1, -R0 ;  /* 0x000000011313b824 */ /* 0x000fe200078e0a00 */
[----:B------:R-:W-:Y:S01]  /*54a0*/  ISETP.GE.AND P3, PT, R2, RZ, PT ;  /* 0x000000ff0200720c */ /* 0x000fe20003f66270 */
[----:B------:R-:W-:Y:S01]  /*54b0*/  IMAD.HI.U32 R2, R13, R5, RZ ;  /* 0x000000050d027227 */ /* 0x000fe200078e00ff */
[----:B------:R-:W-:-:S03]  /*54c0*/  ISETP.GT.U32.AND P6, PT, R0, R6, PT ;  /* 0x000000060000720c */ /* 0x000fc60003fc4070 */
[----:B------:R-:W-:Y:S02]  /*54d0*/  IMAD.MOV R8, RZ, RZ, -R8 ;  /* 0x000000ffff087224 */ /* 0x000fe400078e0a08 */
[----:B------:R-:W-:Y:S02]  /*54e0*/  IMAD.MOV R2, RZ, RZ, -R2 ;  /* 0x000000ffff027224 */ /* 0x000fe400078e0a02 */
[C---:B------:R-:W-:Y:S02]  /*54f0*/  IMAD R7, R0.reuse, R8, R7 ;  /* 0x0000000800077224 */ /* 0x040fe400078e0207 */
[----:B------:R-:W-:Y:S02]  /*5500*/  IMAD R5, R0, R2, R5 ;  /* 0x0000000200057224 */ /* 0x000fe400078e0205 */
[--C-:B------:R-:W-:Y:S01]  /*5510*/  @!P5 IMAD.IADD R4, R4, 0x1, -R0.reuse ;  /* 0x000000010404d824 */ /* 0x100fe200078e0a00 */
[----:B------:R-:W-:Y:S01]  /*5520*/  ISETP.GT.U32.AND P5, PT, R0, R7, PT ;  /* 0x000000070000720c */ /* 0x000fe20003fa4070 */
[----:B------:R-:W-:Y:S01]  /*5530*/  @!P6 IMAD.IADD R6, R6, 0x1, -R0 ;  /* 0x000000010606e824 */ /* 0x000fe200078e0a00 */
[----:B------:R-:W-:Y:S01]  /*5540*/  ISETP.GT.U32.AND P6, PT, R0, R5, PT ;  /* 0x000000050000720c */ /* 0x000fe20003fc4070 */
[----:B------:R-:W-:-:S02]  /*5550*/  IMAD.MOV.U32 R11, RZ, RZ, R9 ;  /* 0x000000ffff0b7224 */ /* 0x000fc400078e0009 */
[----:B------:R-:W-:Y:S02]  /*5560*/  VIADD R8, R28, 0x9f ;  /* 0x0000009f1c087836 */ /* 0x000fe40000000000 */
[----:B------:R-:W-:Y:S01]  /*5570*/  @!P0 IMAD.MOV R11, RZ, RZ, -R11 ;  /* 0x000000ffff0b8224 */ /* 0x000fe200078e0a0b */
[----:B------:R-:W-:Y:S01]  /*5580*/  ISETP.GE.AND P0, PT, R3, RZ, PT ;  /* 0x000000ff0300720c */ /* 0x000fe20003f06270 */
[----:B------:R-:W-:Y:S01]  /*5590*/  IMAD.HI.U32 R3, R13, R12, RZ ;  /* 0x0000000c0d037227 */ /* 0x000fe200078e00ff */
[----:B0-----:R-:W-:Y:S02]  /*55a0*/  IABS R17, R8 ;  /* 0x0000000800117213 */ /* 0x001fe40000000000 */
[----:B------:R0:W-:Y:S01]  /*55b0*/  STL [R1+0x360], R11 ;  /* 0x0003600b01007387 */ /* 0x0001e20000100800 */
[----:B------:R-:W-:Y:S02]  /*55c0*/  @!P5 IMAD.IADD R7, R7, 0x1, -R0 ;  /* 0x000000010707d824 */ /* 0x000fe400078e0a00 */
[----:B------:R-:W-:-:S02]  /*55d0*/  IMAD.MOV R3, RZ, RZ, -R3 ;  /* 0x000000ffff037224 */ /* 0x000fc400078e0a03 */
[----:B------:R-:W-:Y:S01]  /*55e0*/  @!P6 IMAD.IADD R5, R5, 0x1, -R0 ;  /* 0x000000010505e824 */ /* 0x000fe200078e0a00 */
[----:B------:R-:W-:Y:S01]  /*55f0*/  ISETP.GT.U32.AND P6, PT, R0, R7, PT ;  /* 0x000000070000720c */ /* 0x000fe20003fc4070 */
[----:B------:R-:W-:Y:S02]  /*5600*/  VIADD R2, R28, 0x9d ;  /* 0x0000009d1c027836 */ /* 0x000fe40000000000 */
[----:B------:R-:W-:-:S04]  /*5610*/  IMAD.HI.U32 R20, R13, R17, RZ ;  /* 0x000000110d147227 */ /* 0x000fc800078e00ff */
[----:B0-----:R-:W-:Y:S02]  /*5620*/  VIADD R11, R28, 0x9e ;  /* 0x0000009e1c0b7836 */ /* 0x001fe40000000000 */
[C---:B------:R-:W-:Y:S01]  /*5630*/  IMAD R12, R0.reuse, R3, R12 ;  /* 0x00000003000c7224 */ /* 0x040fe200078e020c */
[----:B------:R-:W-:Y:S01]  /*5640*/  IABS R3, R2 ;  /* 0x0000000200037213 */ /* 0x000fe20000000000 */
[----:B------:R-:W-:Y:S01]  /*5650*/  IMAD.MOV R20, RZ, RZ, -R20 ;  /* 0x000000ffff147224 */ /* 0x000fe200078e0a14 */
[----:B------:R-:W-:Y:S01]  /*5660*/  IABS R16, R11 ;  /* 0x0000000b00107213 */ /* 0x000fe20000000000 */
[----:B------:R-:W-:Y:S01]  /*5670*/  @!P4 IMAD.MOV R19, RZ, RZ, -R19 ;  /* 0x000000ffff13c224 */ /* 0x000fe200078e0a13 */
[----:B------:R-:W-:Y:S01]  /*5680*/  ISETP.GT.U32.AND P5, PT, R0, R12, PT ;  /* 0x0000000c0000720c */ /* 0x000fe20003fa4070 */
[----:B------:R-:W-:Y:S01]  /*5690*/  IMAD.MOV.U32 R21, RZ, RZ, R4 ;  /* 0x000000ffff157224 */ /* 0x000fe200078e0004 */
[----:B------:R-:W-:Y:S01]  /*56a0*/  ISETP.GE.AND P4, PT, R10, RZ, PT ;  /* 0x000000ff0a00720c */ /* 0x000fe20003f86270 */
[----:B------:R-:W-:Y:S01]  /*56b0*/  IMAD.HI.U32 R18, R13, R16, RZ ;  /* 0x000000100d127227 */ /* 0x000fe200078e00ff */
[----:B------:R0:W-:Y:S03]  /*56c0*/  STL [R1+0x35c], R19 ;  /* 0x00035c1301007387 */ /* 0x0001e60000100800 */
[----:B------:R-:W-:-:S02]  /*56d0*/  IMAD R10, R0, R20, R17 ;  /* 0x00000014000a7224 */ /* 0x000fc400078e0211 */
[----:B------:R-:W-:Y:S02]  /*56e0*/  IMAD.MOV R18, RZ, RZ, -R18 ;  /* 0x000000ffff127224 */ /* 0x000fe400078e0a12 */
[----:B------:R-:W-:Y:S01]  /*56f0*/  @!P6 IMAD.IADD R7, R7, 0x1, -R0 ;  /* 0x000000010707e824 */ /* 0x000fe200078e0a00 */
[C---:B------:R-:W-:Y:S01]  /*5700*/  ISETP.GT.U32.AND P6, PT, R0.reuse, R10, PT ;  /* 0x0000000a0000720c */ /* 0x040fe20003fc4070 */
[----:B------:R-:W-:Y:S01]  /*5710*/  @!P1 IMAD.MOV R21, RZ, RZ, -R21 ;  /* 0x000000ffff159224 */ /* 0x000fe200078e0a15 */
[C---:B------:R-:W-:Y:S01]  /*5720*/  ISETP.GT.U32.AND P1, PT, R0.reuse, R5, PT ;  /* 0x000000050000720c */ /* 0x040fe20003f24070 */
[----:B0-----:R-:W-:Y:S02]  /*5730*/  IMAD.MOV.U32 R19, RZ, RZ, R3 ;  /* 0x000000ffff137224 */ /* 0x001fe400078e0003 */
[----:B------:R-:W-:Y:S01]  /*5740*/  IMAD R3, R0, R18, R16 ;  /* 0x0000001200037224 */ /* 0x000fe200078e0210 */
[----:B------:R-:W-:Y:S01]  /*5750*/  STL [R1+0x358], R21 ;  /* 0x0003581501007387 */ /* 0x000fe20000100800 */
[----:B------:R-:W-:-:S04]  /*5760*/  IMAD.HI.U32 R4, R13, R19, RZ ;  /* 0x000000130d047227 */ /* 0x000fc800078e00ff */
[----:B------:R-:W-:Y:S02]  /*5770*/  IMAD.MOV.U32 R16, RZ, RZ, R7 ;  /* 0x000000ffff107224 */ /* 0x000fe400078e0007 */
[----:B------:R-:W-:Y:S02]  /*5780*/  IMAD.MOV R4, RZ, RZ, -R4 ;  /* 0x000000ffff047224 */ /* 0x000fe400078e0a04 */
[----:B------:R-:W-:Y:S02]  /*5790*/  @!P5 IMAD.IADD R12, R12, 0x1, -R0 ;  /* 0x000000010c0cd824 */ /* 0x000fe400078e0a00 */
[----:B------:R-:W-:Y:S01]  /*57a0*/  @!P3 IMAD.MOV R16, RZ, RZ, -R16 ;  /* 0x000000ffff10b224 */ /* 0x000fe200078e0a10 */
[----:B------:R-:W-:Y:S01]  /*57b0*/  ISETP.GT.U32.AND P3, PT, R0, R3, PT ;  /* 0x000000030000720c */ /* 0x000fe20003f64070 */
[----:B------:R-:W-:Y:S01]  /*57c0*/  VIADD R9, R28, 0x9c ;  /* 0x0000009c1c097836 */ /* 0x000fe20000000000 */
[C---:B------:R-:W-:Y:S01]  /*57d0*/  ISETP.GT.U32.AND P5, PT, R0.reuse, R12, PT ;  /* 0x0000000c0000720c */ /* 0x040fe20003fa4070 */
[----:B------:R-:W-:-:S02]  /*57e0*/  IMAD R4, R0, R4, R19 ;  /* 0x0000000400047224 */ /* 0x000fc400078e0213 */
[----:B------:R-:W-:Y:S01]  /*57f0*/  @!P6 IMAD.IADD R10, R10, 0x1, -R0 ;  /* 0x000000010a0ae824 */ /* 0x000fe200078e0a00 */
[----:B------:R-:W-:Y:S01]  /*5800*/  IABS R17, R9 ;  /* 0x0000000900117213 */ /* 0x000fe20000000000 */
[----:B------:R-:W-:Y:S01]  /*5810*/  IMAD.MOV.U32 R18, RZ, RZ, R6 ;  /* 0x000000ffff127224 */ /* 0x000fe200078e0006 */
[----:B------:R-:W-:Y:S01]  /*5820*/  ISETP.GT.U32.AND P6, PT, R0, R4, PT ;  /* 0x000000040000720c */ /* 0x000fe20003fc4070 */
[----:B------:R-:W-:Y:S01]  /*5830*/  @!P1 IMAD.IADD R5, R5, 0x1, -R0 ;  /* 0x0000000105059824 */ /* 0x000fe200078e0a00 */
[----:B------:R-:W-:Y:S01]  /*5840*/  ISETP.GE.AND P1, PT, R11, RZ, PT ;  /* 0x000000ff0b00720c */ /* 0x000fe20003f26270 */
[----:B------:R-:W-:-:S04]  /*5850*/  IMAD.HI.U32 R6, R13, R17, RZ ;  /* 0x000000110d067227 */ /* 0x000fc800078e00ff */
[----:B------:R-:W-:Y:S01]  /*5860*/  @!P2 IMAD.MOV R18, RZ, RZ, -R18 ;  /* 0x000000ffff12a224 */ /* 0x000fe200078e0a12 */
[----:B------:R-:W-:Y:S01]  /*5870*/  ISETP.GE.AND P2, PT, R8, RZ, PT ;  /* 0x000000ff0800720c */ /* 0x000fe20003f46270 */
[----:B------:R-:W-:Y:S02]  /*5880*/  IMAD.MOV.U32 R8, RZ, RZ, R5 ;  /* 0x000000ffff087224 */ /* 0x000fe400078e0005 */
[----:B------:R-:W-:Y:S01]  /*5890*/  @!P3 IMAD.IADD R3, R3, 0x1, -R0 ;  /* 0x000000010303b824 */ /* 0x000fe200078e0a00 */
[----:B------:R-:W-:Y:S01]  /*58a0*/  ISETP.GT.U32.AND P3, PT, R0, R10, PT ;  /* 0x0000000a0000720c */ /* 0x000fe20003f64070 */
[----:B------:R-:W-:Y:S01]  /*58b0*/  IMAD.MOV R6, RZ, RZ, -R6 ;  /* 0x000000ffff067224 */ /* 0x000fe200078e0a06 */
[----:B------:R0:W-:Y:S01]  /*58c0*/  STL [R1+0x38c], R18 ;  /* 0x00038c1201007387 */ /* 0x0001e20000100800 */
[----:B------:R-:W-:Y:S02]  /*58d0*/  VIADD R7, R28, 0x9b ;  /* 0x0000009b1c077836 */ /* 0x000fe40000000000 */
[----:B------:R-:W-:Y:S01]  /*58e0*/  @!P5 IMAD.IADD R12, R12, 0x1, -R0 ;  /* 0x000000010c0cd824 */ /* 0x000fe200078e0a00 */
[----:B------:R-:W-:Y:S01]  /*58f0*/  ISETP.GE.AND P5, PT, R2, RZ, PT ;  /* 0x000000ff0200720c */ /* 0x000fe20003fa6270 */
[----:B------:R-:W-:Y:S01]  /*5900*/  @!P0 IMAD.MOV R8, RZ, RZ, -R8 ;  /* 0x000000ffff088224 */ /* 0x000fe200078e0a08 */
[C---:B------:R-:W-:Y:S01]  /*5910*/  ISETP.GT.U32.AND P0, PT, R0.reuse, R3, PT ;  /* 0x000000030000720c */ /* 0x040fe20003f04070 */
[----:B------:R-:W-:Y:S01]  /*5920*/  IMAD R2, R0, R6, R17 ;  /* 0x0000000600027224 */ /* 0x000fe200078e0211 */
[----:B------:R-:W-:Y:S01]  /*5930*/  IABS R17, R7 ;  /* 0x0000000700117213 */ /* 0x000fe20000000000 */
[----:B------:R-:W-:Y:S01]  /*5940*/  @!P6 IMAD.IADD R4, R4, 0x1, -R0 ;  /* 0x000000010404e824 */ /* 0x000fe200078e0a00 */
[----:B------:R-:W-:Y:S01]  /*5950*/  STL [R1+0x3b8], R16 ;  /* 0x0003b81001007387 */ /* 0x000fe20000100800 */
[----:B------:R-:W-:-:S02]  /*5960*/  VIADD R11, R28, 0x9a ;  /* 0x0000009a1c0b7836 */ /* 0x000fc40000000000 */
[----:B------:R-:W-:Y:S01]  /*5970*/  IMAD.HI.U32 R19, R13, R17, RZ ;  /* 0x000000110d137227 */ /* 0x000fe200078e00ff */
[----:B------:R-:W-:Y:S01]  /*5980*/  ISETP.GT.U32.AND P6, PT, R0, R4, PT ;  /* 0x000000040000720c */ /* 0x000fe20003fc4070 */
[----:B------:R1:W-:Y:S01]  /*5990*/  STL [R1+0x3c0], R8 ;  /* 0x0003c00801007387 */ /* 0x0003e20000100800 */
[----:B0-----:R-:W-:Y:S01]  /*59a0*/  IABS R18, R11 ;  /* 0x0000000b00127213 */ /* 0x001fe20000000000 */
[----:B------:R-:W-:Y:S02]  /*59b0*/  IMAD.MOV R19, RZ, RZ, -R19 ;  /* 0x000000ffff137224 */ /* 0x000fe400078e0a13 */
[--C-:B------:R-:W-:Y:S01]  /*59c0*/  @!P0 IMAD.IADD R3, R3, 0x1, -R0.reuse ;  /* 0x0000000103038824 */ /* 0x100fe200078e0a00 */
[----:B------:R-:W-:Y:S01]  /*59d0*/  ISETP.GE.AND P0, PT, R9, RZ, PT ;  /* 0x000000ff0900720c */ /* 0x000fe20003f06270 */
[----:B------:R-:W-:Y:S01]  /*59e0*/  @!P3 IMAD.IADD R10, R10, 0x1, -R0 ;  /* 0x000000010a0ab824 */ /* 0x000fe200078e0a00 */
[C---:B------:R-:W-:Y:S01]  /*59f0*/  ISETP.GT.U32.AND P3, PT, R0.reuse, R2, PT ;  /* 0x000000020000720c */ /* 0x040fe20003f64070 */
[----:B------:R-:W-:-:S02]  /*5a00*/  IMAD R9, R0, R19, R17 ;  /* 0x0000001300097224 */ /* 0x000fc400078e0211 */
[C---:B------:R-:W-:Y:S02]  /*5a10*/  VIADD R5, R28.reuse, 0x99 ;  /* 0x000000991c057836 */ /* 0x040fe40000000000 */
[----:B-1----:R-:W-:Y:S02]  /*5a20*/  VIADD R8, R28, 0x98 ;  /* 0x000000981c087836 */ /* 0x002fe40000000000 */
[----:B------:R-:W-:Y:S01]  /*5a30*/  @!P6 IMAD.IADD R4, R4, 0x1, -R0 ;  /* 0x000000010404e824 */ /* 0x000fe200078e0a00 */
[----:B------:R-:W-:Y:S01]  /*5a40*/  ISETP.GT.U32.AND P6, PT, R0, R9, PT ;  /* 0x000000090000720c */ /* 0x000fe20003fc4070 */
[----:B------:R-:W-:Y:S01]  /*5a50*/  IMAD.HI.U32 R17, R13, R18, RZ ;  /* 0x000000120d117227 */ /* 0x000fe200078e00ff */
[----:B------:R-:W-:Y:S02]  /*5a60*/  IABS R16, R5 ;  /* 0x0000000500107213 */ /* 0x000fe40000000000 */
[----:B------:R-:W-:Y:S01]  /*5a70*/  IABS R6, R8 ;  /* 0x0000000800067213 */ /* 0x000fe20000000000 */
[----:B------:R-:W-:-:S02]  /*5a80*/  IMAD.MOV R17, RZ, RZ, -R17 ;  /* 0x000000ffff117224 */ /* 0x000fc400078e0a11 */
[----:B------:R-:W-:-:S04]  /*5a90*/  IMAD.HI.U32 R20, R13, R16, RZ ;  /* 0x000000100d147227 */ /* 0x000fc800078e00ff */
[----:B------:R-:W-:-:S04]  /*5aa0*/  IMAD.HI.U32 R19, R13, R6, RZ ;  /* 0x000000060d137227 */ /* 0x000fc800078e00ff */
[----:B------:R-:W-:Y:S01]  /*5ab0*/  @!P3 IMAD.IADD R2, R2, 0x1, -R0 ;  /* 0x000000010202b824 */ /* 0x000fe200078e0a00 */
[----:B------:R-:W-:Y:S01]  /*5ac0*/  ISETP.GE.AND P3, PT, R7, RZ, PT ;  /* 0x000000ff0700720c */ /* 0x000fe20003f66270 */
[----:B------:R-:W-:Y:S02]  /*5ad0*/  IMAD.MOV R20, RZ, RZ, -R20 ;  /* 0x000000ffff147224 */ /* 0x000fe400078e0a14 */
[----:B------:R-:W-:Y:S02]  /*5ae0*/  IMAD.MOV R19, RZ, RZ, -R19 ;  /* 0x000000ffff137224 */ /* 0x000fe400078e0a13 */
[----:B------:R-:W-:Y:S02]  /*5af0*/  IMAD R17, R0, R17, R18 ;  /* 0x0000001100117224 */ /* 0x000fe400078e0212 */
[----:B------:R-:W-:Y:S02]  /*5b00*/  VIADD R7, R28, 0x97 ;  /* 0x000000971c077836 */ /* 0x000fe40000000000 */
[----:B------:R-:W-:Y:S01]  /*5b10*/  @!P6 IMAD.IADD R9, R9, 0x1, -R0 ;  /* 0x000000010909e824 */ /* 0x000fe200078e0a00 */
[----:B------:R-:W-:Y:S01]  /*5b20*/  ISETP.GT.U32.AND P6, PT, R0, R2, PT ;  /* 0x000000020000720c */ /* 0x000fe20003fc4070 */
[----:B------:R-:W-:-:S02]  /*5b30*/  IMAD.MOV.U32 R21, RZ, RZ, R10 ;  /* 0x000000ffff157224 */ /* 0x000fc400078e000a */
[C---:B------:R-:W-:Y:S02]  /*5b40*/  IMAD R16, R0.reuse, R20, R16 ;  /* 0x0000001400107224 */ /* 0x040fe400078e0210 */
[C---:B------:R-:W-:Y:S01]  /*5b50*/  IMAD R6, R0.reuse, R19, R6 ;  /* 0x0000001300067224 */ /* 0x040fe200078e0206 */
[----:B------:R-:W-:Y:S01]  /*5b60*/  IABS R19, R7 ;  /* 0x0000000700137213 */ /* 0x000fe20000000000 */
[----:B------:R-:W-:Y:S01]  /*5b70*/  @!P2 IMAD.MOV R21, RZ, RZ, -R21 ;  /* 0x000000ffff15a224 */ /* 0x000fe200078e0a15 */
[C---:B------:R-:W-:Y:S01]  /*5b80*/  ISETP.GT.U32.AND P2, PT, R0.reuse, R17, PT ;  /* 0x000000110000720c */ /* 0x040fe20003f44070 */
[----:B------:R-:W-:Y:S01]  /*5b90*/  @!P4 IMAD.MOV R12, RZ, RZ, -R12 ;  /* 0x000000ffff0cc224 */ /* 0x000fe200078e0a0c */
[C---:B------:R-:W-:Y:S01]  /*5ba0*/  ISETP.GT.U32.AND P4, PT, R0.reuse, R9, PT ;  /* 0x000000090000720c */ /* 0x040fe20003f84070 */
[----:B------:R-:W-:Y:S01]  /*5bb0*/  @!P1 IMAD.MOV R3, RZ, RZ, -R3 ;  /* 0x000000ffff039224 */ /* 0x000fe200078e0a03 */
[----:B------:R-:W-:Y:S01]  /*5bc0*/  ISETP.GT.U32.AND P1, PT, R0, R16, PT ;  /* 0x000000100000720c */ /* 0x000fe20003f24070 */
[----:B------:R-:W-:Y:S01]  /*5bd0*/  IMAD.MOV.U32 R10, RZ, RZ, R19 ;  /* 0x000000ffff0a7224 */ /* 0x000fe200078e0013 */
[----:B------:R0:W-:Y:S01]  /*5be0*/  STL [R1+0x3d0], R12 ;  /* 0x0003d00c01007387 */ /* 0x0001e20000100800 */
[----:B------:R-:W-:-:S02]  /*5bf0*/  IMAD.MOV.U32 R19, RZ, RZ, R4 ;  /* 0x000000ffff137224 */ /* 0x000fc400078e0004 */
[----:B------:R-:W-:Y:S01]  /*5c00*/  VIADD R18, R28, 0x96 ;  /* 0x000000961c127836 */ /* 0x000fe20000000000 */
[----:B------:R-:W-:Y:S01]  /*5c10*/  STL [R1+0x3cc], R21 ;  /* 0x0003cc1501007387 */ /* 0x000fe20000100800 */
[----:B------:R-:W-:-:S03]  /*5c20*/  IMAD.HI.U32 R4, R13, R10, RZ ;  /* 0x0000000a0d047227 */ /* 0x000fc600078e00ff */
[----:B------:R1:W-:Y:S01]  /*5c30*/  STL [R1+0x3c8], R3 ;  /* 0x0003c80301007387 */ /* 0x0003e20000100800 */
[----:B------:R-:W-:Y:S01]  /*5c40*/  @!P6 IMAD.IADD R2, R2, 0x1, -R0 ;  /* 0x000000010202e824 */ /* 0x000fe200078e0a00 */
[----:B------:R-:W-:Y:S01]  /*5c50*/  ISETP.GT.U32.AND P6, PT, R0, R6, PT ;  /* 0x000000060000720c */ /* 0x000fe20003fc4070 */
[----:B------:R-:W-:Y:S01]  /*5c60*/  IMAD.MOV R4, RZ, RZ, -R4 ;  /* 0x000000ffff047224 */ /* 0x000fe200078e0a04 */
[----:B0-----:R-:W-:Y:S01]  /*5c70*/  IABS R12, R18 ;  /* 0x00000012000c7213 */ /* 0x001fe20000000000 */
[--C-:B------:R-:W-:Y:S01]  /*5c80*/  @!P2 IMAD.IADD R17, R17, 0x1, -R0.reuse ;  /* 0x000000011111a824 */ /* 0x100fe200078e0a00 */
[----:B------:R-:W-:Y:S01]  /*5c90*/  ISETP.GE.AND P2, PT, R8, RZ, PT ;  /* 0x000000ff0800720c */ /* 0x000fe20003f46270 */
[----:B------:R-:W-:Y:S01]  /*5ca0*/  @!P4 IMAD.IADD R9, R9, 0x1, -R0 ;  /* 0x000000010909c824 */ /* 0x000fe200078e0a00 */
[----:B------:R-:W-:Y:S01]  /*5cb0*/  ISETP.GE.AND P4, PT, R5, RZ, PT ;  /* 0x000000ff0500720c */ /* 0x000fe20003f86270 */
[----:B------:R-:W-:Y:S02]  /*5cc0*/  IMAD R8, R0, R4, R10 ;  /* 0x0000000400087224 */ /* 0x000fe400078e020a */
[----:B------:R-:W-:Y:S01]  /*5cd0*/  @!P1 IMAD.IADD R16, R16, 0x1, -R0 ;  /* 0x0000000110109824 */ /* 0x000fe200078e0a00 */
[----:B------:R-:W-:Y:S01]  /*5ce0*/  ISETP.GT.U32.AND P1, PT, R0, R17, PT ;  /* 0x000000110000720c */ /* 0x000fe20003f24070 */
[----:B------:R-:W-:Y:S01]  /*5cf0*/  @!P5 IMAD.MOV R19, RZ, RZ, -R19 ;  /* 0x000000ffff13d224 */ /* 0x000fe200078e0a13 */
[----:B------:R-:W-:Y:S01]  /*5d00*/  ISETP.GE.AND P5, PT, R11, RZ, PT ;  /* 0x000000ff0b00720c */ /* 0x000fe20003fa6270 */
[----:B-1----:R-:W-:-:S02]  /*5d10*/  IMAD.MOV.U32 R3, RZ, RZ, R12 ;  /* 0x000000ffff037224 */ /* 0x002fc400078e000c */
[----:B------:R-:W-:Y:S01]  /*5d20*/  @!P3 IMAD.MOV R9, RZ, RZ, -R9 ;  /* 0x000000ffff09b224 */ /* 0x000fe200078e0a09 */
[----:B------:R-:W-:Y:S01]  /*5d30*/  ISETP.GT.U32.AND P3, PT, R0, R8, PT ;  /* 0x000000080000720c */ /* 0x000fe20003f64070 */
[----:B------:R-:W-:Y:S01]  /*5d40*/  IMAD.HI.U32 R5, R13, R3, RZ ;  /* 0x000000030d057227 */ /* 0x000fe200078e00ff */
[----:B------:R0:W-:Y:S03]  /*5d50*/  STL [R1+0x3c4], R19 ;  /* 0x0003c41301007387 */ /* 0x0001e60000100800 */
[--C-:B------:R-:W-:Y:S01]  /*5d60*/  @!P6 IMAD.IADD R6, R6, 0x1, -R0.reuse ;  /* 0x000000010606e824 */ /* 0x100fe200078e0a00 */
[----:B------:R-:W-:Y:S01]  /*5d70*/  ISETP.GT.U32.AND P6, PT, R0, R16, PT ;  /* 0x000000100000720c */ /* 0x000fe20003fc4070 */
[----:B------:R-:W-:Y:S02]  /*5d80*/  IMAD.MOV R5, RZ, RZ, -R5 ;  /* 0x000000ffff057224 */ /* 0x000fe400078e0a05 */
[----:B------:R-:W-:Y:S01]  /*5d90*/  @!P1 IMAD.IADD R17, R17, 0x1, -R0 ;  /* 0x0000000111119824 */ /* 0x000fe200078e0a00 */
[----:B------:R-:W-:Y:S01]  /*5da0*/  ISETP.GE.AND P1, PT, R7, RZ, PT ;  /* 0x000000ff0700720c */ /* 0x000fe20003f26270 */
[----:B------:R-:W-:-:S02]  /*5db0*/  VIADD R10, R28, 0x95 ;  /* 0x000000951c0a7836 */ /* 0x000fc40000000000 */
[----:B0-----:R-:W-:Y:S02]  /*5dc0*/  IMAD.MOV.U32 R19, RZ, RZ, R2 ;  /* 0x000000ffff137224 */ /* 0x001fe400078e0002 */
[C---:B------:R-:W-:Y:S01]  /*5dd0*/  IMAD R2, R0.reuse, R5, R3 ;  /* 0x0000000500027224 */ /* 0x040fe200078e0203 */
[----:B------:R-:W-:Y:S01]  /*5de0*/  IABS R4, R10 ;  /* 0x0000000a00047213 */ /* 0x000fe20000000000 */
[----:B------:R-:W-:Y:S01]  /*5df0*/  @!P0 IMAD.MOV R19, RZ, RZ, -R19 ;  /* 0x000000ffff138224 */ /* 0x000fe200078e0a13 */
[----:B------:R-:W-:Y:S01]  /*5e00*/  ISETP.GT.U32.AND P0, PT, R0, R6, PT ;  /* 0x000000060000720c */ /* 0x000fe20003f04070 */
[----:B------:R-:W-:Y:S02]  /*5e10*/  VIADD R5, R28, 0x94 ;  /* 0x000000941c057836 */ /* 0x000fe40000000000 */
[--C-:B------:R-:W-:Y:S01]  /*5e20*/  @!P3 IMAD.IADD R8, R8, 0x1, -R0.reuse ;  /* 0x000000010808b824 */ /* 0x100fe200078e0a00 */
[----:B------:R0:W-:Y:S01]  /*5e30*/  STL [R1+0x3bc], R19 ;  /* 0x0003bc1301007387 */ /* 0x0001e20000100800 */
[----:B------:R-:W-:Y:S01]  /*5e40*/  @!P6 IMAD.IADD R16, R16, 0x1, -R0 ;  /* 0x000000011010e824 */ /* 0x000fe200078e0a00 */
[----:B------:R-:W-:Y:S01]  /*5e50*/  IABS R3, R5 ;  /* 0x0000000500037213 */ /* 0x000fe20000000000 */
[----:B------:R-:W-:Y:S01]  /*5e60*/  IMAD.HI.U32 R12, R13, R4, RZ ;  /* 0x000000040d0c7227 */ /* 0x000fe200078e00ff */
[----:B------:R1:W-:Y:S01]  /*5e70*/  STL [R1+0x3b4], R9 ;  /* 0x0003b40901007387 */ /* 0x0003e20000100800 */
[----:B------:R-:W-:-:S02]  /*5e80*/  ISETP.GT.U32.AND P6, PT, R0, R2, PT ;  /* 0x000000020000720c */ /* 0x000fc40003fc4070 */
[----:B------:R-:W-:Y:S01]  /*5e90*/  IMAD.HI.U32 R11, R13, R3, RZ ;  /* 0x000000030d0b7227 */ /* 0x000fe200078e00ff */
[----:B------:R-:W-:-:S03]  /*5ea0*/  ISETP.GE.AND P3, PT, R10, RZ, PT ;  /* 0x000000ff0a00720c */ /* 0x000fc60003f66270 */
[----:B0-----:R-:W-:Y:S02]  /*5eb0*/  IMAD.MOV.U32 R19, RZ, RZ, R17 ;  /* 0x000000ffff137224 */ /* 0x001fe400078e0011 */
[----:B------:R-:W-:Y:S01]  /*5ec0*/  @!P0 IMAD.IADD R6, R6, 0x1, -R0 ;  /* 0x0000000106068824 */ /* 0x000fe200078e0a00 */
[----:B------:R-:W-:Y:S01]  /*5ed0*/  ISETP.GE.AND P0, PT, R18, RZ, PT ;  /* 0x000000ff1200720c */ /* 0x000fe20003f06270 */
[----:B-1----:R-:W-:Y:S02]  /*5ee0*/  VIADD R9, R28, 0x93 ;  /* 0x000000931c097836 */ /* 0x002fe40000000000 */
[----:B------:R-:W-:Y:S01]  /*5ef0*/  @!P5 IMAD.MOV R19, RZ, RZ, -R19 ;  /* 0x000000ffff13d224 */ /* 0x000fe200078e0a13 */
[----:B------:R-:W-:Y:S01]  /*5f00*/  ISETP.GT.U32.AND P5, PT, R0, R8, PT ;  /* 0x000000080000720c */ /* 0x000fe20003fa4070 */
[----:B------:R-:W-:Y:S01]  /*5f10*/  IMAD.MOV R10, RZ, RZ, -R11 ;  /* 0x000000ffff0a7224 */ /* 0x000fe200078e0a0b */
[----:B------:R-:W-:Y:S01]  /*5f20*/  IABS R7, R9 ;  /* 0x0000000900077213 */ /* 0x000fe20000000000 */
[----:B------:R-:W-:Y:S01]  /*5f30*/  IMAD.MOV.U32 R11, RZ, RZ, R6 ;  /* 0x000000ffff0b7224 */ /* 0x000fe200078e0006 */
[----:B------:R-:W-:Y:S01]  /*5f40*/  STL [R1+0x3b0], R19 ;  /* 0x0003b01301007387 */ /* 0x000fe20000100800 */
[----:B------:R-:W-:-:S02]  /*5f50*/  @!P6 IMAD.IADD R2, R2, 0x1, -R0 ;  /* 0x000000010202e824 */ /* 0x000fc400078e0a00 */
[----:B------:R-:W-:-:S03]  /*5f60*/  IMAD.HI.U32 R6, R13, R7, RZ ;  /* 0x000000070d067227 */ /* 0x000fc600078e00ff */
[----:B------:R-:W-:Y:S01]  /*5f70*/  ISETP.GT.U32.AND P6, PT, R0, R2, PT ;  /* 0x000000020000720c */ /* 0x000fe20003fc4070 */
[----:B------:R-:W-:Y:S01]  /*5f80*/  @!P2 IMAD.MOV R11, RZ, RZ, -R11 ;  /* 0x000000ffff0ba224 */ /* 0x000fe200078e0a0b */
[----:B------:R-:W-:Y:S01]  /*5f90*/  ISETP.GE.AND P2, PT, R5, RZ, PT ;  /* 0x000000ff0500720c */ /* 0x000fe20003f46270 */
[----:B------:R-:W-:Y:S02]  /*5fa0*/  IMAD.MOV R12, RZ, RZ, -R12 ;  /* 0x000000ffff0c7224 */ /* 0x000fe400078e0a0c */
[----:B------:R-:W-:Y:S02]  /*5fb0*/  IMAD.MOV R5, RZ, RZ, -R6 ;  /* 0x000000ffff057224 */ /* 0x000fe400078e0a06 */
[----:B------:R-:W-:Y:S02]  /*5fc0*/  @!P5 IMAD.IADD R8, R8, 0x1, -R0 ;  /* 0x000000010808d824 */ /* 0x000fe400078e0a00 */
[C---:B------:R-:W-:Y:S02]  /*5fd0*/  IMAD R4, R0.reuse, R12, R4 ;  /* 0x0000000c00047224 */ /* 0x040fe400078e0204 */
[----:B------:R-:W-:-:S02]  /*5fe0*/  IMAD R5, R0, R5, R7 ;  /* 0x0000000500057224 */ /* 0x000fc400078e0207 */
[----:B------:R-:W-:Y:S02]  /*5ff0*/  IMAD.MOV.U32 R12, RZ, RZ, R8 ;  /* 0x000000ffff0c7224 */ /* 0x000fe400078e0008 */
[----:B------:R-:W-:Y:S01]  /*6000*/  @!P4 IMAD.MOV R16, RZ, RZ, -R16 ;  /* 0x000000ffff10c224 */ /* 0x000fe200078e0a10 */
[C---:B------:R-:W-:Y:S01]  /*6010*/  ISETP.GT.U32.AND P4, PT, R0.reuse, R4, PT ;  /* 0x000000040000720c */ /* 0x040fe20003f84070 */
[----:B------:R-:W-:Y:S01]  /*6020*/  @!P1 IMAD.MOV R12, RZ, RZ, -R12 ;  /* 0x000000ffff0c9224 */ /* 0x000fe200078e0a0c */
[C---:B------:R-:W-:Y:S01]  /*6030*/  ISETP.GT.U32.AND P1, PT, R0.reuse, R5, PT ;  /* 0x000000050000720c */ /* 0x040fe20003f24070 */
[----:B------:R-:W-:Y:S01]  /*6040*/  IMAD R3, R0, R10, R3 ;  /* 0x0000000a00037224 */ /* 0x000fe200078e0203 */
[----:B------:R-:W-:Y:S01]  /*6050*/  STL [R1+0x394], R16 ;  /* 0x0003941001007387 */ /* 0x000fe20000100800 */
[--C-:B------:R-:W-:Y:S01]  /*6060*/  @!P6 IMAD.IADD R2, R2, 0x1, -R0.reuse ;  /* 0x000000010202e824 */ /* 0x100fe200078e0a00 */
[----:B------:R-:W-:Y:S01]  /*6070*/  ISETP.GE.AND P6, PT, R9, RZ, PT ;  /* 0x000000ff0900720c */ /* 0x000fe20003fc6270 */
[----:B------:R-:W-:Y:S01]  /*6080*/  VIADD R9, R28, 0x91 ;  /* 0x000000911c097836 */ /* 0x000fe20000000000 */
[----:B------:R-:W-:Y:S01]  /*6090*/  ISETP.GT.U32.AND P5, PT, R0, R3, PT ;  /* 0x000000030000720c */ /* 0x000fe20003fa4070 */
[C---:B------:R-:W-:Y:S01]  /*60a0*/  VIADD R10, R28.reuse, 0x92 ;  /* 0x000000921c0a7836 */ /* 0x040fe20000000000 */
[----:B------:R0:W-:Y:S01]  /*60b0*/  STL [R1+0x398], R11 ;  /* 0x0003980b01007387 */ /* 0x0001e20000100800 */
[----:B------:R-:W-:Y:S01]  /*60c0*/  VIADD R7, R28, 0x90 ;  /* 0x000000901c077836 */ /* 0x000fe20000000000 */
[----:B------:R-:W-:Y:S01]  /*60d0*/  IABS R21, R9 ;  /* 0x0000000900157213 */ /* 0x000fe20000000000 */
[--C-:B------:R-:W-:Y:S01]  /*60e0*/  @!P4 IMAD.IADD R4, R4, 0x1, -R0.reuse ;  /* 0x000000010404c824 */ /* 0x100fe200078e0a00 */
[----:B------:R-:W-:Y:S01]  /*60f0*/  IABS R20, R10 ;  /* 0x0000000a00147213 */ /* 0x000fe20000000000 */
[--C-:B------:R-:W-:Y:S01]  /*6100*/  @!P1 IMAD.IADD R5, R5, 0x1, -R0.reuse ;  /* 0x0000000105059824 */ /* 0x100fe200078e0a00 */
[----:B------:R-:W-:Y:S01]  /*6110*/  IABS R6, R7 ;  /* 0x0000000700067213 */ /* 0x000fe20000000000 */
[----:B------:R-:W-:Y:S01]  /*6120*/  IMAD.HI.U32 R8, R13, R21, RZ ;  /* 0x000000150d087227 */ /* 0x000fe200078e00ff */
[C---:B------:R-:W-:Y:S01]  /*6130*/  ISETP.GT.U32.AND P4, PT, R0.reuse, R4, PT ;  /* 0x000000040000720c */ /* 0x040fe20003f84070 */
[----:B------:R1:W-:Y:S01]  /*6140*/  STL [R1+0x39c], R12 ;  /* 0x00039c0c01007387 */ /* 0x0003e20000100800 */
[----:B------:R-:W-:Y:S01]  /*6150*/  ISETP.GT.U32.AND P1, PT, R0, R5, PT ;  /* 0x000000050000720c */ /* 0x000fe20003f24070 */
[----:B------:R-:W-:-:S02]  /*6160*/  @!P5 IMAD.IADD R3, R3, 0x1, -R0 ;  /* 0x000000010303d824 */ /* 0x000fc400078e0a00 */
[----:B0-----:R-:W-:Y:S02]  /*6170*/  IMAD.MOV.U32 R11, RZ, RZ, R2 ;  /* 0x000000ffff0b7224 */ /* 0x001fe400078e0002 */
[----:B------:R-:W-:Y:S01]  /*6180*/  IMAD.MOV R8, RZ, RZ, -R8 ;  /* 0x000000ffff087224 */ /* 0x000fe200078e0a08 */
[----:B------:R-:W-:Y:S01]  /*6190*/  ISETP.GT.U32.AND P5, PT, R0, R3, PT ;  /* 0x000000030000720c */ /* 0x000fe20003fa4070 */
[----:B------:R-:W-:Y:S01]  /*61a0*/  @!P0 IMAD.MOV R11, RZ, RZ, -R11 ;  /* 0x000000ffff0b8224 */ /* 0x000fe200078e0a0b */
[----:B------:R-:W-:Y:S01]  /*61b0*/  ISETP.GE.AND P0, PT, R10, RZ, PT ;  /* 0x000000ff0a00720c */ /* 0x000fe20003f06270 */
[----:B------:R-:W-:Y:S02]  /*61c0*/  IMAD R21, R0, R8, R21 ;  /* 0x0000000800157224 */ /* 0x000fe400078e0215 */
[----:B------:R-:W-:Y:S01]  /*61d0*/  IMAD.HI.U32 R10, R13, R20, RZ ;  /* 0x000000140d0a7227 */ /* 0x000fe200078e00ff */
[----:B------:R0:W-:Y:S03]  /*61e0*/  STL [R1+0x3a4], R11 ;  /* 0x0003a40b01007387 */ /* 0x0001e60000100800 */
[--C-:B------:R-:W-:Y:S01]  /*61f0*/  @!P4 IMAD.IADD R4, R4, 0x1, -R0.reuse ;  /* 0x000000010404c824 */ /* 0x100fe200078e0a00 */
[----:B------:R-:W-:Y:S01]  /*6200*/  ISETP.GE.AND P4, PT, R9, RZ, PT ;  /* 0x000000ff0900720c */ /* 0x000fe20003f86270 */
[----:B------:R-:W-:Y:S01]  /*6210*/  @!P1 IMAD.IADD R5, R5, 0x1, -R0 ;  /* 0x0000000105059824 */ /* 0x000fe200078e0a00 */
[----:B------:R-:W-:Y:S01]  /*6220*/  ISETP.GT.U32.AND P1, PT, R0, R21, PT ;  /* 0x000000150000720c */ /* 0x000fe20003f24070 */
[----:B------:R-:W-:-:S02]  /*6230*/  IMAD.MOV R9, RZ, RZ, -R10 ;  /* 0x000000ffff097224 */ /* 0x000fc400078e0a0a */
[----:B------:R-:W-:Y:S01]  /*6240*/  @!P5 IMAD.IADD R3, R3, 0x1, -R0 ;  /* 0x000000010303d824 */ /* 0x000fe200078e0a00 */
[----:B------:R-:W-:Y:S01]  /*6250*/  ISETP.GE.AND P5, PT, R7, RZ, PT ;  /* 0x000000ff0700720c */ /* 0x000fe20003fa6270 */
[----:B------:R-:W-:Y:S02]  /*6260*/  IMAD R20, R0, R9, R20 ;  /* 0x0000000900147224 */ /* 0x000fe400078e0214 */
[----:B-1----:R-:W-:Y:S02]  /*6270*/  IMAD.MOV.U32 R12, RZ, RZ, R4 ;  /* 0x000000ffff0c7224 */ /* 0x002fe400078e0004 */
[----:B------:R-:W-:Y:S02]  /*6280*/  VIADD R10, R28, 0x8f ;  /* 0x0000008f1c0a7836 */ /* 0x000fe40000000000 */
[----:B0-----:R-:W-:Y:S02]  /*6290*/  IMAD.MOV.U32 R11, RZ, RZ, R3 ;  /* 0x000000ffff0b7224 */ /* 0x001fe400078e0003 */
[----:B------:R-:W-:-:S04]  /*62a0*/  IMAD.HI.U32 R2, R13, R6, RZ ;  /* 0x000000060d027227 */ /* 0x000fc800078e00ff */
[----:B------:R-:W-:Y:S01]  /*62b0*/  @!P3 IMAD.MOV R12, RZ, RZ, -R12 ;  /* 0x000000ffff0cb224 */ /* 0x000fe200078e0a0c */
[----:B------:R-:W-:Y:S01]  /*62c0*/  ISETP.GT.U32.AND P3, PT, R0, R20, PT ;  /* 0x000000140000720c */ /* 0x000fe20003f64070 */
[----:B------:R-:W-:Y:S01]  /*62d0*/  @!P2 IMAD.MOV R11, RZ, RZ, -R11 ;  /* 0x000000ffff0ba224 */ /* 0x000fe200078e0a0b */
[----:B------:R-:W-:Y:S01]  /*62e0*/  ISETP.GE.AND P2, PT, R10, RZ, PT ;  /* 0x000000ff0a00720c */ /* 0x000fe20003f46270 */
[----:B------:R-:W-:Y:S01]  /*62f0*/  IMAD.MOV R2, RZ, RZ, -R2 ;  /* 0x000000ffff027224 */ /* 0x000fe200078e0a02 */
[----:B------:R-:W-:Y:S01]  /*6300*/  IABS R10, R10 ;  /* 0x0000000a000a7213 */ /* 0x000fe20000000000 */
[----:B------:R-:W-:Y:S01]  /*6310*/  VIADD R8, R28, 0x8e ;  /* 0x0000008e1c087836 */ /* 0x000fe20000000000 */
[----:B------:R-:W-:Y:S01]  /*6320*/  STL [R1+0x3a8], R12 ;  /* 0x0003a80c01007387 */ /* 0x000fe20000100800 */
[----:B------:R-:W-:Y:S02]  /*6330*/  @!P1 IMAD.IADD R21, R21, 0x1, -R0 ;  /* 0x0000000115159824 */ /* 0x000fe400078e0a00 */
[C---:B------:R-:W-:Y:S01]  /*6340*/  IMAD R2, R0.reuse, R2, R6 ;  /* 0x0000000200027224 */ /* 0x040fe200078e0206 */
[----:B------:R-:W-:Y:S01]  /*6350*/  IABS R7, R8 ;  /* 0x0000000800077213 */ /* 0x000fe20000000000 */
[----:B------:R-:W-:Y:S01]  /*6360*/  IMAD.MOV.U32 R18, RZ, RZ, R5 ;  /* 0x000000ffff127224 */ /* 0x000fe200078e0005 */
[----:B------:R0:W-:Y:S01]  /*6370*/  STL [R1+0x3ac], R11 ;  /* 0x0003ac0b01007387 */ /* 0x0001e20000100800 */
[----:B------:R-:W-:Y:S01]  /*6380*/  ISETP.GT.U32.AND P1, PT, R0, R21, PT ;  /* 0x000000150000720c */ /* 0x000fe20003f24070 */
[----:B------:R-:W-:-:S02]  /*6390*/  @!P3 IMAD.IADD R20, R20, 0x1, -R0 ;  /* 0x000000011414b824 */ /* 0x000fc400078e0a00 */
[----:B------:R-:W-:Y:S01]  /*63a0*/  @!P6 IMAD.MOV R18, RZ, RZ, -R18 ;  /* 0x000000ffff12e224 */ /* 0x000fe200078e0a12 */
[C---:B------:R-:W-:Y:S01]  /*63b0*/  ISETP.GT.U32.AND P6, PT, R0.reuse, R2, PT ;  /* 0x000000020000720c */ /* 0x040fe20003fc4070 */
[C---:B------:R-:W-:Y:S01]  /*63c0*/  IMAD.HI.U32 R6, R13.reuse, R7, RZ ;  /* 0x000000070d067227 */ /* 0x040fe200078e00ff */
[----:B------:R-:W-:Y:S02]  /*63d0*/  ISETP.GT.U32.AND P3, PT, R0, R20, PT ;  /* 0x000000140000720c */ /* 0x000fe40003f64070 */
[----:B------:R1:W-:Y:S01]  /*63e0*/  STL [R1+0x3a0], R18 ;  /* 0x0003a01201007387 */ /* 0x0003e20000100800 */
[----:B0-----:R-:W-:-:S04]  /*63f0*/  IMAD.HI.U32 R11, R13, R10, RZ ;  /* 0x0000000a0d0b7227 */ /* 0x001fc800078e00ff */
[----:B------:R-:W-:Y:S02]  /*6400*/  IMAD.MOV R11, RZ, RZ, -R11 ;  /* 0x000000ffff0b7224 */ /* 0x000fe400078e0a0b */
[----:B------:R-:W-:Y:S02]  /*6410*/  VIADD R9, R28, 0x8c ;  /* 0x0000008c1c097836 */ /* 0x000fe40000000000 */
[----:B------:R-:W-:Y:S02]  /*6420*/  IMAD.MOV R6, RZ, RZ, -R6 ;  /* 0x000000ffff067224 */ /* 0x000fe400078e0a06 */
[C---:B------:R-:W-:Y:S01]  /*6430*/  IMAD R10, R0.reuse, R11, R10 ;  /* 0x0000000b000a7224 */ /* 0x040fe200078e020a */
[----:B------:R-:W-:Y:S01]  /*6440*/  IABS R16, R9 ;  /* 0x0000000900107213 */ /* 0x000fe20000000000 */
[C---:B------:R-:W-:Y:S02]  /*6450*/  IMAD R7, R0.reuse, R6, R7 ;  /* 0x0000000600077224 */ /* 0x040fe400078e0207 */
[--C-:B------:R-:W-:Y:S01]  /*6460*/  @!P1 IMAD.IADD R21, R21, 0x1, -R0.reuse ;  /* 0x0000000115159824 */ /* 0x100fe200078e0a00 */
[----:B------:R-:W-:Y:S01]  /*6470*/  ISETP.GT.U32.AND P1, PT, R0, R10, PT ;  /* 0x0000000a0000720c */ /* 0x000fe20003f24070 */
[----:B------:R-:W-:Y:S01]  /*6480*/  @!P6 IMAD.IADD R2, R2, 0x1, -R0 ;  /* 0x000000010202e824 */ /* 0x000fe200078e0a00 */
[----:B------:R-:W-:Y:S01]  /*6490*/  ISETP.GT.U32.AND P6, PT, R0, R7, PT ;  /* 0x000000070000720c */ /* 0x000fe20003fc4070 */
[----:B------:R-:W-:-:S02]  /*64a0*/  VIADD R17, R28, 0x8d ;  /* 0x0000008d1c117836 */ /* 0x000fc40000000000 */
[----:B------:R-:W-:-:S03]  /*64b0*/  IMAD.HI.U32 R4, R13, R16, RZ ;  /* 0x000000100d047227 */ /* 0x000fc600078e00ff */
[----:B------:R-:W-:Y:S01]  /*64c0*/  IABS R3, R17 ;  /* 0x0000001100037213 */ /* 0x000fe20000000000 */
[----:B------:R-:W-:Y:S02]  /*64d0*/  IMAD.MOV R4, RZ, RZ, -R4 ;  /* 0x000000ffff047224 */ /* 0x000fe400078e0a04 */
[----:B------:R-:W-:Y:S01]  /*64e0*/  @!P3 IMAD.IADD R20, R20, 0x1, -R0 ;  /* 0x000000011414b824 */ /* 0x000fe200078e0a00 */
[----:B------:R-:W-:Y:S01]  /*64f0*/  ISETP.GE.AND P3, PT, R8, RZ, PT ;  /* 0x000000ff0800720c */ /* 0x000fe20003f66270 */
[----:B------:R-:W-:Y:S02]  /*6500*/  VIADD R6, R28, 0x8b ;  /* 0x0000008b1c067836 */ /* 0x000fe40000000000 */
[----:B------:R-:W-:Y:S02]  /*6510*/  IMAD R16, R0, R4, R16 ;  /* 0x0000000400107224 */ /* 0x000fe400078e0210 */
[----:B------:R-:W-:Y:S01]  /*6520*/  VIADD R8, R28, 0x8a ;  /* 0x0000008a1c087836 */ /* 0x000fe20000000000 */
[----:B------:R-:W-:Y:S01]  /*6530*/  IABS R4, R6 ;  /* 0x0000000600047213 */ /* 0x000fe20000000000 */
[----:B------:R-:W-:Y:S01]  /*6540*/  @!P1 IMAD.IADD R10, R10, 0x1, -R0 ;  /* 0x000000010a0a9824 */ /* 0x000fe200078e0a00 */
[----:B------:R-:W-:Y:S01]  /*6550*/  ISETP.GT.U32.AND P1, PT, R0, R2, PT ;  /* 0x000000020000720c */ /* 0x000fe20003f24070 */
[----:B------:R-:W-:Y:S01]  /*6560*/  IMAD.MOV.U32 R23, RZ, RZ, R20 ;  /* 0x000000ffff177224 */ /* 0x000fe200078e0014 */
[----:B-1----:R-:W-:Y:S01]  /*6570*/  IABS R18, R8 ;  /* 0x0000000800127213 */ /* 0x002fe20000000000 */
[----:B------:R-:W-:-:S04]  /*6580*/  IMAD.HI.U32 R12, R13, R3, RZ ;  /* 0x000000030d0c7227 */ /* 0x000fc800078e00ff */
[----:B------:R-:W-:Y:S02]  /*6590*/  @!P6 IMAD.IADD R7, R7, 0x1, -R0 ;  /* 0x000000010707e824 */ /* 0x000fe400078e0a00 */
[----:B------:R-:W-:Y:S01]  /*65a0*/  @!P0 IMAD.MOV R23, RZ, RZ, -R23 ;  /* 0x000000ffff178224 */ /* 0x000fe200078e0a17 */
[C---:B------:R-:W-:Y:S01]  /*65b0*/  ISETP.GT.U32.AND P0, PT, R0.reuse, R10, PT ;  /* 0x0000000a0000720c */ /* 0x040fe20003f04070 */
[----:B------:R-:W-:Y:S01]  /*65c0*/  IMAD.MOV R5, RZ, RZ, -R12 ;  /* 0x000000ffff057224 */ /* 0x000fe200078e0a0c */
[C---:B------:R-:W-:Y:S01]  /*65d0*/  ISETP.GT.U32.AND P6, PT, R0.reuse, R7, PT ;  /* 0x000000070000720c */ /* 0x040fe20003fc4070 */
[----:B------:R-:W-:Y:S01]  /*65e0*/  IMAD.HI.U32 R22, R13, R4, RZ ;  /* 0x000000040d167227 */ /* 0x000fe200078e00ff */
[----:B------:R-:W-:Y:S03]  /*65f0*/  STL [R1+0x390], R23 ;  /* 0x0003901701007387 */ /* 0x000fe60000100800 */
[----:B------:R-:W-:-:S02]  /*6600*/  IMAD R3, R0, R5, R3 ;  /* 0x0000000500037224 */ /* 0x000fc400078e0203 */
[----:B------:R-:W-:-:S04]  /*6610*/  IMAD.HI.U32 R20, R13, R18, RZ ;  /* 0x000000120d147227 */ /* 0x000fc800078e00ff */
[----:B------:R-:W-:Y:S02]  /*6620*/  IMAD.MOV R22, RZ, RZ, -R22 ;  /* 0x000000ffff167224 */ /* 0x000fe400078e0a16 */
[----:B------:R-:W-:Y:S02]  /*6630*/  IMAD.MOV R20, RZ, RZ, -R20 ;  /* 0x000000ffff147224 */ /* 0x000fe400078e0a14 */
[----:B------:R-:W-:Y:S01]  /*6640*/  @!P4 IMAD.MOV R21, RZ, RZ, -R21 ;  /* 0x000000ffff15c224 */ /* 0x000fe200078e0a15 */
[----:B------:R-:W-:Y:S01]  /*6650*/  ISETP.GT.U32.AND P4, PT, R0, R3, PT ;  /* 0x000000030000720c */ /* 0x000fe20003f84070 */
[----:B------:R-:W-:Y:S01]  /*6660*/  @!P1 IMAD.IADD R2, R2, 0x1, -R0 ;  /* 0x0000000102029824 */ /* 0x000fe200078e0a00 */
[C---:B------:R-:W-:Y:S01]  /*6670*/  ISETP.GT.U32.AND P1, PT, R0.reuse, R16, PT ;  /* 0x000000100000720c */ /* 0x040fe20003f24070 */
[----:B------:R-:W-:Y:S01]  /*6680*/  IMAD R4, R0, R22, R4 ;  /* 0x0000001600047224 */ /* 0x000fe200078e0204 */
[----:B------:R0:W-:Y:S01]  /*6690*/  STL [R1+0x388], R21 ;  /* 0x0003881501007387 */ /* 0x0001e20000100800 */
[----:B------:R-:W-:-:S02]  /*66a0*/  VIADD R12, R28, 0x89 ;  /* 0x000000891c0c7836 */ /* 0x000fc40000000000 */
[----:B------:R-:W-:Y:S02]  /*66b0*/  IMAD R18, R0, R20, R18 ;  /* 0x0000001400127224 */ /* 0x000fe400078e0212 */
[--C-:B------:R-:W-:Y:S01]  /*66c0*/  @!P0 IMAD.IADD R10, R10, 0x1, -R0.reuse ;  /* 0x000000010a0a8824 */ /* 0x100fe200078e0a00 */
[----:B------:R-:W-:Y:S01]  /*66d0*/  ISETP.GT.U32.AND P0, PT, R0, R4, PT ;  /* 0x000000040000720c */ /* 0x000fe20003f04070 */
[--C-:B------:R-:W-:Y:S01]  /*66e0*/  @!P6 IMAD.IADD R7, R7, 0x1, -R0.reuse ;  /* 0x000000010707e824 */ /* 0x100fe200078e0a00 */
[----:B------:R-:W-:Y:S01]  /*66f0*/  IABS R19, R12 ;  /* 0x0000000c00137213 */ /* 0x000fe20000000000 */
[----:B------:R-:W-:Y:S01]  /*6700*/  VIADD R5, R28, 0x88 ;  /* 0x000000881c057836 */ /* 0x000fe20000000000 */
[----:B------:R-:W-:Y:S01]  /*6710*/  ISETP.GT.U32.AND P6, PT, R0, R18, PT ;  /* 0x000000120000720c */ /* 0x000fe20003fc4070 */
[----:B------:R-:W-:Y:S01]  /*6720*/  @!P4 IMAD.IADD R3, R3, 0x1, -R0 ;  /* 0x000000010303c824 */ /* 0x000fe200078e0a00 */
[----:B------:R-:W-:Y:S01]  /*6730*/  ISETP.GE.AND P4, PT, R17, RZ, PT ;  /* 0x000000ff1100720c */ /* 0x000fe20003f86270 */
[----:B0-----:R-:W-:Y:S01]  /*6740*/  IMAD.HI.U32 R21, R13, R19, RZ ;  /* 0x000000130d157227 */ /* 0x001fe200078e00ff */
[----:B------:R-:W-:-:S03]  /*6750*/  IABS R11, R5 ;  /* 0x00000005000b7213 */ /* 0x000fc60000000000 */
[----:B------:R-:W-:Y:S01]  /*6760*/  @!P1 IMAD.IADD R16, R16, 0x1, -R0 ;  /* 0x0000000110109824 */ /* 0x000fe200078e0a00 */
[----:B------:R-:W-:Y:S01]  /*6770*/  ISETP.GE.AND P1, PT, R9, RZ, PT ;  /* 0x000000ff0900720c */ /* 0x000fe20003f26270 */
[----:B------:R-:W-:Y:S02]  /*6780*/  IMAD.MOV.U32 R25, RZ, RZ, R2 ;  /* 0x000000ffff197224 */ /* 0x000fe400078e0002 */
[----:B------:R-:W-:Y:S02]  /*6790*/  IMAD.MOV R21, RZ, RZ, -R21 ;  /* 0x000000ffff157224 */ /* 0x000fe400078e0a15 */
[----:B------:R-:W-:Y:S01]  /*67a0*/  @!P0 IMAD.IADD R4, R4, 0x1, -R0 ;  /* 0x0000000104048824 */ /* 0x000fe200078e0a00 */
[C---:B------:R-:W-:Y:S01]  /*67b0*/  ISETP.GT.U32.AND P0, PT, R0.reuse, R3, PT ;  /* 0x000000030000720c */ /* 0x040fe20003f04070 */
[----:B------:R-:W-:Y:S01]  /*67c0*/  @!P5 IMAD.MOV R25, RZ, RZ, -R25 ;  /* 0x000000ffff19d224 */ /* 0x000fe200078e0a19 */
[----:B------:R-:W-:Y:S01]  /*67d0*/  ISETP.GT.U32.AND P5, PT, R0, R16, PT ;  /* 0x000000100000720c */ /* 0x000fe20003fa4070 */
[----:B------:R-:W-:-:S03]  /*67e0*/  IMAD.HI.U32 R22, R13, R11, RZ ;  /* 0x0000000b0d167227 */ /* 0x000fc600078e00ff */
[----:B------:R-:W-:Y:S01]  /*67f0*/  STL [R1+0x384], R25 ;  /* 0x0003841901007387 */ /* 0x000fe20000100800 */
[----:B------:R-:W-:Y:S02]  /*6800*/  IMAD.MOV.U32 R23, RZ, RZ, R10 ;  /* 0x000000ffff177224 */ /* 0x000fe400078e000a */
[----:B------:R-:W-:Y:S02]  /*6810*/  IMAD R19, R0, R21, R19 ;  /* 0x0000001500137224 */ /* 0x000fe400078e0213 */
[----:B------:R-:W-:Y:S01]  /*6820*/  @!P6 IMAD.IADD R18, R18, 0x1, -R0 ;  /* 0x000000011212e824 */ /* 0x000fe200078e0a00 */
[----:B------:R-:W-:Y:S01]  /*6830*/  ISETP.GT.U32.AND P6, PT, R0, R4, PT ;  /* 0x000000040000720c */ /* 0x000fe20003fc4070 */
[----:B------:R-:W-:Y:S02]  /*6840*/  IMAD.MOV.U32 R10, RZ, RZ, R7 ;  /* 0x000000ffff0a7224 */ /* 0x000fe400078e0007 */
[----:B------:R-:W-:Y:S02]  /*6850*/  IMAD.MOV R22, RZ, RZ, -R22 ;  /* 0x000000ffff167224 */ /* 0x000fe400078e0a16 */
[----:B------:R-:W-:-:S02]  /*6860*/  VIADD R17, R28, 0x87 ;  /* 0x000000871c117836 */ /* 0x000fc40000000000 */
[----:B------:R-:W-:Y:S01]  /*6870*/  @!P3 IMAD.MOV R10, RZ, RZ, -R10 ;  /* 0x000000ffff0ab224 */ /* 0x000fe200078e0a0a */
[C---:B------:R-:W-:Y:S01]  /*6880*/  ISETP.GT.U32.AND P3, PT, R0.reuse, R19, PT ;  /* 0x000000130000720c */ /* 0x040fe20003f64070 */
[----:B------:R-:W-:Y:S01]  /*6890*/  IMAD R11, R0, R22, R11 ;  /* 0x00000016000b7224 */ /* 0x000fe200078e020b */
[----:B------:R-:W-:Y:S01]  /*68a0*/  IABS R7, R17 ;  /* 0x0000001100077213 */ /* 0x000fe20000000000 */
[----:B------:R-:W-:Y:S02]  /*68b0*/  VIADD R9, R28, 0x86 ;  /* 0x000000861c097836 */ /* 0x000fe40000000000 */
[----:B------:R-:W-:Y:S01]  /*68c0*/  @!P2 IMAD.MOV R23, RZ, RZ, -R23 ;  /* 0x000000ffff17a224 */ /* 0x000fe200078e0a17 */
[----:B------:R-:W-:Y:S01]  /*68d0*/  ISETP.GT.U32.AND P2, PT, R0, R18, PT ;  /* 0x000000120000720c */ /* 0x000fe20003f44070 */
[--C-:B------:R-:W-:Y:S01]  /*68e0*/  @!P0 IMAD.IADD R3, R3, 0x1, -R0.reuse ;  /* 0x0000000103038824 */ /* 0x100fe200078e0a00 */
[----:B------:R-:W-:Y:S01]  /*68f0*/  ISETP.GE.AND P0, PT, R6, RZ, PT ;  /* 0x000000ff0600720c */ /* 0x000fe20003f06270 */
[--C-:B------:R-:W-:Y:S01]  /*6900*/  @!P5 IMAD.IADD R16, R16, 0x1, -R0.reuse ;  /* 0x000000011010d824 */ /* 0x100fe200078e0a00 */
[----:B------:R-:W-:Y:S01]  /*6910*/  ISETP.GT.U32.AND P5, PT, R0, R11, PT ;  /* 0x0000000b0000720c */ /* 0x000fe20003fa4070 */
[----:B------:R-:W-:Y:S01]  /*6920*/  IMAD.MOV.U32 R6, RZ, RZ, R7 ;  /* 0x000000ffff067224 */ /* 0x000fe200078e0007 */
[----:B------:R-:W-:Y:S01]  /*6930*/  IABS R2, R9 ;  /* 0x0000000900027213 */ /* 0x000fe20000000000 */
[--C-:B------:R-:W-:Y:S01]  /*6940*/  @!P6 IMAD.IADD R4, R4, 0x1, -R0.reuse ;  /* 0x000000010404e824 */ /* 0x100fe200078e0a00 */
[----:B------:R-:W-:Y:S01]  /*6950*/  ISETP.GE.AND P6, PT, R8, RZ, PT ;  /* 0x000000ff0800720c */ /* 0x000fe20003fc6270 */
[----:B------:R-:W-:Y:S01]  /*6960*/  IMAD.HI.U32 R8, R13, R6, RZ ;  /* 0x000000060d087227 */ /* 0x000fe200078e00ff */
[----:B------:R-:W-:Y:S03]  /*6970*/  STL [R1+0x380], R23 ;  /* 0x0003801701007387 */ /* 0x000fe60000100800 */
[----:B------:R-:W-:Y:S01]  /*6980*/  @!P3 IMAD.IADD R19, R19, 0x1, -R0 ;  /* 0x000000011313b824 */ /* 0x000fe200078e0a00 */
[----:B------:R-:W-:Y:S01]  /*6990*/  ISETP.GE.AND P3, PT, R5, RZ, PT ;  /* 0x000000ff0500720c */ /* 0x000fe20003f66270 */
[----:B------:R-:W-:Y:S01]  /*69a0*/  IMAD.MOV.U32 R20, RZ, RZ, R3 ;  /* 0x000000ffff147224 */ /* 0x000fe200078e0003 */
[----:B------:R0:W-:Y:S01]  /*69b0*/  STL [R1+0x37c], R10 ;  /* 0x00037c0a01007387 */ /* 0x0001e20000100800 */
[----:B------:R-:W-:-:S04]  /*69c0*/  IMAD.HI.U32 R7, R13, R2, RZ ;  /* 0x000000020d077227 */ /* 0x000fc800078e00ff */
[----:B------:R-:W-:Y:S02]  /*69d0*/  IMAD.MOV R5, RZ, RZ, -R8 ;  /* 0x000000ffff057224 */ /* 0x000fe400078e0a08 */
[----:B------:R-:W-:Y:S01]  /*69e0*/  @!P4 IMAD.MOV R20, RZ, RZ, -R20 ;  /* 0x000000ffff14c224 */ /* 0x000fe200078e0a14 */
[----:B------:R-:W-:Y:S01]  /*69f0*/  ISETP.GT.U32.AND P4, PT, R0, R19, PT ;  /* 0x000000130000720c */ /* 0x000fe20003f84070 */
[----:B------:R-:W-:Y:S01]  /*6a00*/  @!P2 IMAD.IADD R18, R18, 0x1, -R0 ;  /* 0x000000011212a824 */ /* 0x000fe200078e0a00 */
[----:B------:R-:W-:Y:S01]  /*6a10*/  ISETP.GE.AND P2, PT, R12, RZ, PT ;  /* 0x000000ff0c00720c */ /* 0x000fe20003f46270 */
[----:B------:R-:W-:Y:S01]  /*6a20*/  IMAD.MOV R3, RZ, RZ, -R7 ;  /* 0x000000ffff037224 */ /* 0x000fe200078e0a07 */
[----:B------:R-:W-:Y:S01]  /*6a30*/  STL [R1+0x378], R20 ;  /* 0x0003781401007387 */ /* 0x000fe20000100800 */
[----:B0-----:R-:W-:Y:S02]  /*6a40*/  IMAD.MOV.U32 R10, RZ, RZ, R16 ;  /* 0x000000ffff0a7224 */ /* 0x001fe400078e0010 */
[----:B------:R-:W-:Y:S01]  /*6a50*/  @!P5 IMAD.IADD R11, R11, 0x1, -R0 ;  /* 0x000000010b0bd824 */ /* 0x000fe200078e0a00 */
[----:B------:R-:W-:Y:S01]  /*6a60*/  ISETP.GE.AND P5, PT, R17, RZ, PT ;  /* 0x000000ff1100720c */ /* 0x000fe20003fa6270 */
[----:B------:R-:W-:-:S02]  /*6a70*/  IMAD R6, R0, R5, R6 ;  /* 0x0000000500067224 */ /* 0x000fc400078e0206 */
[----:B------:R-:W-:Y:S01]  /*6a80*/  @!P1 IMAD.MOV R10, RZ, RZ, -R10 ;  /* 0x000000ffff0a9224 */ /* 0x000fe200078e0a0a */
[C---:B------:R-:W-:Y:S01]  /*6a90*/  ISETP.GT.U32.AND P1, PT, R0.reuse, R11, PT ;  /* 0x0000000b0000720c */ /* 0x040fe20003f24070 */
[C---:B------:R-:W-:Y:S02]  /*6aa0*/  IMAD R2, R0.reuse, R3, R2 ;  /* 0x0000000300027224 */ /* 0x040fe400078e0202 */
[----:B------:R-:W-:Y:S01]  /*6ab0*/  IMAD.MOV.U32 R7, RZ, RZ, R18 ;  /* 0x000000ffff077224 */ /* 0x000fe200078e0012 */
[----:B------:R0:W-:Y:S01]  /*6ac0*/  STL [R1+0x374], R10 ;  /* 0x0003740a01007387 */ /* 0x0001e20000100800 */
[----:B------:R-:W-:Y:S01]  /*6ad0*/  @!P0 IMAD.MOV R4, RZ, RZ, -R4 ;  /* 0x000000ffff048224 */ /* 0x000fe200078e0a04 */
[C---:B------:R-:W-:Y:S01]  /*6ae0*/  ISETP.GT.U32.AND P0, PT, R0.reuse, R6, PT ;  /* 0x000000060000720c */ /* 0x040fe20003f04070 */
[----:B------:R-:W-:Y:S01]  /*6af0*/  @!P6 IMAD.MOV R7, RZ, RZ, -R7 ;  /* 0x000000ffff07e224 */ /* 0x000fe200078e0a07 */
[----:B------:R-:W-:Y:S01]  /*6b00*/  ISETP.GT.U32.AND P6, PT, R0, R2, PT ;  /* 0x000000020000720c */ /* 0x000fe20003fc4070 */
[C---:B------:R-:W-:Y:S01]  /*6b10*/  VIADD R3, R28.reuse, 0x85 ;  /* 0x000000851c037836 */ /* 0x040fe20000000000 */
[----:B------:R-:W-:Y:S01]  /*6b20*/  STL [R1+0x370], R4 ;  /* 0x0003700401007387 */ /* 0x000fe20000100800 */
[--C-:B------:R-:W-:Y:S01]  /*6b30*/  @!P4 IMAD.IADD R19, R19, 0x1, -R0.reuse ;  /* 0x000000011313c824 */ /* 0x100fe200078e0a00 */
[----:B------:R-:W-:Y:S01]  /*6b40*/  ISETP.GE.AND P4, PT, R9, RZ, PT ;  /* 0x000000ff0900720c */ /* 0x000fe20003f86270 */
[----:B------:R-:W-:Y:S01]  /*6b50*/  @!P1 IMAD.IADD R11, R11, 0x1, -R0 ;  /* 0x000000010b0b9824 */ /* 0x000fe200078e0a00 */
[----:B------:R1:W-:Y:S01]  /*6b60*/  STL [R1+0x334], R7 ;  /* 0x0003340701007387 */ /* 0x0003e20000100800 */
[----:B------:R-:W-:Y:S01]  /*6b70*/  IMAD.MOV.U32 R8, RZ, RZ, R19 ;  /* 0x000000ffff087224 */ /* 0x000fe200078e0013 */
[----:B------:R-:W-:Y:S01]  /*6b80*/  ISETP.GE.AND P1, PT, R3, RZ, PT ;  /* 0x000000ff0300720c */ /* 0x000fe20003f26270 */
[----:B0-----:R-:W-:-:S02]  /*6b90*/  VIADD R10, R28, 0x83 ;  /* 0x000000831c0a7836 */ /* 0x001fc40000000000 */
[----:B------:R-:W-:Y:S02]  /*6ba0*/  @!P0 IMAD.IADD R6, R6, 0x1, -R0 ;  /* 0x0000000106068824 */ /* 0x000fe400078e0a00 */
[----:B------:R-:W-:Y:S02]  /*6bb0*/  @!P2 IMAD.MOV R8, RZ, RZ, -R8 ;  /* 0x000000ffff08a224 */ /* 0x000fe400078e0a08 */
[----:B------:R-:W-:Y:S01]  /*6bc0*/  @!P6 IMAD.IADD R2, R2, 0x1, -R0 ;  /* 0x000000010202e824 */ /* 0x000fe200078e0a00 */
[----:B-1----:R-:W-:Y:S01]  /*6bd0*/  IABS R7, R3 ;  /* 0x0000000300077213 */ /* 0x002fe20000000000 */
[----:B------:R-:W-:Y:S01]  /*6be0*/  VIADD R4, R28, 0x84 ;  /* 0x000000841c047836 */ /* 0x000fe20000000000 */
[C---:B------:R-:W-:Y:S01]  /*6bf0*/  ISETP.GT.U32.AND P6, PT, R0.reuse, R6, PT ;  /* 0x000000060000720c */ /* 0x040fe20003fc4070 */
[----:B------:R0:W-:Y:S01]  /*6c00*/  STL [R1+0x338], R8 ;  /* 0x0003380801007387 */ /* 0x0001e20000100800 */
[----:B------:R-:W-:Y:S01]  /*6c10*/  ISETP.GT.U32.AND P2, PT, R0, R2, PT ;  /* 0x000000020000720c */ /* 0x000fe20003f44070 */
[----:B------:R-:W-:Y:S01]  /*6c20*/  IMAD.MOV.U32 R3, RZ, RZ, R7 ;  /* 0x000000ffff037224 */ /* 0x000fe200078e0007 */
[----:B------:R-:W-:Y:S01]  /*6c30*/  IABS R5, R4 ;  /* 0x0000000400057213 */ /* 0x000fe20000000000 */
[----:B------:R-:W-:Y:S01]  /*6c40*/  VIADD R9, R28, 0x81 ;  /* 0x000000811c097836 */ /* 0x000fe20000000000 */
[----:B------:R-:W-:Y:S01]  /*6c50*/  ISETP.GE.AND P0, PT, R4, RZ, PT ;  /* 0x000000ff0400720c */ /* 0x000fe20003f06270 */
[----:B------:R-:W-:-:S04]  /*6c60*/  IMAD.HI.U32 R7, R13, R3, RZ ;  /* 0x000000030d077227 */ /* 0x000fc800078e00ff */
[----:B0-----:R-:W-:Y:S02]  /*6c70*/  IMAD.MOV.U32 R8, RZ, RZ, R11 ;  /* 0x000000ffff087224 */ /* 0x001fe400078e000b */
[----:B------:R-:W-:Y:S02]  /*6c80*/  IMAD.MOV R11, RZ, RZ, -R7 ;  /* 0x000000ffff0b7224 */ /* 0x000fe400078e0a07 */
[----:B------:R-:W-:-:S04]  /*6c90*/  IMAD.HI.U32 R4, R13, R5, RZ ;  /* 0x000000050d047227 */ /* 0x000fc800078e00ff */
[----:B------:R-:W-:Y:S02]  /*6ca0*/  IMAD R11, R0, R11, R3 ;  /* 0x0000000b000b7224 */ /* 0x000fe400078e0203 */
[----:B------:R-:W-:Y:S02]  /*6cb0*/  @!P6 IMAD.IADD R6, R6, 0x1, -R0 ;  /* 0x000000010606e824 */ /* 0x000fe400078e0a00 */
[----:B------:R-:W-:Y:S01]  /*6cc0*/  IMAD.MOV R4, RZ, RZ, -R4 ;  /* 0x000000ffff047224 */ /* 0x000fe200078e0a04 */
[C---:B------:R-:W-:Y:S01]  /*6cd0*/  ISETP.GT.U32.AND P6, PT, R0.reuse, R11, PT ;  /* 0x0000000b0000720c */ /* 0x040fe20003fc4070 */
[----:B------:R-:W-:Y:S02]  /*6ce0*/  IMAD.MOV.U32 R12, RZ, RZ, R6 ;  /* 0x000000ffff0c7224 */ /* 0x000fe400078e0006 */
[----:B------:R-:W-:Y:S02]  /*6cf0*/  IMAD R5, R0, R4, R5 ;  /* 0x0000000400057224 */ /* 0x000fe400078e0205 */
[----:B------:R-:W-:-:S02]  /*6d00*/  @!P5 IMAD.MOV R12, RZ, RZ, -R12 ;  /* 0x000000ffff0cd224 */ /* 0x000fc400078e0a0c */
[----:B------:R-:W-:Y:S01]  /*6d10*/  @!P3 IMAD.MOV R8, RZ, RZ, -R8 ;  /* 0x000000ffff08b224 */ /* 0x000fe200078e0a08 */
[----:B------:R-:W-:Y:S01]  /*6d20*/  ISETP.GT.U32.AND P5, PT, R0, R5, PT ;  /* 0x000000050000720c */ /* 0x000fe20003fa4070 */
[--C-:B------:R-:W-:Y:S01]  /*6d30*/  @!P2 IMAD.IADD R2, R2, 0x1, -R0.reuse ;  /* 0x000000010202a824 */ /* 0x100fe200078e0a00 */
[----:B------:R-:W-:Y:S01]  /*6d40*/  ISETP.GE.AND P3, PT, R10, RZ, PT ;  /* 0x000000ff0a00720c */ /* 0x000fe20003f66270 */
[C---:B------:R-:W-:Y:S01]  /*6d50*/  VIADD R7, R28.reuse, 0x82 ;  /* 0x000000821c077836 */ /* 0x040fe20000000000 */
[----:B------:R-:W-:Y:S01]  /*6d60*/  IABS R10, R10 ;  /* 0x0000000a000a7213 */ /* 0x000fe20000000000 */
[----:B------:R-:W-:Y:S01]  /*6d70*/  @!P6 IMAD.IADD R11, R11, 0x1, -R0 ;  /* 0x000000010b0be824 */ /* 0x000fe200078e0a00 */
[----:B------:R0:W-:Y:S01]  /*6d80*/  STL [R1+0x33c], R8 ;  /* 0x00033c0801007387 */ /* 0x0001e20000100800 */
[----:B------:R-:W-:Y:S01]  /*6d90*/  VIADD R3, R28, 0x80 ;  /* 0x000000801c037836 */ /* 0x000fe20000000000 */
[----:B------:R-:W-:Y:S01]  /*6da0*/  ISETP.GE.AND P2, PT, R7, RZ, PT ;  /* 0x000000ff0700720c */ /* 0x000fe20003f46270 */
[----:B------:R-:W-:Y:S01]  /*6db0*/  IMAD.HI.U32 R4, R13, R10, RZ ;  /* 0x0000000a0d047227 */ /* 0x000fe200078e00ff */
[----:B------:R-:W-:Y:S01]  /*6dc0*/  ISETP.GT.U32.AND P6, PT, R0, R11, PT ;  /* 0x0000000b0000720c */ /* 0x000fe20003fc4070 */
[----:B------:R-:W-:Y:S01]  /*6dd0*/  STL [R1+0x340], R12 ;  /* 0x0003400c01007387 */ /* 0x000fe20000100800 */
[----:B------:R-:W-:Y:S01]  /*6de0*/  IABS R7, R7 ;  /* 0x0000000700077213 */ /* 0x000fe20000000000 */
[----:B------:R-:W-:-:S02]  /*6df0*/  IMAD.MOV R4, RZ, RZ, -R4 ;  /* 0x000000ffff047224 */ /* 0x000fc400078e0a04 */
[----:B------:R-:W-:Y:S02]  /*6e00*/  @!P5 IMAD.IADD R5, R5, 0x1, -R0 ;  /* 0x000000010505d824 */ /* 0x000fe400078e0a00 */
[----:B0-----:R-:W-:Y:S02]  /*6e10*/  IMAD.MOV.U32 R8, RZ, RZ, R2 ;  /* 0x000000ffff087224 */ /* 0x001fe400078e0002 */
[C---:B------:R-:W-:Y:S01]  /*6e20*/  IMAD R10, R0.reuse, R4, R10 ;  /* 0x00000004000a7224 */ /* 0x040fe200078e020a */
[C---:B------:R-:W-:Y:S01]  /*6e30*/  ISETP.GT.U32.AND P5, PT, R0.reuse, R5, PT ;  /* 0x000000050000720c */ /* 0x040fe20003fa4070 */
[----:B------:R-:W-:Y:S01]  /*6e40*/  @!P4 IMAD.MOV R8, RZ, RZ, -R8 ;  /* 0x000000ffff08c224 */ /* 0x000fe200078e0a08 */
[----:B------:R-:W-:Y:S01]  /*6e50*/  ISETP.GE.AND P4, PT, R9, RZ, PT ;  /* 0x000000ff0900720c */ /* 0x000fe20003f86270 */
[----:B------:R-:W-:Y:S01]  /*6e60*/  @!P6 IMAD.IADD R11, R11, 0x1, -R0 ;  /* 0x000000010b0be824 */ /* 0x000fe200078e0a00 */
[----:B------:R-:W-:Y:S01]  /*6e70*/  IABS R9, R9 ;  /* 0x0000000900097213 */ /* 0x000fe20000000000 */
[----:B------:R-:W-:Y:S01]  /*6e80*/  IMAD.HI.U32 R2, R13, R7, RZ ;  /* 0x000000070d027227 */ /* 0x000fe200078e00ff */
[----:B------:R0:W-:Y:S01]  /*6e90*/  STL [R1+0x36c], R8 ;  /* 0x00036c0801007387 */ /* 0x0001e20000100800 */
[----:B------:R-:W-:-:S02]  /*6ea0*/  ISETP.GT.U32.AND P6, PT, R0, R10, PT ;  /* 0x0000000a0000720c */ /* 0x000fc40003fc4070 */
[----:B------:R-:W-:-:S04]  /*6eb0*/  IMAD.HI.U32 R4, R13, R9, RZ ;  /* 0x000000090d047227 */ /* 0x000fc800078e00ff */
[----:B------:R-:W-:Y:S02]  /*6ec0*/  IMAD.MOV R4, RZ, RZ, -R4 ;  /* 0x000000ffff047224 */ /* 0x000fe400078e0a04 */
[----:B------:R-:W-:Y:S01]  /*6ed0*/  IMAD.MOV R2, RZ, RZ, -R2 ;  /* 0x000000ffff027224 */ /* 0x000fe200078e0a02 */
[----:B0-----:R-:W-:Y:S01]  /*6ee0*/  IABS R8, R3 ;  /* 0x0000000300087213 */ /* 0x001fe20000000000 */
[C---:B------:R-:W-:Y:S02]  /*6ef0*/  IMAD R9, R0.reuse, R4, R9 ;  /* 0x0000000400097224 */ /* 0x040fe400078e0209 */
[----:B------:R-:W-:Y:S02]  /*6f00*/  IMAD R7, R0, R2, R7 ;  /* 0x0000000200077224 */ /* 0x000fe400078e0207 */
[----:B------:R-:W-:-:S04]  /*6f10*/  IMAD.HI.U32 R6, R13, R8, RZ ;  /* 0x000000080d067227 */ /* 0x000fc800078e00ff */
[----:B------:R-:W-:Y:S02]  /*6f20*/  IMAD.MOV R6, RZ, RZ, -R6 ;  /* 0x000000ffff067224 */ /* 0x000fe400078e0a06 */
[----:B------:R-:W-:Y:S02]  /*6f30*/  IMAD.MOV.U32 R12, RZ, RZ, R11 ;  /* 0x000000ffff0c7224 */ /* 0x000fe400078e000b */
[C---:B------:R-:W-:Y:S02]  /*6f40*/  IMAD R8, R0.reuse, R6, R8 ;  /* 0x0000000600087224 */ /* 0x040fe400078e0208 */
        /* <DEDUP_REMOVED lines=9> */
[----:B------:R-:W-:Y:S01]  /*6fe0*/  VIADD R6, R28, 0x7d ;  /* 0x0000007d1c067836 */ /* 0x000fe20000000000 */
[----:B------:R-:W-:Y:S02]  /*6ff0*/  IABS R2, R19 ;  /* 0x0000001300027213 */ /* 0x000fe40000000000 */
[----:B------:R-:W-:Y:S01]  /*7000*/  IABS R11, R16 ;  /* 0x00000010000b7213 */ /* 0x000fe20000000000 */
[--C-:B------:R-:W-:Y:S01]  /*7010*/  @!P5 IMAD.IADD R9, R9, 0x1, -R0.reuse ;  /* 0x000000010909d824 */ /* 0x100fe200078e0a00 */
[----:B------:R-:W-:Y:S01]  /*7020*/  IABS R18, R6 ;  /* 0x0000000600127213 */ /* 0x000fe20000000000 */
[--C-:B------:R-:W-:Y:S01]  /*7030*/  @!P1 IMAD.IADD R7, R7, 0x1, -R0.reuse ;  /* 0x0000000107079824 */ /* 0x100fe200078e0a00 */
[----:B------:R-:W-:Y:S01]  /*7040*/  ISETP.GT.U32.AND P1, PT, R0, R10, PT ;  /* 0x0000000a0000720c */ /* 0x000fe20003f24070 */
[----:B------:R-:W-:Y:S01]  /*7050*/  @!P6 IMAD.IADD R8, R8, 0x1, -R0 ;  /* 0x000000010808e824 */ /* 0x000fe200078e0a00 */
[C---:B------:R-:W-:Y:S01]  /*7060*/  ISETP.GT.U32.AND P6, PT, R0.reuse, R9, PT ;  /* 0x000000090000720c */ /* 0x040fe20003fc4070 */
[----:B0-----:R-:W-:Y:S01]  /*7070*/  IMAD.MOV.U32 R12, RZ, RZ, R5 ;  /* 0x000000ffff0c7224 */ /* 0x001fe200078e0005 */
[----:B------:R-:W-:Y:S01]  /*7080*/  ISETP.GT.U32.AND P5, PT, R0, R7, PT ;  /* 0x000000070000720c */ /* 0x000fe20003fa4070 */
[----:B------:R-:W-:-:S04]  /*7090*/  IMAD.HI.U32 R4, R13, R2, RZ ;  /* 0x000000020d047227 */ /* 0x000fc800078e00ff */
[----:B------:R-:W-:-:S04]  /*70a0*/  IMAD.HI.U32 R5, R13, R11, RZ ;  /* 0x0000000b0d057227 */ /* 0x000fc800078e00ff */
        /* <DEDUP_REMOVED lines=14> */
[----:B------:R-:W-:Y:S01]  /*7190*/  IABS R17, R4 ;  /* 0x0000000400117213 */ /* 0x000fe20000000000 */
[----:B------:R-:W-:Y:S01]  /*71a0*/  @!P5 IMAD.IADD R7, R7, 0x1, -R0 ;  /* 0x000000010707d824 */ /* 0x000fe200078e0a00 */
[----:B------:R-:W-:Y:S01]  /*71b0*/  ISETP.GE.AND P0, PT, R19, RZ, PT ;  /* 0x000000ff1300720c */ /* 0x000fe20003f06270 */
[----:B0-----:R-:W-:Y:S01]  /*71c0*/  IMAD.HI.U32 R12, R13, R18, RZ ;  /* 0x000000120d0c7227 */ /* 0x001fe200078e00ff */
[----:B------:R-:W-:Y:S02]  /*71d0*/  IABS R19, R5 ;  /* 0x0000000500137213 */ /* 0x000fe40000000000 */
[----:B------:R-:W-:Y:S01]  /*71e0*/  ISETP.GE.AND P5, PT, R3, RZ, PT ;  /* 0x000000ff0300720c */ /* 0x000fe20003fa6270 */
[----:B------:R-:W-:-:S04]  /*71f0*/  IMAD.HI.U32 R3, R13, R17, RZ ;  /* 0x000000110d037227 */ /* 0x000fc800078e00ff */
[--C-:B------:R-:W-:Y:S01]  /*7200*/  @!P1 IMAD.IADD R2, R2, 0x1, -R0.reuse ;  /* 0x0000000102029824 */ /* 0x100fe200078e0a00 */
[----:B------:R-:W-:Y:S01]  /*7210*/  ISETP.GE.AND P1, PT, R16, RZ, PT ;  /* 0x000000ff1000720c */ /* 0x000fe20003f26270 */
[----:B------:R-:W-:Y:S02]  /*7220*/  @!P6 IMAD.IADD R11, R11, 0x1, -R0 ;  /* 0x000000010b0be824 */ /* 0x000fe400078e0a00 */
[----:B------:R-:W-:Y:S01]  /*7230*/  IMAD.MOV.U32 R20, RZ, RZ, R7 ;  /* 0x000000ffff147224 */ /* 0x000fe200078e0007 */
[C---:B------:R-:W-:Y:S01]  /*7240*/  ISETP.GT.U32.AND P6, PT, R0.reuse, R2, PT ;  /* 0x000000020000720c */ /* 0x040fe20003fc4070 */
[----:B------:R-:W-:Y:S02]  /*7250*/  IMAD.MOV.U32 R16, RZ, RZ, R19 ;  /* 0x000000ffff107224 */ /* 0x000fe400078e0013 */
[----:B------:R-:W-:Y:S02]  /*7260*/  IMAD.MOV R3, RZ, RZ, -R3 ;  /* 0x000000ffff037224 */ /* 0x000fe400078e0a03 */
[----:B------:R-:W-:Y:S01]  /*7270*/  @!P2 IMAD.MOV R20, RZ, RZ, -R20 ;  /* 0x000000ffff14a224 */ /* 0x000fe200078e0a14 */
[----:B------:R-:W-:Y:S01]  /*7280*/  ISETP.GT.U32.AND P2, PT, R0, R11, PT ;  /* 0x0000000b0000720c */ /* 0x000fe20003f44070 */
[----:B------:R-:W-:-:S02]  /*7290*/  IMAD.MOV.U32 R21, RZ, RZ, R10 ;  /* 0x000000ffff157224 */ /* 0x000fc400078e000a */
[----:B------:R-:W-:-:S04]  /*72a0*/  IMAD.HI.U32 R10, R13, R16, RZ ;  /* 0x000000100d0a7227 */ /* 0x000fc800078e00ff */
[C---:B------:R-:W-:Y:S02]  /*72b0*/  IMAD R17, R0.reuse, R3, R17 ;  /* 0x0000000300117224 */ /* 0x040fe400078e0211 */
[----:B------:R-:W-:Y:S02]  /*72c0*/  IMAD.MOV R12, RZ, RZ, -R12 ;  /* 0x000000ffff0c7224 */ /* 0x000fe400078e0a0c */
[----:B------:R-:W-:Y:S02]  /*72d0*/  IMAD.MOV R7, RZ, RZ, -R10 ;  /* 0x000000ffff077224 */ /* 0x000fe400078e0a0a */
[----:B------:R-:W-:Y:S01]  /*72e0*/  @!P5 IMAD.MOV R8, RZ, RZ, -R8 ;  /* 0x000000ffff08d224 */ /* 0x000fe200078e0a08 */
[C---:B------:R-:W-:Y:S01]  /*72f0*/  ISETP.GT.U32.AND P5, PT, R0.reuse, R17, PT ;  /* 0x000000110000720c */ /* 0x040fe20003fa4070 */
[C---:B------:R-:W-:Y:S02]  /*7300*/  IMAD R18, R0.reuse, R12, R18 ;  /* 0x0000000c00127224 */ /* 0x040fe400078e0212 */
[----:B------:R-:W-:-:S02]  /*7310*/  IMAD R16, R0, R7, R16 ;  /* 0x0000000700107224 */ /* 0x000fc400078e0210 */
[----:B------:R-:W-:Y:S01]  /*7320*/  @!P3 IMAD.MOV R21, RZ, RZ, -R21 ;  /* 0x000000ffff15b224 */ /* 0x000fe200078e0a15 */
[C---:B------:R-:W-:Y:S01]  /*7330*/  ISETP.GT.U32.AND P3, PT, R0.reuse, R18, PT ;  /* 0x000000120000720c */ /* 0x040fe20003f64070 */
[--C-:B------:R-:W-:Y:S01]  /*7340*/  @!P2 IMAD.IADD R11, R11, 0x1, -R0.reuse ;  /* 0x000000010b0ba824 */ /* 0x100fe200078e0a00 */
[----:B------:R-:W-:Y:S01]  /*7350*/  ISETP.GT.U32.AND P2, PT, R0, R16, PT ;  /* 0x000000100000720c */ /* 0x000fe20003f44070 */
[----:B------:R-:W-:Y:S01]  /*7360*/  @!P4 IMAD.MOV R9, RZ, RZ, -R9 ;  /* 0x000000ffff09c224 */ /* 0x000fe200078e0a09 */
[----:B------:R0:W-:Y:S01]  /*7370*/  STL [R1+0x320], R21 ;  /* 0x0003201501007387 */ /* 0x0001e20000100800 */
[--C-:B------:R-:W-:Y:S01]  /*7380*/  @!P6 IMAD.IADD R2, R2, 0x1, -R0.reuse ;  /* 0x000000010202e824 */ /* 0x100fe200078e0a00 */
[----:B------:R-:W-:Y:S01]  /*7390*/  ISETP.GE.AND P6, PT, R4, RZ, PT ;  /* 0x000000ff0400720c */ /* 0x000fe20003fc6270 */
[--C-:B------:R-:W-:Y:S01]  /*73a0*/  @!P5 IMAD.IADD R17, R17, 0x1, -R0.reuse ;  /* 0x000000011111d824 */ /* 0x100fe200078e0a00 */
[----:B------:R-:W-:Y:S01]  /*73b0*/  STL [R1+0x324], R20 ;  /* 0x0003241401007387 */ /* 0x000fe20000100800 */
[----:B------:R-:W-:Y:S01]  /*73c0*/  VIADD R4, R28, 0x79 ;  /* 0x000000791c047836 */ /* 0x000fe20000000000 */
[----:B------:R-:W-:Y:S01]  /*73d0*/  ISETP.GE.AND P4, PT, R6, RZ, PT ;  /* 0x000000ff0600720c */ /* 0x000fe20003f86270 */
[----:B------:R-:W-:Y:S01]  /*73e0*/  VIADD R3, R28, 0x7a ;  /* 0x0000007a1c037836 */ /* 0x000fe20000000000 */
[----:B------:R-:W-:Y:S01]  /*73f0*/  STL [R1+0x328], R9 ;  /* 0x0003280901007387 */ /* 0x000fe20000100800 */
[--C-:B------:R-:W-:Y:S01]  /*7400*/  @!P3 IMAD.IADD R18, R18, 0x1, -R0.reuse ;  /* 0x000000011212b824 */ /* 0x100fe200078e0a00 */
[----:B------:R-:W-:Y:S01]  /*7410*/  ISETP.GE.AND P3, PT, R5, RZ, PT ;  /* 0x000000ff0500720c */ /* 0x000fe20003f66270 */
[----:B------:R-:W-:Y:S01]  /*7420*/  @!P2 IMAD.IADD R16, R16, 0x1, -R0 ;  /* 0x000000011010a824 */ /* 0x000fe200078e0a00 */
[----:B------:R1:W-:Y:S01]  /*7430*/  STL [R1+0x32c], R8 ;  /* 0x00032c0801007387 */ /* 0x0003e20000100800 */
[----:B------:R-:W-:Y:S01]  /*7440*/  IABS R5, R4 ;  /* 0x0000000400057213 */ /* 0x000fe20000000000 */
[----:B------:R-:W-:Y:S01]  /*7450*/  VIADD R7, R28, 0x78 ;  /* 0x000000781c077836 */ /* 0x000fe20000000000 */
[----:B------:R-:W-:Y:S01]  /*7460*/  IABS R10, R3 ;  /* 0x00000003000a7213 */ /* 0x000fe20000000000 */
[----:B0-----:R-:W-:Y:S01]  /*7470*/  IMAD.MOV.U32 R21, RZ, RZ, R11 ;  /* 0x000000ffff157224 */ /* 0x001fe200078e000b */
[----:B------:R-:W-:-:S02]  /*7480*/  ISETP.GT.U32.AND P2, PT, R0, R16, PT ;  /* 0x000000100000720c */ /* 0x000fc40003f44070 */
[----:B------:R-:W-:Y:S01]  /*7490*/  ISETP.GT.U32.AND P5, PT, R0, R18, PT ;  /* 0x000000120000720c */ /* 0x000fe20003fa4070 */
[----:B------:R-:W-:Y:S01]  /*74a0*/  IMAD.HI.U32 R6, R13, R10, RZ ;  /* 0x0000000a0d067227 */ /* 0x000fe200078e00ff */
[----:B------:R-:W-:-:S03]  /*74b0*/  IABS R12, R7 ;  /* 0x00000007000c7213 */ /* 0x000fc60000000000 */
[----:B-1----:R-:W-:Y:S02]  /*74c0*/  IMAD.MOV.U32 R8, RZ, RZ, R2 ;  /* 0x000000ffff087224 */ /* 0x002fe400078e0002 */
[----:B------:R-:W-:Y:S02]  /*74d0*/  IMAD.MOV R6, RZ, RZ, -R6 ;  /* 0x000000ffff067224 */ /* 0x000fe400078e0a06 */
[----:B------:R-:W-:Y:S01]  /*74e0*/  @!P0 IMAD.MOV R8, RZ, RZ, -R8 ;  /* 0x000000ffff088224 */ /* 0x000fe200078e0a08 */
[----:B------:R-:W-:Y:S01]  /*74f0*/  ISETP.GT.U32.AND P0, PT, R0, R17, PT ;  /* 0x000000110000720c */ /* 0x000fe20003f04070 */
[----:B------:R-:W-:Y:S02]  /*7500*/  @!P2 IMAD.IADD R16, R16, 0x1, -R0 ;  /* 0x000000011010a824 */ /* 0x000fe400078e0a00 */
[----:B------:R-:W-:Y:S01]  /*7510*/  IMAD R10, R0, R6, R10 ;  /* 0x00000006000a7224 */ /* 0x000fe200078e020a */
[----:B------:R0:W-:Y:S01]  /*7520*/  STL [R1+0x330], R8 ;  /* 0x0003300801007387 */ /* 0x0001e20000100800 */
[----:B------:R-:W-:-:S02]  /*7530*/  @!P5 IMAD.IADD R18, R18, 0x1, -R0 ;  /* 0x000000011212d824 */ /* 0x000fc400078e0a00 */
[----:B------:R-:W-:Y:S01]  /*7540*/  IMAD.HI.U32 R19, R13, R12, RZ ;  /* 0x0000000c0d137227 */ /* 0x000fe200078e00ff */
[----:B------:R-:W-:-:S03]  /*7550*/  ISETP.GT.U32.AND P5, PT, R0, R10, PT ;  /* 0x0000000a0000720c */ /* 0x000fc60003fa4070 */
[----:B------:R-:W-:Y:S02]  /*7560*/  IMAD.MOV.U32 R20, RZ, RZ, R18 ;  /* 0x000000ffff147224 */ /* 0x000fe400078e0012 */
[----:B------:R-:W-:Y:S01]  /*7570*/  @!P0 IMAD.IADD R17, R17, 0x1, -R0 ;  /* 0x0000000111118824 */ /* 0x000fe200078e0a00 */
[----:B------:R-:W-:Y:S01]  /*7580*/  ISETP.GE.AND P0, PT, R3, RZ, PT ;  /* 0x000000ff0300720c */ /* 0x000fe20003f06270 */
[----:B0-----:R-:W-:-:S04]  /*7590*/  IMAD.HI.U32 R8, R13, R5, RZ ;  /* 0x000000050d087227 */ /* 0x001fc800078e00ff */
[----:B------:R-:W-:Y:S02]  /*75a0*/  IMAD.MOV R8, RZ, RZ, -R8 ;  /* 0x000000ffff087224 */ /* 0x000fe400078e0a08 */
[----:B------:R-:W-:Y:S02]  /*75b0*/  @!P4 IMAD.MOV R20, RZ, RZ, -R20 ;  /* 0x000000ffff14c224 */ /* 0x000fe400078e0a14 */
[----:B------:R-:W-:Y:S02]  /*75c0*/  IMAD R3, R0, R8, R5 ;  /* 0x0000000800037224 */ /* 0x000fe400078e0205 */
[----:B------:R-:W-:Y:S02]  /*75d0*/  VIADD R5, R28, 0x76 ;  /* 0x000000761c057836 */ /* 0x000fe40000000000 */
[----:B------:R-:W-:Y:S01]  /*75e0*/  @!P5 IMAD.IADD R10, R10, 0x1, -R0 ;  /* 0x000000010a0ad824 */ /* 0x000fe200078e0a00 */
[----:B------:R-:W-:Y:S01]  /*75f0*/  ISETP.GT.U32.AND P2, PT, R0, R3, PT ;  /* 0x000000030000720c */ /* 0x000fe20003f44070 */
[----:B------:R-:W-:Y:S01]  /*7600*/  VIADD R2, R28, 0x77 ;  /* 0x000000771c027836 */ /* 0x000fe20000000000 */
[----:B------:R-:W-:Y:S01]  /*7610*/  IABS R9, R5 ;  /* 0x0000000500097213 */ /* 0x000fe20000000000 */
[----:B------:R-:W-:Y:S01]  /*7620*/  IMAD.MOV R19, RZ, RZ, -R19 ;  /* 0x000000ffff137224 */ /* 0x000fe200078e0a13 */
[----:B------:R-:W-:Y:S01]  /*7630*/  ISETP.GE.AND P5, PT, R4, RZ, PT ;  /* 0x000000ff0400720c */ /* 0x000fe20003fa6270 */
[----:B------:R-:W-:Y:S01]  /*7640*/  @!P1 IMAD.MOV R21, RZ, RZ, -R21 ;  /* 0x000000ffff159224 */ /* 0x000fe200078e0a15 */
[----:B------:R-:W-:Y:S01]  /*7650*/  ISETP.GT.U32.AND P1, PT, R0, R10, PT ;  /* 0x0000000a0000720c */ /* 0x000fe20003f24070 */
[----:B------:R-:W-:Y:S01]  /*7660*/  IMAD.HI.U32 R11, R13, R9, RZ ;  /* 0x000000090d0b7227 */ /* 0x000fe200078e00ff */
[----:B------:R-:W-:-:S02]  /*7670*/  IABS R6, R2 ;  /* 0x0000000200067213 */ /* 0x000fc40000000000 */
[----:B------:R-:W-:Y:S01]  /*7680*/  STL [R1+0x228], R21 ;  /* 0x0002281501007387 */ /* 0x000fe20000100800 */
[----:B------:R-:W-:Y:S02]  /*7690*/  IMAD.MOV R11, RZ, RZ, -R11 ;  /* 0x000000ffff0b7224 */ /* 0x000fe400078e0a0b */
[----:B------:R-:W-:Y:S01]  /*76a0*/  @!P2 IMAD.IADD R3, R3, 0x1, -R0 ;  /* 0x000000010303a824 */ /* 0x000fe200078e0a00 */
[----:B------:R-:W-:Y:S01]  /*76b0*/  STL [R1+0x224], R20 ;  /* 0x0002241401007387 */ /* 0x000fe20000100800 */
[----:B------:R-:W-:Y:S01]  /*76c0*/  @!P6 IMAD.MOV R17, RZ, RZ, -R17 ;  /* 0x000000ffff11e224 */ /* 0x000fe200078e0a11 */
[----:B------:R-:W-:Y:S01]  /*76d0*/  ISETP.GE.AND P6, PT, R7, RZ, PT ;  /* 0x000000ff0700720c */ /* 0x000fe20003fc6270 */
[C---:B------:R-:W-:Y:S01]  /*76e0*/  IMAD R12, R0.reuse, R19, R12 ;  /* 0x00000013000c7224 */ /* 0x040fe200078e020c */
[C---:B------:R-:W-:Y:S01]  /*76f0*/  ISETP.GT.U32.AND P4, PT, R0.reuse, R3, PT ;  /* 0x000000030000720c */ /* 0x040fe20003f84070 */
[C---:B------:R-:W-:Y:S01]  /*7700*/  IMAD R7, R0.reuse, R11, R9 ;  /* 0x0000000b00077224 */ /* 0x040fe200078e0209 */
[----:B------:R-:W-:Y:S01]  /*7710*/  STL [R1+0x230], R17 ;  /* 0x0002301101007387 */ /* 0x000fe20000100800 */
[----:B------:R-:W-:Y:S01]  /*7720*/  IMAD.HI.U32 R8, R13, R6, RZ ;  /* 0x000000060d087227 */ /* 0x000fe200078e00ff */
[----:B------:R-:W-:-:S03]  /*7730*/  ISETP.GT.U32.AND P2, PT, R0, R12, PT ;  /* 0x0000000c0000720c */ /* 0x000fc60003f44070 */
[----:B------:R-:W-:Y:S02]  /*7740*/  IMAD.MOV R8, RZ, RZ, -R8 ;  /* 0x000000ffff087224 */ /* 0x000fe400078e0a08 */
[----:B------:R-:W-:Y:S02]  /*7750*/  @!P3 IMAD.MOV R16, RZ, RZ, -R16 ;  /* 0x000000ffff10b224 */ /* 0x000fe400078e0a10 */
[--C-:B------:R-:W-:Y:S01]  /*7760*/  @!P1 IMAD.IADD R10, R10, 0x1, -R0.reuse ;  /* 0x000000010a0a9824 */ /* 0x100fe200078e0a00 */
[----:B------:R-:W-:Y:S01]  /*7770*/  ISETP.GE.AND P1, PT, R2, RZ, PT ;  /* 0x000000ff0200720c */ /* 0x000fe20003f26270 */
[----:B------:R-:W-:Y:S01]  /*7780*/  @!P4 IMAD.IADD R3, R3, 0x1, -R0 ;  /* 0x000000010303c824 */ /* 0x000fe200078e0a00 */
[----:B------:R-:W-:Y:S01]  /*7790*/  ISETP.GT.U32.AND P4, PT, R0, R7, PT ;  /* 0x000000070000720c */ /* 0x000fe20003f84070 */
[----:B------:R-:W-:Y:S01]  /*77a0*/  VIADD R4, R28, 0x75 ;  /* 0x000000751c047836 */ /* 0x000fe20000000000 */
[----:B------:R0:W-:Y:S01]  /*77b0*/  STL [R1+0x310], R16 ;  /* 0x0003101001007387 */ /* 0x0001e20000100800 */
[----:B------:R-:W-:-:S02]  /*77c0*/  IMAD R6, R0, R8, R6 ;  /* 0x0000000800067224 */ /* 0x000fc400078e0206 */
[----:B------:R-:W-:Y:S01]  /*77d0*/  VIADD R2, R28, 0x74 ;  /* 0x000000741c027836 */ /* 0x000fe20000000000 */
[----:B------:R-:W-:Y:S01]  /*77e0*/  IABS R8, R4 ;  /* 0x0000000400087213 */ /* 0x000fe20000000000 */
[----:B------:R-:W-:Y:S01]  /*77f0*/  @!P2 IMAD.IADD R12, R12, 0x1, -R0 ;  /* 0x000000010c0ca824 */ /* 0x000fe200078e0a00 */
[----:B------:R-:W-:Y:S02]  /*7800*/  ISETP.GT.U32.AND P3, PT, R0, R6, PT ;  /* 0x000000060000720c */ /* 0x000fe40003f64070 */
[----:B------:R-:W-:Y:S01]  /*7810*/  IABS R11, R2 ;  /* 0x00000002000b7213 */ /* 0x000fe20000000000 */
[----:B------:R-:W-:Y:S01]  /*7820*/  IMAD.HI.U32 R9, R13, R8, RZ ;  /* 0x000000080d097227 */ /* 0x000fe200078e00ff */
[----:B------:R-:W-:-:S03]  /*7830*/  ISETP.GE.AND P2, PT, R5, RZ, PT ;  /* 0x000000ff0500720c */ /* 0x000fc60003f46270 */
[----:B0-----:R-:W-:Y:S02]  /*7840*/  IMAD.MOV.U32 R16, RZ, RZ, R10 ;  /* 0x000000ffff107224 */ /* 0x001fe400078e000a */
[----:B------:R-:W-:Y:S02]  /*7850*/  @!P4 IMAD.IADD R7, R7, 0x1, -R0 ;  /* 0x000000010707c824 */ /* 0x000fe400078e0a00 */
[----:B------:R-:W-:Y:S01]  /*7860*/  @!P0 IMAD.MOV R16, RZ, RZ, -R16 ;  /* 0x000000ffff108224 */ /* 0x000fe200078e0a10 */
[C---:B------:R-:W-:Y:S01]  /*7870*/  ISETP.GT.U32.AND P0, PT, R0.reuse, R12, PT ;  /* 0x0000000c0000720c */ /* 0x040fe20003f04070 */
[----:B------:R-:W-:Y:S01]  /*7880*/  IMAD.MOV.U32 R10, RZ, RZ, R3 ;  /* 0x000000ffff0a7224 */ /* 0x000fe200078e0003 */
[----:B------:R-:W-:Y:S01]  /*7890*/  ISETP.GT.U32.AND P4, PT, R0, R7, PT ;  /* 0x000000070000720c */ /* 0x000fe20003f84070 */
[----:B------:R-:W-:Y:S01]  /*78a0*/  IMAD.HI.U32 R3, R13, R11, RZ ;  /* 0x0000000b0d037227 */ /* 0x000fe200078e00ff */
[----:B------:R0:W-:Y:S03]  /*78b0*/  STL [R1+0x314], R16 ;  /* 0x0003141001007387 */ /* 0x0001e60000100800 */
[----:B------:R-:W-:-:S02]  /*78c0*/  IMAD.MOV R9, RZ, RZ, -R9 ;  /* 0x000000ffff097224 */ /* 0x000fc400078e0a09 */
[----:B------:R-:W-:Y:S02]  /*78d0*/  IMAD.MOV R3, RZ, RZ, -R3 ;  /* 0x000000ffff037224 */ /* 0x000fe400078e0a03 */
[----:B------:R-:W-:Y:S02]  /*78e0*/  @!P3 IMAD.IADD R6, R6, 0x1, -R0 ;  /* 0x000000010606b824 */ /* 0x000fe400078e0a00 */
[C---:B------:R-:W-:Y:S02]  /*78f0*/  IMAD R8, R0.reuse, R9, R8 ;  /* 0x0000000900087224 */ /* 0x040fe400078e0208 */
[C---:B------:R-:W-:Y:S01]  /*7900*/  IMAD R11, R0.reuse, R3, R11 ;  /* 0x00000003000b7224 */ /* 0x040fe200078e020b */
[----:B------:R-:W-:Y:S01]  /*7910*/  ISETP.GT.U32.AND P3, PT, R0, R6, PT ;  /* 0x000000060000720c */ /* 0x000fe20003f64070 */
[--C-:B------:R-:W-:Y:S01]  /*7920*/  @!P0 IMAD.IADD R12, R12, 0x1, -R0.reuse ;  /* 0x000000010c0c8824 */ /* 0x100fe200078e0a00 */
[C---:B------:R-:W-:Y:S01]  /*7930*/  ISETP.GT.U32.AND P0, PT, R0.reuse, R8, PT ;  /* 0x000000080000720c */ /* 0x040fe20003f04070 */
[----:B------:R-:W-:Y:S01]  /*7940*/  @!P4 IMAD.IADD R7, R7, 0x1, -R0 ;  /* 0x000000010707c824 */ /* 0x000fe200078e0a00 */
[----:B------:R-:W-:Y:S01]  /*7950*/  ISETP.GT.U32.AND P4, PT, R0, R11, PT ;  /* 0x0000000b0000720c */ /* 0x000fe20003f84070 */
[----:B------:R-:W-:-:S02]  /*7960*/  VIADD R5, R28, 0x73 ;  /* 0x000000731c057836 */ /* 0x000fc40000000000 */
[----:B------:R-:W-:Y:S02]  /*7970*/  VIADD R3, R28, 0x72 ;  /* 0x000000721c037836 */ /* 0x000fe40000000000 */
[----:B------:R-:W-:Y:S01]  /*7980*/  IMAD.MOV.U32 R17, RZ, RZ, R12 ;  /* 0x000000ffff117224 */ /* 0x000fe200078e000c */
[----:B------:R-:W-:Y:S01]  /*7990*/  IABS R9, R5 ;  /* 0x0000000500097213 */ /* 0x000fe20000000000 */
[----:B------:R-:W-:Y:S01]  /*79a0*/  @!P5 IMAD.MOV R10, RZ, RZ, -R10 ;  /* 0x000000ffff0ad224 */ /* 0x000fe200078e0a0a */
[----:B------:R-:W-:Y:S01]  /*79b0*/  ISETP.GE.AND P5, PT, R4, RZ, PT ;  /* 0x000000ff0400720c */ /* 0x000fe20003fa6270 */
[--C-:B------:R-:W-:Y:S01]  /*79c0*/  @!P3 IMAD.IADD R6, R6, 0x1, -R0.reuse ;  /* 0x000000010606b824 */ /* 0x100fe200078e0a00 */
[----:B------:R-:W-:Y:S01]  /*79d0*/  ISETP.GE.AND P3, PT, R2, RZ, PT ;  /* 0x000000ff0200720c */ /* 0x000fe20003f66270 */
[--C-:B------:R-:W-:Y:S01]  /*79e0*/  @!P0 IMAD.IADD R8, R8, 0x1, -R0.reuse ;  /* 0x0000000108088824 */ /* 0x100fe200078e0a00 */
[----:B------:R-:W-:Y:S01]  /*79f0*/  IABS R2, R3 ;  /* 0x0000000300027213 */ /* 0x000fe20000000000 */
[----:B0-----:R-:W-:Y:S01]  /*7a00*/  IMAD.HI.U32 R16, R13, R9, RZ ;  /* 0x000000090d107227 */ /* 0x001fe200078e00ff */
[----:B------:R0:W-:Y:S02]  /*7a10*/  STL [R1+0x31c], R10 ;  /* 0x00031c0a01007387 */ /* 0x0001e40000100800 */
[----:B------:R-:W-:Y:S01]  /*7a20*/  ISETP.GT.U32.AND P0, PT, R0, R8, PT ;  /* 0x000000080000720c */ /* 0x000fe20003f04070 */
[----:B------:R-:W-:-:S02]  /*7a30*/  @!P4 IMAD.IADD R11, R11, 0x1, -R0 ;  /* 0x000000010b0bc824 */ /* 0x000fc400078e0a00 */
[----:B------:R-:W-:Y:S02]  /*7a40*/  VIADD R4, R28, 0x71 ;  /* 0x000000711c047836 */ /* 0x000fe40000000000 */
[----:B------:R-:W-:Y:S01]  /*7a50*/  IMAD.MOV R16, RZ, RZ, -R16 ;  /* 0x000000ffff107224 */ /* 0x000fe200078e0a10 */
[C---:B------:R-:W-:Y:S01]  /*7a60*/  ISETP.GT.U32.AND P4, PT, R0.reuse, R11, PT ;  /* 0x0000000b0000720c */ /* 0x040fe20003f84070 */
[----:B------:R-:W-:Y:S01]  /*7a70*/  @!P6 IMAD.MOV R17, RZ, RZ, -R17 ;  /* 0x000000ffff11e224 */ /* 0x000fe200078e0a11 */
[----:B------:R-:W-:Y:S01]  /*7a80*/  ISETP.GE.AND P6, PT, R5, RZ, PT ;  /* 0x000000ff0500720c */ /* 0x000fe20003fc6270 */
[----:B------:R-:W-:Y:S01]  /*7a90*/  IMAD.HI.U32 R5, R13, R2, RZ ;  /* 0x000000020d057227 */ /* 0x000fe200078e00ff */
[----:B0-----:R-:W-:Y:S02]  /*7aa0*/  IABS R10, R4 ;  /* 0x00000004000a7213 */ /* 0x001fe40000000000 */
[----:B------:R-:W-:Y:S01]  /*7ab0*/  STL [R1+0x318], R17 ;  /* 0x0003181101007387 */ /* 0x000fe20000100800 */
[----:B------:R-:W-:-:S02]  /*7ac0*/  IMAD R9, R0, R16, R9 ;  /* 0x0000001000097224 */ /* 0x000fc400078e0209 */
[----:B------:R-:W-:Y:S02]  /*7ad0*/  IMAD.MOV.U32 R12, RZ, RZ, R6 ;  /* 0x000000ffff0c7224 */ /* 0x000fe400078e0006 */
[----:B------:R-:W-:Y:S02]  /*7ae0*/  IMAD.MOV R5, RZ, RZ, -R5 ;  /* 0x000000ffff057224 */ /* 0x000fe400078e0a05 */
[----:B------:R-:W-:Y:S01]  /*7af0*/  @!P1 IMAD.MOV R12, RZ, RZ, -R12 ;  /* 0x000000ffff0c9224 */ /* 0x000fe200078e0a0c */
[----:B------:R-:W-:Y:S01]  /*7b00*/  ISETP.GT.U32.AND P1, PT, R0, R9, PT ;  /* 0x000000090000720c */ /* 0x000fe20003f24070 */
[----:B------:R-:W-:-:S03]  /*7b10*/  IMAD.HI.U32 R6, R13, R10, RZ ;  /* 0x0000000a0d067227 */ /* 0x000fc600078e00ff */
[----:B------:R0:W-:Y:S01]  /*7b20*/  STL [R1+0x2dc], R12 ;  /* 0x0002dc0c01007387 */ /* 0x0001e20000100800 */
[----:B------:R-:W-:Y:S02]  /*7b30*/  IMAD R2, R0, R5, R2 ;  /* 0x0000000500027224 */ /* 0x000fe400078e0202 */
[----:B------:R-:W-:Y:S02]  /*7b40*/  IMAD.MOV R6, RZ, RZ, -R6 ;  /* 0x000000ffff067224 */ /* 0x000fe400078e0a06 */
[--C-:B------:R-:W-:Y:S01]  /*7b50*/  @!P0 IMAD.IADD R8, R8, 0x1, -R0.reuse ;  /* 0x0000000108088824 */ /* 0x100fe200078e0a00 */
[----:B------:R-:W-:Y:S01]  /*7b60*/  ISETP.GE.AND P0, PT, R4, RZ, PT ;  /* 0x000000ff0400720c */ /* 0x000fe20003f06270 */
[----:B------:R-:W-:Y:S01]  /*7b70*/  @!P4 IMAD.IADD R11, R11, 0x1, -R0 ;  /* 0x000000010b0bc824 */ /* 0x000fe200078e0a00 */
[C---:B------:R-:W-:Y:S01]  /*7b80*/  ISETP.GT.U32.AND P4, PT, R0.reuse, R2, PT ;  /* 0x000000020000720c */ /* 0x040fe20003f84070 */
[----:B------:R-:W-:Y:S02]  /*7b90*/  IMAD R10, R0, R6, R10 ;  /* 0x00000006000a7224 */ /* 0x000fe400078e020a */
[----:B------:R-:W-:-:S02]  /*7ba0*/  IMAD.MOV.U32 R16, RZ, RZ, R8 ;  /* 0x000000ffff107224 */ /* 0x000fc400078e0008 */
[----:B------:R-:W-:Y:S01]  /*7bb0*/  @!P2 IMAD.MOV R7, RZ, RZ, -R7 ;  /* 0x000000ffff07a224 */ /* 0x000fe200078e0a07 */
[----:B------:R-:W-:Y:S01]  /*7bc0*/  ISETP.GE.AND P2, PT, R3, RZ, PT ;  /* 0x000000ff0300720c */ /* 0x000fe20003f46270 */
[----:B------:R-:W-:Y:S01]  /*7bd0*/  @!P5 IMAD.MOV R16, RZ, RZ, -R16 ;  /* 0x000000ffff10d224 */ /* 0x000fe200078e0a10 */
[----:B------:R-:W-:Y:S01]  /*7be0*/  ISETP.GT.U32.AND P5, PT, R0, R10, PT ;  /* 0x0000000a0000720c */ /* 0x000fe20003fa4070 */
[--C-:B------:R-:W-:Y:S01]  /*7bf0*/  @!P1 IMAD.IADD R9, R9, 0x1, -R0.reuse ;  /* 0x0000000109099824 */ /* 0x100fe200078e0a00 */
[----:B------:R1:W-:Y:S01]  /*7c00*/  STL [R1+0x2e0], R7 ;  /* 0x0002e00701007387 */ /* 0x0003e20000100800 */
[----:B------:R-:W-:Y:S02]  /*7c10*/  VIADD R6, R28, 0x6f ;  /* 0x0000006f1c067836 */ /* 0x000fe40000000000 */
[----:B------:R-:W-:Y:S01]  /*7c20*/  @!P4 IMAD.IADD R2, R2, 0x1, -R0 ;  /* 0x000000010202c824 */ /* 0x000fe200078e0a00 */
[----:B------:R-:W-:Y:S01]  /*7c30*/  ISETP.GT.U32.AND P1, PT, R0, R9, PT ;  /* 0x000000090000720c */ /* 0x000fe20003f24070 */
[----:B0-----:R-:W-:Y:S01]  /*7c40*/  IMAD.MOV.U32 R12, RZ, RZ, R11 ;  /* 0x000000ffff0c7224 */ /* 0x001fe200078e000b */
[----:B------:R-:W-:Y:S01]  /*7c50*/  IABS R5, R6 ;  /* 0x0000000600057213 */ /* 0x000fe20000000000 */
[----:B------:R-:W-:Y:S01]  /*7c60*/  VIADD R4, R28, 0x6e ;  /* 0x0000006e1c047836 */ /* 0x000fe20000000000 */
[----:B------:R-:W-:Y:S01]  /*7c70*/  ISETP.GT.U32.AND P4, PT, R0, R2, PT ;  /* 0x000000020000720c */ /* 0x000fe20003f84070 */
[----:B------:R-:W-:Y:S01]  /*7c80*/  @!P3 IMAD.MOV R12, RZ, RZ, -R12 ;  /* 0x000000ffff0cb224 */ /* 0x000fe200078e0a0c */
[----:B------:R-:W-:Y:S01]  /*7c90*/  STL [R1+0x30c], R16 ;  /* 0x00030c1001007387 */ /* 0x000fe20000100800 */
[----:B-1----:R-:W-:Y:S01]  /*7ca0*/  VIADD R7, R28, 0x70 ;  /* 0x000000701c077836 */ /* 0x002fe20000000000 */
[----:B------:R-:W-:Y:S01]  /*7cb0*/  IABS R8, R4 ;  /* 0x0000000400087213 */ /* 0x000fe20000000000 */
[--C-:B------:R-:W-:Y:S01]  /*7cc0*/  @!P5 IMAD.IADD R10, R10, 0x1, -R0.reuse ;  /* 0x000000010a0ad824 */ /* 0x100fe200078e0a00 */
[----:B------:R0:W-:Y:S02]  /*7cd0*/  STL [R1+0x300], R12 ;  /* 0x0003000c01007387 */ /* 0x0001e40000100800 */
[----:B------:R-:W-:Y:S01]  /*7ce0*/  IABS R3, R7 ;  /* 0x0000000700037213 */ /* 0x000fe20000000000 */
[----:B------:R-:W-:Y:S01]  /*7cf0*/  @!P1 IMAD.IADD R9, R9, 0x1, -R0 ;  /* 0x0000000109099824 */ /* 0x000fe200078e0a00 */
[----:B------:R-:W-:-:S02]  /*7d00*/  ISETP.GT.U32.AND P5, PT, R0, R10, PT ;  /* 0x0000000a0000720c */ /* 0x000fc40003fa4070 */
[----:B------:R-:W-:Y:S01]  /*7d10*/  ISETP.GE.AND P1, PT, R6, RZ, PT ;  /* 0x000000ff0600720c */ /* 0x000fe20003f26270 */
[----:B------:R-:W-:Y:S01]  /*7d20*/  IMAD.HI.U32 R11, R13, R3, RZ ;  /* 0x000000030d0b7227 */ /* 0x000fe200078e00ff */
[----:B------:R-:W-:-:S03]  /*7d30*/  ISETP.GE.AND P3, PT, R7, RZ, PT ;  /* 0x000000ff0700720c */ /* 0x000fc60003f66270 */
[----:B------:R-:W-:Y:S02]  /*7d40*/  IMAD.MOV R11, RZ, RZ, -R11 ;  /* 0x000000ffff0b7224 */ /* 0x000fe400078e0a0b */
[----:B------:R-:W-:-:S04]  /*7d50*/  IMAD.HI.U32 R6, R13, R5, RZ ;  /* 0x000000050d067227 */ /* 0x000fc800078e00ff */
[----:B------:R-:W-:Y:S02]  /*7d60*/  IMAD R3, R0, R11, R3 ;  /* 0x0000000b00037224 */ /* 0x000fe400078e0203 */
[----:B------:R-:W-:Y:S02]  /*7d70*/  IMAD.MOV R6, RZ, RZ, -R6 ;  /* 0x000000ffff067224 */ /* 0x000fe400078e0a06 */
[----:B------:R-:W-:Y:S01]  /*7d80*/  @!P4 IMAD.IADD R2, R2, 0x1, -R0 ;  /* 0x000000010202c824 */ /* 0x000fe200078e0a00 */
[----:B------:R-:W-:Y:S01]  /*7d90*/  ISETP.GT.U32.AND P4, PT, R0, R3, PT ;  /* 0x000000030000720c */ /* 0x000fe20003f84070 */
[----:B------:R-:W-:-:S04]  /*7da0*/  IMAD.HI.U32 R7, R13, R8, RZ ;  /* 0x000000080d077227 */ /* 0x000fc800078e00ff */
[----:B0-----:R-:W-:Y:S02]  /*7db0*/  IMAD.MOV.U32 R12, RZ, RZ, R9 ;  /* 0x000000ffff0c7224 */ /* 0x001fe400078e0009 */
[----:B------:R-:W-:Y:S02]  /*7dc0*/  IMAD R5, R0, R6, R5 ;  /* 0x0000000600057224 */ /* 0x000fe400078e0205 */
[----:B------:R-:W-:Y:S02]  /*7dd0*/  IMAD.MOV.U32 R9, RZ, RZ, R2 ;  /* 0x000000ffff097224 */ /* 0x000fe400078e0002 */
[----:B------:R-:W-:Y:S02]  /*7de0*/  IMAD.MOV R7, RZ, RZ, -R7 ;  /* 0x000000ffff077224 */ /* 0x000fe400078e0a07 */
[----:B------:R-:W-:Y:S02]  /*7df0*/  @!P5 IMAD.IADD R10, R10, 0x1, -R0 ;  /* 0x000000010a0ad824 */ /* 0x000fe400078e0a00 */
[----:B------:R-:W-:Y:S01]  /*7e00*/  @!P2 IMAD.MOV R9, RZ, RZ, -R9 ;  /* 0x000000ffff09a224 */ /* 0x000fe200078e0a09 */
[C---:B------:R-:W-:Y:S01]  /*7e10*/  ISETP.GT.U32.AND P2, PT, R0.reuse, R5, PT ;  /* 0x000000050000720c */ /* 0x040fe20003f44070 */
[----:B------:R-:W-:-:S02]  /*7e20*/  IMAD R8, R0, R7, R8 ;  /* 0x0000000700087224 */ /* 0x000fc400078e0208 */
[----:B------:R-:W-:Y:S02]  /*7e30*/  IMAD.MOV.U32 R18, RZ, RZ, R10 ;  /* 0x000000ffff127224 */ /* 0x000fe400078e000a */
[----:B------:R-:W-:Y:S02]  /*7e40*/  @!P4 IMAD.IADD R3, R3, 0x1, -R0 ;  /* 0x000000010303c824 */ /* 0x000fe400078e0a00 */
[----:B------:R-:W-:Y:S01]  /*7e50*/  @!P0 IMAD.MOV R18, RZ, RZ, -R18 ;  /* 0x000000ffff128224 */ /* 0x000fe200078e0a12 */
[----:B------:R-:W-:Y:S01]  /*7e60*/  ISETP.GT.U32.AND P0, PT, R0, R8, PT ;  /* 0x000000080000720c */ /* 0x000fe20003f04070 */
[----:B------:R-:W-:Y:S01]  /*7e70*/  VIADD R16, R28, 0x6d ;  /* 0x0000006d1c107836 */ /* 0x000fe20000000000 */
[----:B------:R-:W-:Y:S01]  /*7e80*/  ISETP.GT.U32.AND P4, PT, R0, R3, PT ;  /* 0x000000030000720c */ /* 0x000fe20003f84070 */
[----:B------:R-:W-:Y:S01]  /*7e90*/  @!P6 IMAD.MOV R12, RZ, RZ, -R12 ;  /* 0x000000ffff0ce224 */ /* 0x000fe200078e0a0c */
[----:B------:R-:W-:Y:S01]  /*7ea0*/  ISETP.GE.AND P6, PT, R4, RZ, PT ;  /* 0x000000ff0400720c */ /* 0x000fe20003fc6270 */
[--C-:B------:R-:W-:Y:S01]  /*7eb0*/  @!P2 IMAD.IADD R5, R5, 0x1, -R0.reuse ;  /* 0x000000010505a824 */ /* 0x100fe200078e0a00 */
[----:B------:R-:W-:Y:S01]  /*7ec0*/  ISETP.GE.AND P5, PT, R16, RZ, PT ;  /* 0x000000ff1000720c */ /* 0x000fe20003fa6270 */
[----:B------:R-:W-:Y:S01]  /*7ed0*/  VIADD R6, R28, 0x6b ;  /* 0x0000006b1c067836 */ /* 0x000fe20000000000 */
[----:B------:R-:W-:Y:S01]  /*7ee0*/  IABS R16, R16 ;  /* 0x0000001000107213 */ /* 0x000fe20000000000 */
[----:B------:R0:W-:Y:S01]  /*7ef0*/  STL [R1+0x2e8], R12 ;  /* 0x0002e80c01007387 */ /* 0x0001e20000100800 */
[----:B------:R-:W-:Y:S01]  /*7f00*/  ISETP.GT.U32.AND P2, PT, R0, R5, PT ;  /* 0x000000050000720c */ /* 0x000fe20003f44070 */
[----:B------:R-:W-:Y:S01]  /*7f10*/  VIADD R4, R28, 0x6a ;  /* 0x0000006a1c047836 */ /* 0x000fe20000000000 */
[----:B------:R-:W-:Y:S01]  /*7f20*/  IABS R7, R6 ;  /* 0x0000000600077213 */ /* 0x000fe20000000000 */
[----:B------:R-:W-:Y:S01]  /*7f30*/  IMAD.HI.U32 R17, R13, R16, RZ ;  /* 0x000000100d117227 */ /* 0x000fe200078e00ff */
[----:B------:R1:W-:Y:S02]  /*7f40*/  STL [R1+0x2fc], R9 ;  /* 0x0002fc0901007387 */ /* 0x0003e40000100800 */
[----:B------:R-:W-:Y:S01]  /*7f50*/  IABS R2, R4 ;  /* 0x0000000400027213 */ /* 0x000fe20000000000 */
[----:B------:R-:W-:Y:S01]  /*7f60*/  @!P0 IMAD.IADD R8, R8, 0x1, -R0 ;  /* 0x0000000108088824 */ /* 0x000fe200078e0a00 */
[----:B------:R2:W-:Y:S01]  /*7f70*/  STL [R1+0x2e4], R18 ;  /* 0x0002e41201007387 */ /* 0x0005e20000100800 */
[----:B0-----:R-:W-:-:S02]  /*7f80*/  VIADD R12, R28, 0x6c ;  /* 0x0000006c1c0c7836 */ /* 0x001fc40000000000 */
[----:B------:R-:W-:Y:S01]  /*7f90*/  IMAD.MOV R17, RZ, RZ, -R17 ;  /* 0x000000ffff117224 */ /* 0x000fe200078e0a11 */
[----:B------:R-:W-:Y:S01]  /*7fa0*/  ISETP.GT.U32.AND P0, PT, R0, R8, PT ;  /* 0x000000080000720c */ /* 0x000fe20003f04070 */
[--C-:B------:R-:W-:Y:S01]  /*7fb0*/  @!P4 IMAD.IADD R3, R3, 0x1, -R0.reuse ;  /* 0x000000010303c824 */ /* 0x100fe200078e0a00 */
[----:B-1----:R-:W-:Y:S01]  /*7fc0*/  IABS R9, R12 ;  /* 0x0000000c00097213 */ /* 0x002fe20000000000 */
[----:B------:R-:W-:Y:S01]  /*7fd0*/  @!P2 IMAD.IADD R5, R5, 0x1, -R0 ;  /* 0x000000010505a824 */ /* 0x000fe200078e0a00 */
[----:B------:R-:W-:Y:S01]  /*7fe0*/  ISETP.GE.AND P4, PT, R12, RZ, PT ;  /* 0x000000ff0c00720c */ /* 0x000fe20003f86270 */
[----:B------:R-:W-:Y:S02]  /*7ff0*/  IMAD R12, R0, R17, R16 ;  /* 0x00000011000c7224 */ /* 0x000fe400078e0210 */
[----:B------:R-:W-:-:S03]  /*8000*/  IMAD.HI.U32 R11, R13, R9, RZ ;  /* 0x000000090d0b7227 */ /* 0x000fc600078e00ff */
[----:B------:R-:W-:Y:S01]  /*8010*/  ISETP.GT.U32.AND P2, PT, R0, R12, PT ;  /* 0x0000000c0000720c */ /* 0x000fe20003f44070 */
[----:B------:R-:W-:Y:S02]  /*8020*/  IMAD.MOV R11, RZ, RZ, -R11 ;  /* 0x000000ffff0b7224 */ /* 0x000fe400078e0a0b */
[----:B------:R-:W-:-:S04]  /*8030*/  IMAD.HI.U32 R10, R13, R7, RZ ;  /* 0x000000070d0a7227 */ /* 0x000fc800078e00ff */
[----:B------:R-:W-:-:S04]  /*8040*/  IMAD.HI.U32 R16, R13, R2, RZ ;  /* 0x000000020d107227 */ /* 0x000fc800078e00ff */
[----:B------:R-:W-:Y:S02]  /*8050*/  IMAD R9, R0, R11, R9 ;  /* 0x0000000b00097224 */ /* 0x000fe400078e0209 */
[----:B------:R-:W-:Y:S02]  /*8060*/  IMAD.MOV.U32 R19, RZ, RZ, R3 ;  /* 0x000000ffff137224 */ /* 0x000fe400078e0003 */
[----:B------:R-:W-:Y:S02]  /*8070*/  IMAD.MOV R11, RZ, RZ, -R10 ;  /* 0x000000ffff0b7224 */ /* 0x000fe400078e0a0a */
[----:B------:R-:W-:Y:S02]  /*8080*/  IMAD.MOV R10, RZ, RZ, -R16 ;  /* 0x000000ffff0a7224 */ /* 0x000fe400078e0a10 */
[----:B------:R-:W-:Y:S02]  /*8090*/  @!P0 IMAD.IADD R8, R8, 0x1, -R0 ;  /* 0x0000000108088824 */ /* 0x000fe400078e0a00 */
[----:B------:R-:W-:Y:S01]  /*80a0*/  @!P3 IMAD.MOV R19, RZ, RZ, -R19 ;  /* 0x000000ffff13b224 */ /* 0x000fe200078e0a13 */
[C---:B------:R-:W-:Y:S01]  /*80b0*/  ISETP.GT.U32.AND P3, PT, R0.reuse, R9, PT ;  /* 0x000000090000720c */ /* 0x040fe20003f64070 */
[----:B------:R-:W-:-:S02]  /*80c0*/  IMAD R2, R0, R10, R2 ;  /* 0x0000000a00027224 */ /* 0x000fc400078e0202 */
[----:B------:R-:W-:Y:S01]  /*80d0*/  IMAD.MOV.U32 R17, RZ, RZ, R8 ;  /* 0x000000ffff117224 */ /* 0x000fe200078e0008 */
[----:B------:R-:W-:Y:S01]  /*80e0*/  STL [R1+0x2d8], R19 ;  /* 0x0002d81301007387 */ /* 0x000fe20000100800 */
[----:B------:R-:W-:Y:S02]  /*80f0*/  IMAD R3, R0, R11, R7 ;  /* 0x0000000b00037224 */ /* 0x000fe400078e0207 */
[----:B------:R-:W-:Y:S02]  /*8100*/  @!P2 IMAD.IADD R12, R12, 0x1, -R0 ;  /* 0x000000010c0ca824 */ /* 0x000fe400078e0a00 */
[----:B------:R-:W-:Y:S01]  /*8110*/  @!P6 IMAD.MOV R17, RZ, RZ, -R17 ;  /* 0x000000ffff11e224 */ /* 0x000fe200078e0a11 */
[C---:B------:R-:W-:Y:S01]  /*8120*/  ISETP.GT.U32.AND P6, PT, R0.reuse, R2, PT ;  /* 0x000000020000720c */ /* 0x040fe20003fc4070 */
[----:B--2---:R-:W-:Y:S01]  /*8130*/  IMAD.MOV.U32 R18, RZ, RZ, R5 ;  /* 0x000000ffff127224 */ /* 0x004fe200078e0005 */
[----:B------:R-:W-:Y:S01]  /*8140*/  ISETP.GT.U32.AND P0, PT, R0, R3, PT ;  /* 0x000000030000720c */ /* 0x000fe20003f04070 */
[----:B------:R-:W-:Y:S01]  /*8150*/  VIADD R5, R28, 0x69 ;  /* 0x000000691c057836 */ /* 0x000fe20000000000 */
[----:B------:R-:W-:Y:S01]  /*8160*/  ISETP.GT.U32.AND P2, PT, R0, R12, PT ;  /* 0x0000000c0000720c */ /* 0x000fe20003f44070 */
[----:B------:R-:W-:Y:S01]  /*8170*/  @!P1 IMAD.MOV R18, RZ, RZ, -R18 ;  /* 0x000000ffff129224 */ /* 0x000fe200078e0a12 */
[----:B------:R-:W-:Y:S01]  /*8180*/  ISETP.GE.AND P1, PT, R6, RZ, PT ;  /* 0x000000ff0600720c */ /* 0x000fe20003f26270 */
[--C-:B------:R-:W-:Y:S01]  /*8190*/  @!P3 IMAD.IADD R9, R9, 0x1, -R0.reuse ;  /* 0x000000010909b824 */ /* 0x100fe200078e0a00 */
[----:B------:R-:W-:Y:S01]  /*81a0*/  IABS R11, R5 ;  /* 0x00000005000b7213 */ /* 0x000fe20000000000 */
[C---:B------:R-:W-:Y:S01]  /*81b0*/  VIADD R7, R28.reuse, 0x67 ;  /* 0x000000671c077836 */ /* 0x040fe20000000000 */
[----:B------:R0:W-:Y:S01]  /*81c0*/  STL [R1+0x2d4], R18 ;  /* 0x0002d41201007387 */ /* 0x0001e20000100800 */
[----:B------:R-:W-:Y:S01]  /*81d0*/  VIADD R6, R28, 0x68 ;  /* 0x000000681c067836 */ /* 0x000fe20000000000 */
[----:B------:R-:W-:Y:S01]  /*81e0*/  ISETP.GT.U32.AND P3, PT, R0, R9, PT ;  /* 0x000000090000720c */ /* 0x000fe20003f64070 */
[----:B------:R-:W-:Y:S01]  /*81f0*/  IMAD.HI.U32 R16, R13, R11, RZ ;  /* 0x0000000b0d107227 */ /* 0x000fe200078e00ff */
[----:B------:R-:W-:Y:S01]  /*8200*/  IABS R8, R7 ;  /* 0x0000000700087213 */ /* 0x000fe20000000000 */
[----:B------:R1:W-:Y:S01]  /*8210*/  STL [R1+0x2d0], R17 ;  /* 0x0002d01101007387 */ /* 0x0003e20000100800 */
[----:B------:R-:W-:Y:S01]  /*8220*/  IABS R10, R6 ;  /* 0x00000006000a7213 */ /* 0x000fe20000000000 */
[----:B------:R-:W-:-:S02]  /*8230*/  @!P6 IMAD.IADD R2, R2, 0x1, -R0 ;  /* 0x000000010202e824 */ /* 0x000fc400078e0a00 */
[--C-:B------:R-:W-:Y:S02]  /*8240*/  @!P0 IMAD.IADD R3, R3, 0x1, -R0.reuse ;  /* 0x0000000103038824 */ /* 0x100fe400078e0a00 */
[----:B------:R-:W-:Y:S01]  /*8250*/  @!P2 IMAD.IADD R12, R12, 0x1, -R0 ;  /* 0x000000010c0ca824 */ /* 0x000fe200078e0a00 */
[----:B------:R-:W-:Y:S01]  /*8260*/  ISETP.GE.AND P2, PT, R4, RZ, PT ;  /* 0x000000ff0400720c */ /* 0x000fe20003f46270 */
[----:B------:R-:W-:Y:S01]  /*8270*/  IMAD.MOV R16, RZ, RZ, -R16 ;  /* 0x000000ffff107224 */ /* 0x000fe200078e0a10 */
[C---:B------:R-:W-:Y:S01]  /*8280*/  ISETP.GT.U32.AND P6, PT, R0.reuse, R2, PT ;  /* 0x000000020000720c */ /* 0x040fe20003fc4070 */
[----:B------:R-:W-:Y:S01]  /*8290*/  IMAD.MOV.U32 R4, RZ, RZ, R8 ;  /* 0x000000ffff047224 */ /* 0x000fe200078e0008 */
[----:B------:R-:W-:Y:S01]  /*82a0*/  ISETP.GT.U32.AND P0, PT, R0, R3, PT ;  /* 0x000000030000720c */ /* 0x000fe20003f04070 */
[----:B------:R-:W-:-:S04]  /*82b0*/  IMAD.HI.U32 R8, R13, R10, RZ ;  /* 0x0000000a0d087227 */ /* 0x000fc800078e00ff */
[C---:B------:R-:W-:Y:S02]  /*82c0*/  IMAD R11, R0.reuse, R16, R11 ;  /* 0x00000010000b7224 */ /* 0x040fe400078e020b */
[----:B------:R-:W-:Y:S02]  /*82d0*/  IMAD.MOV R8, RZ, RZ, -R8 ;  /* 0x000000ffff087224 */ /* 0x000fe400078e0a08 */
[----:B------:R-:W-:Y:S01]  /*82e0*/  @!P3 IMAD.IADD R9, R9, 0x1, -R0 ;  /* 0x000000010909b824 */ /* 0x000fe200078e0a00 */
[C---:B------:R-:W-:Y:S01]  /*82f0*/  ISETP.GT.U32.AND P3, PT, R0.reuse, R11, PT ;  /* 0x0000000b0000720c */ /* 0x040fe20003f64070 */
[----:B------:R-:W-:Y:S02]  /*8300*/  IMAD R10, R0, R8, R10 ;  /* 0x00000008000a7224 */ /* 0x000fe400078e020a */
[--C-:B------:R-:W-:Y:S02]  /*8310*/  @!P6 IMAD.IADD R2, R2, 0x1, -R0.reuse ;  /* 0x000000010202e824 */ /* 0x100fe400078e0a00 */
[----:B------:R-:W-:Y:S01]  /*8320*/  @!P0 IMAD.IADD R3, R3, 0x1, -R0 ;  /* 0x0000000103038824 */ /* 0x000fe200078e0a00 */
[----:B------:R-:W-:Y:S01]  /*8330*/  ISETP.GT.U32.AND P6, PT, R0, R10, PT ;  /* 0x0000000a0000720c */ /* 0x000fe20003fc4070 */
[----:B0-----:R-:W-:Y:S01]  /*8340*/  IMAD.MOV.U32 R18, RZ, RZ, R12 ;  /* 0x000000ffff127224 */ /* 0x001fe200078e000c */
[----:B------:R-:W-:Y:S01]  /*8350*/  ISETP.GE.AND P0, PT, R7, RZ, PT ;  /* 0x000000ff0700720c */ /* 0x000fe20003f06270 */
[----:B-1----:R-:W-:-:S02]  /*8360*/  IMAD.MOV.U32 R17, RZ, RZ, R9 ;  /* 0x000000ffff117224 */ /* 0x002fc400078e0009 */
[----:B------:R-:W-:Y:S02]  /*8370*/  IMAD.MOV.U32 R9, RZ, RZ, R3 ;  /* 0x000000ffff097224 */ /* 0x000fe400078e0003 */
[----:B------:R-:W-:Y:S01]  /*8380*/  @!P5 IMAD.MOV R18, RZ, RZ, -R18 ;  /* 0x000000ffff12d224 */ /* 0x000fe200078e0a12 */
[----:B------:R-:W-:Y:S01]  /*8390*/  ISETP.GE.AND P5, PT, R5, RZ, PT ;  /* 0x000000ff0500720c */ /* 0x000fe20003fa6270 */
[----:B------:R-:W-:Y:S01]  /*83a0*/  @!P4 IMAD.MOV R17, RZ, RZ, -R17 ;  /* 0x000000ffff11c224 */ /* 0x000fe200078e0a11 */
[----:B------:R-:W-:Y:S01]  /*83b0*/  ISETP.GE.AND P4, PT, R6, RZ, PT ;  /* 0x000000ff0600720c */ /* 0x000fe20003f86270 */
[----:B------:R-:W-:Y:S01]  /*83c0*/  @!P3 IMAD.IADD R11, R11, 0x1, -R0 ;  /* 0x000000010b0bb824 */ /* 0x000fe200078e0a00 */
[----:B------:R-:W-:Y:S01]  /*83d0*/  STL [R1+0x2b8], R18 ;  /* 0x0002b81201007387 */ /* 0x000fe20000100800 */
[----:B------:R-:W-:Y:S02]  /*83e0*/  @!P1 IMAD.MOV R9, RZ, RZ, -R9 ;  /* 0x000000ffff099224 */ /* 0x000fe400078e0a09 */
[----:B------:R-:W-:Y:S01]  /*83f0*/  VIADD R5, R28, 0x66 ;  /* 0x000000661c057836 */ /* 0x000fe20000000000 */
[----:B------:R-:W-:Y:S01]  /*8400*/  STL [R1+0x2bc], R17 ;  /* 0x0002bc1101007387 */ /* 0x000fe20000100800 */
[----:B------:R-:W-:Y:S01]  /*8410*/  ISETP.GT.U32.AND P3, PT, R0, R11, PT ;  /* 0x0000000b0000720c */ /* 0x000fe20003f64070 */
[----:B------:R-:W-:-:S02]  /*8420*/  VIADD R3, R28, 0x65 ;  /* 0x000000651c037836 */ /* 0x000fc40000000000 */
[----:B------:R-:W-:Y:S01]  /*8430*/  IMAD.MOV.U32 R16, RZ, RZ, R2 ;  /* 0x000000ffff107224 */ /* 0x000fe200078e0002 */
[----:B------:R0:W-:Y:S01]  /*8440*/  STL [R1+0x2c8], R9 ;  /* 0x0002c80901007387 */ /* 0x0001e20000100800 */
[----:B------:R-:W-:Y:S01]  /*8450*/  IMAD.HI.U32 R12, R13, R4, RZ ;  /* 0x000000040d0c7227 */ /* 0x000fe200078e00ff */
[----:B------:R-:W-:-:S03]  /*8460*/  ISETP.GE.AND P1, PT, R5, RZ, PT ;  /* 0x000000ff0500720c */ /* 0x000fc60003f26270 */
[----:B------:R-:W-:Y:S02]  /*8470*/  @!P6 IMAD.IADD R10, R10, 0x1, -R0 ;  /* 0x000000010a0ae824 */ /* 0x000fe400078e0a00 */
[----:B------:R-:W-:Y:S01]  /*8480*/  @!P2 IMAD.MOV R16, RZ, RZ, -R16 ;  /* 0x000000ffff10a224 */ /* 0x000fe200078e0a10 */
[----:B------:R-:W-:Y:S01]  /*8490*/  ISETP.GE.AND P2, PT, R3, RZ, PT ;  /* 0x000000ff0300720c */ /* 0x000fe20003f46270 */
[----:B------:R-:W-:Y:S01]  /*84a0*/  IMAD.MOV R12, RZ, RZ, -R12 ;  /* 0x000000ffff0c7224 */ /* 0x000fe200078e0a0c */
[----:B0-----:R-:W-:Y:S01]  /*84b0*/  IABS R9, R5 ;  /* 0x0000000500097213 */ /* 0x001fe20000000000 */
[----:B------:R-:W-:Y:S01]  /*84c0*/  @!P3 IMAD.IADD R11, R11, 0x1, -R0 ;  /* 0x000000010b0bb824 */ /* 0x000fe200078e0a00 */
[----:B------:R-:W-:Y:S01]  /*84d0*/  IABS R3, R3 ;  /* 0x0000000300037213 */ /* 0x000fe20000000000 */
[C---:B------:R-:W-:Y:S01]  /*84e0*/  IMAD R4, R0.reuse, R12, R4 ;  /* 0x0000000c00047224 */ /* 0x040fe200078e0204 */
[C---:B------:R-:W-:Y:S01]  /*84f0*/  ISETP.GT.U32.AND P6, PT, R0.reuse, R10, PT ;  /* 0x0000000a0000720c */ /* 0x040fe20003fc4070 */
[C---:B------:R-:W-:Y:S01]  /*8500*/  IMAD.HI.U32 R8, R13.reuse, R9, RZ ;  /* 0x000000090d087227 */ /* 0x040fe200078e00ff */
[----:B------:R0:W-:Y:S02]  /*8510*/  STL [R1+0x2cc], R16 ;  /* 0x0002cc1001007387 */ /* 0x0001e40000100800 */
[----:B------:R-:W-:Y:S01]  /*8520*/  ISETP.GT.U32.AND P3, PT, R0, R4, PT ;  /* 0x000000040000720c */ /* 0x000fe20003f64070 */
[----:B------:R-:W-:-:S04]  /*8530*/  IMAD.HI.U32 R5, R13, R3, RZ ;  /* 0x000000030d057227 */ /* 0x000fc800078e00ff */
[----:B------:R-:W-:Y:S02]  /*8540*/  IMAD.MOV R8, RZ, RZ, -R8 ;  /* 0x000000ffff087224 */ /* 0x000fe400078e0a08 */
[----:B------:R-:W-:Y:S02]  /*8550*/  IMAD.MOV R5, RZ, RZ, -R5 ;  /* 0x000000ffff057224 */ /* 0x000fe400078e0a05 */
[C---:B------:R-:W-:Y:S02]  /*8560*/  IMAD R9, R0.reuse, R8, R9 ;  /* 0x0000000800097224 */ /* 0x040fe400078e0209 */
[----:B------:R-:W-:Y:S02]  /*8570*/  IMAD R3, R0, R5, R3 ;  /* 0x0000000500037224 */ /* 0x000fe400078e0203 */
[----:B------:R-:W-:Y:S01]  /*8580*/  @!P6 IMAD.IADD R10, R10, 0x1, -R0 ;  /* 0x000000010a0ae824 */ /* 0x000fe200078e0a00 */
[----:B------:R-:W-:Y:S01]  /*8590*/  ISETP.GT.U32.AND P6, PT, R0, R9, PT ;  /* 0x000000090000720c */ /* 0x000fe20003fc4070 */
[----:B0-----:R-:W-:-:S02]  /*85a0*/  IMAD.MOV.U32 R16, RZ, RZ, R11 ;  /* 0x000000ffff107224 */ /* 0x001fc400078e000b */
[----:B------:R-:W-:Y:S02]  /*85b0*/  VIADD R7, R28, 0x63 ;  /* 0x000000631c077836 */ /* 0x000fe40000000000 */
[----:B------:R-:W-:Y:S01]  /*85c0*/  @!P5 IMAD.MOV R16, RZ, RZ, -R16 ;  /* 0x000000ffff10d224 */ /* 0x000fe200078e0a10 */
[----:B------:R-:W-:Y:S01]  /*85d0*/  ISETP.GT.U32.AND P5, PT, R0, R3, PT ;  /* 0x000000030000720c */ /* 0x000fe20003fa4070 */
[----:B------:R-:W-:Y:S01]  /*85e0*/  @!P3 IMAD.IADD R4, R4, 0x1, -R0 ;  /* 0x000000010404b824 */ /* 0x000fe200078e0a00 */
[----:B------:R-:W-:Y:S01]  /*85f0*/  IABS R17, R7 ;  /* 0x0000000700117213 */ /* 0x000fe20000000000 */
[----:B------:R-:W-:Y:S01]  /*8600*/  VIADD R2, R28, 0x64 ;  /* 0x000000641c027836 */ /* 0x000fe20000000000 */
[----:B------:R0:W-:Y:S01]  /*8610*/  STL [R1+0x2c0], R16 ;  /* 0x0002c01001007387 */ /* 0x0001e20000100800 */
[----:B------:R-:W-:Y:S01]  /*8620*/  IMAD.MOV.U32 R12, RZ, RZ, R10 ;  /* 0x000000ffff0c7224 */ /* 0x000fe200078e000a */
[----:B------:R-:W-:Y:S01]  /*8630*/  ISETP.GT.U32.AND P3, PT, R0, R4, PT ;  /* 0x000000040000720c */ /* 0x000fe20003f64070 */
[----:B------:R-:W-:Y:S01]  /*8640*/  @!P6 IMAD.IADD R9, R9, 0x1, -R0 ;  /* 0x000000010909e824 */ /* 0x000fe200078e0a00 */
[----:B------:R-:W-:Y:S01]  /*8650*/  IABS R6, R2 ;  /* 0x0000000200067213 */ /* 0x000fe20000000000 */
[----:B------:R-:W-:-:S03]  /*8660*/  IMAD.HI.U32 R5, R13, R17, RZ ;  /* 0x000000110d057227 */ /* 0x000fc600078e00ff */
[C---:B------:R-:W-:Y:S01]  /*8670*/  ISETP.GT.U32.AND P6, PT, R0.reuse, R9, PT ;  /* 0x000000090000720c */ /* 0x040fe20003fc4070 */
[----:B------:R-:W-:Y:S02]  /*8680*/  @!P5 IMAD.IADD R3, R3, 0x1, -R0 ;  /* 0x000000010303d824 */ /* 0x000fe400078e0a00 */
[----:B------:R-:W-:Y:S02]  /*8690*/  IMAD.MOV R5, RZ, RZ, -R5 ;  /* 0x000000ffff057224 */ /* 0x000fe400078e0a05 */
[----:B------:R-:W-:Y:S01]  /*86a0*/  IMAD.HI.U32 R8, R13, R6, RZ ;  /* 0x000000060d087227 */ /* 0x000fe200078e00ff */
[----:B------:R-:W-:-:S03]  /*86b0*/  ISETP.GT.U32.AND P5, PT, R0, R3, PT ;  /* 0x000000030000720c */ /* 0x000fc60003fa4070 */
[----:B------:R-:W-:Y:S02]  /*86c0*/  IMAD R17, R0, R5, R17 ;  /* 0x0000000500117224 */ /* 0x000fe400078e0211 */
[----:B------:R-:W-:Y:S02]  /*86d0*/  IMAD.MOV R8, RZ, RZ, -R8 ;  /* 0x000000ffff087224 */ /* 0x000fe400078e0a08 */
[----:B------:R-:W-:Y:S02]  /*86e0*/  VIADD R5, R28, 0x62 ;  /* 0x000000621c057836 */ /* 0x000fe40000000000 */
[----:B------:R-:W-:Y:S01]  /*86f0*/  @!P4 IMAD.MOV R12, RZ, RZ, -R12 ;  /* 0x000000ffff0cc224 */ /* 0x000fe200078e0a0c */
[----:B------:R-:W-:Y:S01]  /*8700*/  ISETP.GE.AND P4, PT, R2, RZ, PT ;  /* 0x000000ff0200720c */ /* 0x000fe20003f86270 */
[----:B------:R-:W-:Y:S01]  /*8710*/  @!P3 IMAD.IADD R4, R4, 0x1, -R0 ;  /* 0x000000010404b824 */ /* 0x000fe200078e0a00 */
[----:B------:R-:W-:Y:S01]  /*8720*/  ISETP.GE.AND P3, PT, R7, RZ, PT ;  /* 0x000000ff0700720c */ /* 0x000fe20003f66270 */
[----:B------:R-:W-:Y:S01]  /*8730*/  IMAD R2, R0, R8, R6 ;  /* 0x0000000800027224 */ /* 0x000fe200078e0206 */
[----:B------:R-:W-:Y:S01]  /*8740*/  IABS R11, R5 ;  /* 0x00000005000b7213 */ /* 0x000fe20000000000 */
[----:B------:R-:W-:Y:S01]  /*8750*/  VIADD R7, R28, 0x61 ;  /* 0x000000611c077836 */ /* 0x000fe20000000000 */
[----:B------:R1:W-:Y:S01]  /*8760*/  STL [R1+0x2c4], R12 ;  /* 0x0002c40c01007387 */ /* 0x0003e20000100800 */
[----:B------:R-:W-:Y:S01]  /*8770*/  @!P6 IMAD.IADD R9, R9, 0x1, -R0 ;  /* 0x000000010909e824 */ /* 0x000fe200078e0a00 */
[----:B------:R-:W-:Y:S01]  /*8780*/  ISETP.GT.U32.AND P6, PT, R0, R2, PT ;  /* 0x000000020000720c */ /* 0x000fe20003fc4070 */
[----:B------:R-:W-:Y:S01]  /*8790*/  IMAD.HI.U32 R6, R13, R11, RZ ;  /* 0x0000000b0d067227 */ /* 0x000fe200078e00ff */
[----:B------:R-:W-:-:S03]  /*87a0*/  IABS R22, R7 ;  /* 0x0000000700167213 */ /* 0x000fc60000000000 */
[----:B------:R-:W-:Y:S01]  /*87b0*/  @!P5 IMAD.IADD R3, R3, 0x1, -R0 ;  /* 0x000000010303d824 */ /* 0x000fe200078e0a00 */
[----:B------:R-:W-:Y:S01]  /*87c0*/  ISETP.GT.U32.AND P5, PT, R0, R17, PT ;  /* 0x000000110000720c */ /* 0x000fe20003fa4070 */
[----:B------:R-:W-:Y:S02]  /*87d0*/  IMAD.MOV R6, RZ, RZ, -R6 ;  /* 0x000000ffff067224 */ /* 0x000fe400078e0a06 */
[----:B------:R-:W-:-:S04]  /*87e0*/  IMAD.HI.U32 R21, R13, R22, RZ ;  /* 0x000000160d157227 */ /* 0x000fc800078e00ff */
[----:B------:R-:W-:Y:S02]  /*87f0*/  IMAD R11, R0, R6, R11 ;  /* 0x00000006000b7224 */ /* 0x000fe400078e020b */
[----:B------:R-:W-:Y:S02]  /*8800*/  IMAD.MOV R21, RZ, RZ, -R21 ;  /* 0x000000ffff157224 */ /* 0x000fe400078e0a15 */
[----:B------:R-:W-:Y:S01]  /*8810*/  @!P6 IMAD.IADD R2, R2, 0x1, -R0 ;  /* 0x000000010202e824 */ /* 0x000fe200078e0a00 */
[C---:B------:R-:W-:Y:S01]  /*8820*/  ISETP.GT.U32.AND P6, PT, R0.reuse, R11, PT ;  /* 0x0000000b0000720c */ /* 0x040fe20003fc4070 */
[----:B------:R-:W-:Y:S02]  /*8830*/  IMAD R21, R0, R21, R22 ;  /* 0x0000001500157224 */ /* 0x000fe400078e0216 */
[----:B------:R-:W-:Y:S02]  /*8840*/  @!P5 IMAD.IADD R17, R17, 0x1, -R0 ;  /* 0x000000011111d824 */ /* 0x000fe400078e0a00 */
[----:B------:R-:W-:Y:S01]  /*8850*/  VIADD R19, R28, 0x60 ;  /* 0x000000601c137836 */ /* 0x000fe20000000000 */
[----:B------:R-:W-:Y:S01]  /*8860*/  ISETP.GT.U32.AND P5, PT, R0, R21, PT ;  /* 0x000000150000720c */ /* 0x000fe20003fa4070 */
[----:B0-----:R-:W-:-:S02]  /*8870*/  VIADD R16, R28, 0x5e ;  /* 0x0000005e1c107836 */ /* 0x001fc40000000000 */
[----:B------:R-:W-:Y:S01]  /*8880*/  VIADD R8, R28, 0x5f ;  /* 0x0000005f1c087836 */ /* 0x000fe20000000000 */
[----:B------:R-:W-:Y:S01]  /*8890*/  IABS R20, R19 ;  /* 0x0000001300147213 */ /* 0x000fe20000000000 */
[----:B------:R-:W-:Y:S01]  /*88a0*/  IMAD.MOV.U32 R25, RZ, RZ, R4 ;  /* 0x000000ffff197224 */ /* 0x000fe200078e0004 */
[----:B-1----:R-:W-:Y:S01]  /*88b0*/  IABS R12, R16 ;  /* 0x00000010000c7213 */ /* 0x002fe20000000000 */
[----:B------:R-:W-:Y:S01]  /*88c0*/  @!P6 IMAD.IADD R11, R11, 0x1, -R0 ;  /* 0x000000010b0be824 */ /* 0x000fe200078e0a00 */
[----:B------:R-:W-:Y:S01]  /*88d0*/  IABS R10, R8 ;  /* 0x00000008000a7213 */ /* 0x000fe20000000000 */
[----:B------:R-:W-:Y:S01]  /*88e0*/  IMAD.HI.U32 R23, R13, R20, RZ ;  /* 0x000000140d177227 */ /* 0x000fe200078e00ff */
[----:B------:R-:W-:-:S03]  /*88f0*/  ISETP.GT.U32.AND P6, PT, R0, R17, PT ;  /* 0x000000110000720c */ /* 0x000fc60003fc4070 */
        /* <DEDUP_REMOVED lines=8> */
[----:B------:R-:W-:Y:S01]  /*8980*/  @!P0 IMAD.MOV R25, RZ, RZ, -R25 ;  /* 0x000000ffff198224 */ /* 0x000fe200078e0a19 */
[C---:B------:R-:W-:Y:S01]  /*8990*/  ISETP.GT.U32.AND P0, PT, R0.reuse, R2, PT ;  /* 0x000000020000720c */ /* 0x040fe20003f04070 */
[----:B------:R-:W-:-:S02]  /*89a0*/  IMAD R6, R0, R6, R12 ;  /* 0x0000000600067224 */ /* 0x000fc400078e020c */
[----:B------:R-:W-:Y:S01]  /*89b0*/  IMAD.MOV.U32 R22, RZ, RZ, R9 ;  /* 0x000000ffff167224 */ /* 0x000fe200078e0009 */
[----:B------:R0:W-:Y:S01]  /*89c0*/  STL [R1+0x29c], R25 ;  /* 0x00029c1901007387 */ /* 0x0001e20000100800 */
[----:B------:R-:W-:Y:S02]  /*89d0*/  IMAD R10, R0, R18, R10 ;  /* 0x00000012000a7224 */ /* 0x000fe400078e020a */
[C---:B------:R-:W-:Y:S02]  /*89e0*/  VIADD R4, R28.reuse, 0x5c ;  /* 0x0000005c1c047836 */ /* 0x040fe40000000000 */
[----:B------:R-:W-:Y:S02]  /*89f0*/  VIADD R18, R28, 0x5d ;  /* 0x0000005d1c127836 */ /* 0x000fe40000000000 */
[----:B------:R-:W-:Y:S01]  /*8a00*/  @!P2 IMAD.MOV R3, RZ, RZ, -R3 ;  /* 0x000000ffff03a224 */ /* 0x000fe200078e0a03 */
[C---:B------:R-:W-:Y:S01]  /*8a10*/  ISETP.GT.U32.AND P2, PT, R0.reuse, R20, PT ;  /* 0x000000140000720c */ /* 0x040fe20003f44070 */
[----:B------:R-:W-:Y:S01]  /*8a20*/  @!P1 IMAD.MOV R22, RZ, RZ, -R22 ;  /* 0x000000ffff169224 */ /* 0x000fe200078e0a16 */
[----:B------:R-:W-:Y:S01]  /*8a30*/  IABS R9, R4 ;  /* 0x0000000400097213 */ /* 0x000fe20000000000 */
[--C-:B------:R-:W-:Y:S01]  /*8a40*/  @!P5 IMAD.IADD R11, R11, 0x1, -R0.reuse ;  /* 0x000000010b0bd824 */ /* 0x100fe200078e0a00 */
[C---:B------:R-:W-:Y:S01]  /*8a50*/  ISETP.GT.U32.AND P5, PT, R0.reuse, R6, PT ;  /* 0x000000060000720c */ /* 0x040fe20003fa4070 */
[--C-:B------:R-:W-:Y:S01]  /*8a60*/  @!P6 IMAD.IADD R17, R17, 0x1, -R0.reuse ;  /* 0x000000011111e824 */ /* 0x100fe200078e0a00 */
[----:B------:R-:W-:Y:S01]  /*8a70*/  IABS R12, R18 ;  /* 0x00000012000c7213 */ /* 0x000fe20000000000 */
[----:B------:R-:W-:Y:S01]  /*8a80*/  STL [R1+0x270], R22 ;  /* 0x0002701601007387 */ /* 0x000fe20000100800 */
[----:B------:R-:W-:Y:S01]  /*8a90*/  ISETP.GT.U32.AND P1, PT, R0, R21, PT ;  /* 0x000000150000720c */ /* 0x000fe20003f24070 */
[----:B------:R-:W-:Y:S01]  /*8aa0*/  @!P0 IMAD.IADD R2, R2, 0x1, -R0 ;  /* 0x0000000102028824 */ /* 0x000fe200078e0a00 */
[----:B------:R-:W-:Y:S01]  /*8ab0*/  ISETP.GE.AND P6, PT, R5, RZ, PT ;  /* 0x000000ff0500720c */ /* 0x000fe20003fc6270 */
[----:B------:R1:W-:Y:S01]  /*8ac0*/  STL [R1+0x258], R3 ;  /* 0x0002580301007387 */ /* 0x0003e20000100800 */
[----:B------:R-:W-:Y:S01]  /*8ad0*/  IMAD.HI.U32 R5, R13, R12, RZ ;  /* 0x0000000c0d057227 */ /* 0x000fe200078e00ff */
[----:B------:R-:W-:-:S02]  /*8ae0*/  ISETP.GT.U32.AND P0, PT, R0, R10, PT ;  /* 0x0000000a0000720c */ /* 0x000fc40003f04070 */
[----:B0-----:R-:W-:Y:S01]  /*8af0*/  IABS R25, R14 ;  /* 0x0000000e00197213 */ /* 0x001fe20000000000 */
[----:B------:R-:W-:Y:S02]  /*8b00*/  IMAD.MOV R5, RZ, RZ, -R5 ;  /* 0x000000ffff057224 */ /* 0x000fe400078e0a05 */
[----:B------:R-:W-:Y:S01]  /*8b10*/  @!P2 IMAD.IADD R20, R20, 0x1, -R0 ;  /* 0x000000011414a824 */ /* 0x000fe200078e0a00 */
[----:B------:R-:W-:Y:S01]  /*8b20*/  ISETP.GE.AND P2, PT, R19, RZ, PT ;  /* 0x000000ff1300720c */ /* 0x000fe20003f46270 */
[----:B------:R-:W-:Y:S02]  /*8b30*/  IMAD.MOV.U32 R23, RZ, RZ, R2 ;  /* 0x000000ffff177224 */ /* 0x000fe400078e0002 */
[----:B-1----:R-:W-:-:S04]  /*8b40*/  IMAD.HI.U32 R3, R13, R9, RZ ;  /* 0x000000090d037227 */ /* 0x002fc800078e00ff */
[----:B------:R-:W-:Y:S02]  /*8b50*/  IMAD.MOV R3, RZ, RZ, -R3 ;  /* 0x000000ffff037224 */ /* 0x000fe400078e0a03 */
[----:B------:R-:W-:Y:S02]  /*8b60*/  @!P5 IMAD.IADD R6, R6, 0x1, -R0 ;  /* 0x000000010606d824 */ /* 0x000fe400078e0a00 */
[C---:B------:R-:W-:Y:S02]  /*8b70*/  IMAD R3, R0.reuse, R3, R9 ;  /* 0x0000000300037224 */ /* 0x040fe400078e0209 */
[C---:B------:R-:W-:Y:S01]  /*8b80*/  IMAD R5, R0.reuse, R5, R12 ;  /* 0x0000000500057224 */ /* 0x040fe200078e020c */
[C---:B------:R-:W-:Y:S01]  /*8b90*/  ISETP.GT.U32.AND P5, PT, R0.reuse, R6, PT ;  /* 0x000000060000720c */ /* 0x040fe20003fa4070 */
[----:B------:R-:W-:Y:S01]  /*8ba0*/  @!P4 IMAD.MOV R23, RZ, RZ, -R23 ;  /* 0x000000ffff17c224 */ /* 0x000fe200078e0a17 */
[----:B------:R-:W-:Y:S01]  /*8bb0*/  ISETP.GT.U32.AND P4, PT, R0, R20, PT ;  /* 0x000000140000720c */ /* 0x000fe20003f84070 */
[----:B------:R-:W-:-:S02]  /*8bc0*/  IMAD.MOV.U32 R9, RZ, RZ, R11 ;  /* 0x000000ffff097224 */ /* 0x000fc400078e000b */
[----:B------:R-:W-:Y:S01]  /*8bd0*/  @!P1 IMAD.IADD R21, R21, 0x1, -R0 ;  /* 0x0000000115159824 */ /* 0x000fe200078e0a00 */
[----:B------:R-:W-:Y:S01]  /*8be0*/  ISETP.GE.AND P1, PT, R7, RZ, PT ;  /* 0x000000ff0700720c */ /* 0x000fe20003f26270 */
[----:B------:R-:W-:Y:S01]  /*8bf0*/  IMAD.MOV.U32 R22, RZ, RZ, R17 ;  /* 0x000000ffff167224 */ /* 0x000fe200078e0011 */
[----:B------:R-:W-:Y:S01]  /*8c00*/  STL [R1+0x218], R23 ;  /* 0x0002181701007387 */ /* 0x000fe20000100800 */
[----:B------:R-:W-:Y:S01]  /*8c10*/  @!P6 IMAD.MOV R9, RZ, RZ, -R9 ;  /* 0x000000ffff09e224 */ /* 0x000fe200078e0a09 */
[----:B------:R-:W-:Y:S01]  /*8c20*/  ISETP.GT.U32.AND P6, PT, R0, R5, PT ;  /* 0x000000050000720c */ /* 0x000fe20003fc4070 */
[----:B------:R-:W-:Y:S02]  /*8c30*/  @!P3 IMAD.MOV R22, RZ, RZ, -R22 ;  /* 0x000000ffff16b224 */ /* 0x000fe400078e0a16 */
[--C-:B------:R-:W-:Y:S01]  /*8c40*/  @!P0 IMAD.IADD R10, R10, 0x1, -R0.reuse ;  /* 0x000000010a0a8824 */ /* 0x100fe200078e0a00 */
[----:B------:R-:W-:Y:S01]  /*8c50*/  ISETP.GE.AND P0, PT, R8, RZ, PT ;  /* 0x000000ff0800720c */ /* 0x000fe20003f06270 */
[----:B------:R-:W-:Y:S01]  /*8c60*/  VIADD R2, R28, 0x5b ;  /* 0x0000005b1c027836 */ /* 0x000fe20000000000 */
[----:B------:R-:W-:Y:S01]  /*8c70*/  STL [R1+0x210], R22 ;  /* 0x0002101601007387 */ /* 0x000fe20000100800 */
[----:B------:R-:W-:Y:S01]  /*8c80*/  IMAD.MOV.U32 R8, RZ, RZ, R21 ;  /* 0x000000ffff087224 */ /* 0x000fe200078e0015 */
[----:B------:R-:W-:Y:S01]  /*8c90*/  ISETP.GT.U32.AND P3, PT, R0, R10, PT ;  /* 0x0000000a0000720c */ /* 0x000fe20003f64070 */
[----:B------:R-:W-:Y:S01]  /*8ca0*/  @!P4 IMAD.IADD R20, R20, 0x1, -R0 ;  /* 0x000000011414c824 */ /* 0x000fe200078e0a00 */
[----:B------:R0:W-:Y:S01]  /*8cb0*/  STL [R1+0x20c], R9 ;  /* 0x00020c0901007387 */ /* 0x0001e20000100800 */
[----:B------:R-:W-:Y:S01]  /*8cc0*/  ISETP.GT.U32.AND P4, PT, R0, R3, PT ;  /* 0x000000030000720c */ /* 0x000fe20003f84070 */
[----:B------:R-:W-:Y:S01]  /*8cd0*/  @!P1 IMAD.MOV R8, RZ, RZ, -R8 ;  /* 0x000000ffff089224 */ /* 0x000fe200078e0a08 */
[----:B------:R-:W-:Y:S01]  /*8ce0*/  ISETP.GE.AND P1, PT, R16, RZ, PT ;  /* 0x000000ff1000720c */ /* 0x000fe20003f26270 */
[--C-:B------:R-:W-:Y:S01]  /*8cf0*/  @!P5 IMAD.IADD R6, R6, 0x1, -R0.reuse ;  /* 0x000000010606d824 */ /* 0x100fe200078e0a00 */
[----:B------:R-:W-:Y:S01]  /*8d00*/  ISETP.GE.AND P5, PT, R4, RZ, PT ;  /* 0x000000ff0400720c */ /* 0x000fe20003fa6270 */
[----:B------:R-:W-:Y:S01]  /*8d10*/  @!P6 IMAD.IADD R5, R5, 0x1, -R0 ;  /* 0x000000010505e824 */ /* 0x000fe200078e0a00 */
[----:B------:R1:W-:Y:S01]  /*8d20*/  STL [R1+0x208], R8 ;  /* 0x0002080801007387 */ /* 0x0003e20000100800 */
[----:B------:R-:W-:Y:S01]  /*8d30*/  IMAD.MOV.U32 R11, RZ, RZ, R20 ;  /* 0x000000ffff0b7224 */ /* 0x000fe200078e0014 */
[----:B------:R-:W-:Y:S01]  /*8d40*/  ISETP.GE.AND P6, PT, R2, RZ, PT ;  /* 0x000000ff0200720c */ /* 0x000fe20003fc6270 */
[----:B------:R-:W-:Y:S01]  /*8d50*/  VIADD R7, R28, 0x5a ;  /* 0x0000005a1c077836 */ /* 0x000fe20000000000 */
[----:B0-----:R-:W-:Y:S01]  /*8d60*/  IABS R9, R2 ;  /* 0x0000000200097213 */ /* 0x001fe20000000000 */
[----:B------:R-:W-:Y:S01]  /*8d70*/  @!P2 IMAD.MOV R11, RZ, RZ, -R11 ;  /* 0x000000ffff0ba224 */ /* 0x000fe200078e0a0b */
[----:B------:R-:W-:Y:S01]  /*8d80*/  ISETP.GT.U32.AND P2, PT, R0, R5, PT ;  /* 0x000000050000720c */ /* 0x000fe20003f44070 */
[----:B------:R-:W-:Y:S01]  /*8d90*/  @!P3 IMAD.IADD R10, R10, 0x1, -R0 ;  /* 0x000000010a0ab824 */ /* 0x000fe200078e0a00 */
[----:B------:R-:W-:Y:S01]  /*8da0*/  IABS R17, R7 ;  /* 0x0000000700117213 */ /* 0x000fe20000000000 */
[----:B------:R-:W-:Y:S01]  /*8db0*/  IMAD.HI.U32 R4, R13, R9, RZ ;  /* 0x000000090d047227 */ /* 0x000fe200078e00ff */
[----:B------:R-:W-:Y:S01]  /*8dc0*/  ISETP.GE.AND P3, PT, R18, RZ, PT ;  /* 0x000000ff1200720c */ /* 0x000fe20003f66270 */
[----:B------:R0:W-:Y:S02]  /*8dd0*/  STL [R1+0x9c], R11 ;  /* 0x00009c0b01007387 */ /* 0x0001e40000100800 */
[----:B------:R-:W-:-:S02]  /*8de0*/  IMAD.MOV R4, RZ, RZ, -R4 ;  /* 0x000000ffff047224 */ /* 0x000fc400078e0a04 */
[----:B------:R-:W-:Y:S02]  /*8df0*/  @!P4 IMAD.IADD R3, R3, 0x1, -R0 ;  /* 0x000000010303c824 */ /* 0x000fe400078e0a00 */
[C---:B------:R-:W-:Y:S02]  /*8e00*/  IMAD R9, R0.reuse, R4, R9 ;  /* 0x0000000400097224 */ /* 0x040fe400078e0209 */
[----:B-1----:R-:W-:Y:S01]  /*8e10*/  IMAD.MOV.U32 R8, RZ, RZ, R10 ;  /* 0x000000ffff087224 */ /* 0x002fe200078e000a */
[C---:B------:R-:W-:Y:S01]  /*8e20*/  ISETP.GT.U32.AND P4, PT, R0.reuse, R3, PT ;  /* 0x000000030000720c */ /* 0x040fe20003f84070 */
[----:B------:R-:W-:Y:S01]  /*8e30*/  @!P1 IMAD.MOV R6, RZ, RZ, -R6 ;  /* 0x000000ffff069224 */ /* 0x000fe200078e0a06 */
[----:B------:R-:W-:Y:S01]  /*8e40*/  ISETP.GT.U32.AND P1, PT, R0, R9, PT ;  /* 0x000000090000720c */ /* 0x000fe20003f24070 */
[----:B------:R-:W-:-:S04]  /*8e50*/  IMAD.HI.U32 R2, R13, R17, RZ ;  /* 0x000000110d027227 */ /* 0x000fc800078e00ff */
[----:B------:R-:W-:Y:S01]  /*8e60*/  @!P0 IMAD.MOV R8, RZ, RZ, -R8 ;  /* 0x000000ffff088224 */ /* 0x000fe200078e0a08 */
[----:B------:R-:W-:Y:S01]  /*8e70*/  ISETP.GE.AND P0, PT, R7, RZ, PT ;  /* 0x000000ff0700720c */ /* 0x000fe20003f06270 */
[----:B------:R-:W-:Y:S02]  /*8e80*/  @!P2 IMAD.IADD R5, R5, 0x1, -R0 ;  /* 0x000000010505a824 */ /* 0x000fe400078e0a00 */
[----:B------:R-:W-:Y:S01]  /*8e90*/  IMAD.MOV R2, RZ, RZ, -R2 ;  /* 0x000000ffff027224 */ /* 0x000fe200078e0a02 */
[----:B------:R1:W-:Y:S01]  /*8ea0*/  STL [R1+0x94], R8 ;  /* 0x0000940801007387 */ /* 0x0003e20000100800 */
[----:B0-----:R-:W-:Y:S02]  /*8eb0*/  VIADD R11, R28, 0x59 ;  /* 0x000000591c0b7836 */ /* 0x001fe40000000000 */
[----:B------:R-:W-:Y:S01]  /*8ec0*/  IMAD R17, R0, R2, R17 ;  /* 0x0000000200117224 */ /* 0x000fe200078e0211 */
[----:B------:R0:W-:Y:S01]  /*8ed0*/  STL [R1+0x90], R6 ;  /* 0x0000900601007387 */ /* 0x0001e20000100800 */
[--C-:B------:R-:W-:Y:S01]  /*8ee0*/  @!P1 IMAD.IADD R9, R9, 0x1, -R0.reuse ;  /* 0x0000000109099824 */ /* 0x100fe200078e0a00 */
[----:B------:R-:W-:Y:S01]  /*8ef0*/  ISETP.GE.AND P2, PT, R11, RZ, PT ;  /* 0x000000ff0b00720c */ /* 0x000fe20003f46270 */
[----:B------:R-:W-:Y:S01]  /*8f00*/  @!P4 IMAD.IADD R3, R3, 0x1, -R0 ;  /* 0x000000010303c824 */ /* 0x000fe200078e0a00 */
[----:B------:R-:W-:Y:S01]  /*8f10*/  IABS R11, R11 ;  /* 0x0000000b000b7213 */ /* 0x000fe20000000000 */
[----:B------:R-:W-:Y:S01]  /*8f20*/  VIADD R2, R28, 0x57 ;  /* 0x000000571c027836 */ /* 0x000fe20000000000 */
[----:B------:R-:W-:Y:S01]  /*8f30*/  ISETP.GT.U32.AND P4, PT, R0, R17, PT ;  /* 0x000000110000720c */ /* 0x000fe20003f84070 */
[----:B-1----:R-:W-:-:S02]  /*8f40*/  IMAD.MOV.U32 R8, RZ, RZ, R5 ;  /* 0x000000ffff087224 */ /* 0x002fc400078e0005 */
[----:B------:R-:W-:Y:S01]  /*8f50*/  VIADD R4, R28, 0x58 ;  /* 0x000000581c047836 */ /* 0x000fe20000000000 */
[----:B0-----:R-:W-:Y:S01]  /*8f60*/  IABS R6, R2 ;  /* 0x0000000200067213 */ /* 0x001fe20000000000 */
[----:B------:R-:W-:Y:S01]  /*8f70*/  @!P3 IMAD.MOV R8, RZ, RZ, -R8 ;  /* 0x000000ffff08b224 */ /* 0x000fe200078e0a08 */
[----:B------:R-:W-:Y:S01]  /*8f80*/  ISETP.GT.U32.AND P3, PT, R0, R9, PT ;  /* 0x000000090000720c */ /* 0x000fe20003f64070 */
[----:B------:R-:W-:Y:S01]  /*8f90*/  @!P5 IMAD.MOV R3, RZ, RZ, -R3 ;  /* 0x000000ffff03d224 */ /* 0x000fe200078e0a03 */
[----:B------:R-:W-:Y:S01]  /*8fa0*/  IABS R7, R4 ;  /* 0x0000000400077213 */ /* 0x000fe20000000000 */
[----:B------:R-:W-:Y:S01]  /*8fb0*/  VIADD R10, R28, 0x55 ;  /* 0x000000551c0a7836 */ /* 0x000fe20000000000 */
[----:B------:R0:W-:Y:S01]  /*8fc0*/  STL [R1+0x34], R8 ;  /* 0x0000340801007387 */ /* 0x0001e20000100800 */
[----:B------:R-:W-:Y:S01]  /*8fd0*/  ISETP.GE.AND P1, PT, R4, RZ, PT ;  /* 0x000000ff0400720c */ /* 0x000fe20003f26270 */
[----:B------:R-:W-:Y:S01]  /*8fe0*/  IMAD.HI.U32 R4, R13, R6, RZ ;  /* 0x000000060d047227 */ /* 0x000fe200078e00ff */
[----:B------:R-:W-:Y:S01]  /*8ff0*/  ISETP.GE.AND P5, PT, R2, RZ, PT ;  /* 0x000000ff0200720c */ /* 0x000fe20003fa6270 */
[----:B------:R1:W-:Y:S01]  /*9000*/  STL [R1+0x204], R3 ;  /* 0x0002040301007387 */ /* 0x0003e20000100800 */
[----:B------:R-:W-:Y:S01]  /*9010*/  IABS R16, R10 ;  /* 0x0000000a00107213 */ /* 0x000fe20000000000 */
[----:B------:R-:W-:-:S02]  /*9020*/  @!P4 IMAD.IADD R17, R17, 0x1, -R0 ;  /* 0x000000011111c824 */ /* 0x000fc400078e0a00 */
[----:B------:R-:W-:-:S03]  /*9030*/  IMAD.HI.U32 R5, R13, R7, RZ ;  /* 0x000000070d057227 */ /* 0x000fc600078e00ff */
[----:B------:R-:W-:Y:S01]  /*9040*/  ISETP.GT.U32.AND P4, PT, R0, R17, PT ;  /* 0x000000110000720c */ /* 0x000fe20003f84070 */
[----:B0-----:R-:W-:-:S04]  /*9050*/  IMAD.HI.U32 R8, R13, R11, RZ ;  /* 0x0000000b0d087227 */ /* 0x001fc800078e00ff */
[----:B------:R-:W-:Y:S02]  /*9060*/  IMAD.MOV R8, RZ, RZ, -R8 ;  /* 0x000000ffff087224 */ /* 0x000fe400078e0a08 */
[----:B------:R-:W-:Y:S02]  /*9070*/  @!P3 IMAD.IADD R9, R9, 0x1, -R0 ;  /* 0x000000010909b824 */ /* 0x000fe400078e0a00 */
[C---:B------:R-:W-:Y:S02]  /*9080*/  IMAD R11, R0.reuse, R8, R11 ;  /* 0x00000008000b7224 */ /* 0x040fe400078e020b */
[----:B------:R-:W-:Y:S02]  /*9090*/  IMAD.MOV R4, RZ, RZ, -R4 ;  /* 0x000000ffff047224 */ /* 0x000fe400078e0a04 */
[----:B------:R-:W-:Y:S01]  /*90a0*/  IMAD.MOV R5, RZ, RZ, -R5 ;  /* 0x000000ffff057224 */ /* 0x000fe200078e0a05 */
[C---:B------:R-:W-:Y:S01]  /*90b0*/  ISETP.GT.U32.AND P3, PT, R0.reuse, R11, PT ;  /* 0x0000000b0000720c */ /* 0x040fe20003f64070 */
[----:B------:R-:W-:-:S02]  /*90c0*/  IMAD R6, R0, R4, R6 ;  /* 0x0000000400067224 */ /* 0x000fc400078e0206 */
[----:B------:R-:W-:Y:S02]  /*90d0*/  IMAD R7, R0, R5, R7 ;  /* 0x0000000500077224 */ /* 0x000fe400078e0207 */
[--C-:B------:R-:W-:Y:S02]  /*90e0*/  @!P4 IMAD.IADD R17, R17, 0x1, -R0.reuse ;  /* 0x000000011111c824 */ /* 0x100fe400078e0a00 */
[----:B------:R-:W-:Y:S01]  /*90f0*/  VIADD R2, R28, 0x56 ;  /* 0x000000561c027836 */ /* 0x000fe20000000000 */
[----:B------:R-:W-:Y:S01]  /*9100*/  ISETP.GT.U32.AND P4, PT, R0, R7, PT ;  /* 0x000000070000720c */ /* 0x000fe20003f84070 */
[----:B------:R-:W-:Y:S02]  /*9110*/  IMAD.MOV.U32 R18, RZ, RZ, R9 ;  /* 0x000000ffff127224 */ /* 0x000fe400078e0009 */
[----:B------:R-:W-:Y:S01]  /*9120*/  VIADD R4, R28, 0x54 ;  /* 0x000000541c047836 */ /* 0x000fe20000000000 */
[----:B------:R-:W-:Y:S01]  /*9130*/  IABS R5, R2 ;  /* 0x0000000200057213 */ /* 0x000fe20000000000 */
[----:B------:R-:W-:Y:S01]  /*9140*/  @!P3 IMAD.IADD R11, R11, 0x1, -R0 ;  /* 0x000000010b0bb824 */ /* 0x000fe200078e0a00 */
[C---:B------:R-:W-:Y:S01]  /*9150*/  ISETP.GT.U32.AND P3, PT, R0.reuse, R6, PT ;  /* 0x000000060000720c */ /* 0x040fe20003f64070 */
[----:B------:R-:W-:Y:S01]  /*9160*/  @!P6 IMAD.MOV R18, RZ, RZ, -R18 ;  /* 0x000000ffff12e224 */ /* 0x000fe200078e0a12 */
[----:B------:R-:W-:Y:S01]  /*9170*/  IABS R12, R4 ;  /* 0x00000004000c7213 */ /* 0x000fe20000000000 */
[----:B------:R-:W-:Y:S01]  /*9180*/  IMAD.HI.U32 R9, R13, R5, RZ ;  /* 0x000000050d097227 */ /* 0x000fe200078e00ff */
[----:B------:R-:W-:-:S02]  /*9190*/  ISETP.GT.U32.AND P6, PT, R0, R11, PT ;  /* 0x0000000b0000720c */ /* 0x000fc40003fc4070 */
[----:B------:R-:W-:Y:S01]  /*91a0*/  STL [R1+0x200], R18 ;  /* 0x0002001201007387 */ /* 0x000fe20000100800 */
[--C-:B------:R-:W-:Y:S02]  /*91b0*/  @!P4 IMAD.IADD R7, R7, 0x1, -R0.reuse ;  /* 0x000000010707c824 */ /* 0x100fe400078e0a00 */
[----:B-1----:R-:W-:Y:S02]  /*91c0*/  VIADD R3, R28, 0x53 ;  /* 0x000000531c037836 */ /* 0x002fe40000000000 */
[----:B------:R-:W-:Y:S01]  /*91d0*/  IMAD.MOV R9, RZ, RZ, -R9 ;  /* 0x000000ffff097224 */ /* 0x000fe200078e0a09 */
[----:B------:R-:W-:Y:S01]  /*91e0*/  ISETP.GT.U32.AND P4, PT, R0, R7, PT ;  /* 0x000000070000720c */ /* 0x000fe20003f84070 */
[----:B------:R-:W-:Y:S01]  /*91f0*/  @!P3 IMAD.IADD R6, R6, 0x1, -R0 ;  /* 0x000000010606b824 */ /* 0x000fe200078e0a00 */
[----:B------:R-:W-:Y:S01]  /*9200*/  IABS R8, R3 ;  /* 0x0000000300087213 */ /* 0x000fe20000000000 */
[----:B------:R-:W-:Y:S01]  /*9210*/  @!P0 IMAD.MOV R17, RZ, RZ, -R17 ;  /* 0x000000ffff118224 */ /* 0x000fe200078e0a11 */
[----:B------:R-:W-:Y:S01]  /*9220*/  ISETP.GE.AND P0, PT, R2, RZ, PT ;  /* 0x000000ff0200720c */ /* 0x000fe20003f06270 */
[C---:B------:R-:W-:Y:S01]  /*9230*/  IMAD R2, R0.reuse, R9, R5 ;  /* 0x0000000900027224 */ /* 0x040fe200078e0205 */
[----:B------:R-:W-:Y:S01]  /*9240*/  ISETP.GT.U32.AND P3, PT, R0, R6, PT ;  /* 0x000000060000720c */ /* 0x000fe20003f64070 */
[C---:B------:R-:W-:Y:S01]  /*9250*/  IMAD.HI.U32 R5, R13.reuse, R12, RZ ;  /* 0x0000000c0d057227 */ /* 0x040fe200078e00ff */
[----:B------:R0:W-:Y:S03]  /*9260*/  STL [R1+0x1ec], R17 ;  /* 0x0001ec1101007387 */ /* 0x0001e60000100800 */
[----:B------:R-:W-:-:S04]  /*9270*/  IMAD.HI.U32 R9, R13, R8, RZ ;  /* 0x000000080d097227 */ /* 0x000fc800078e00ff */
[----:B------:R-:W-:Y:S01]  /*9280*/  @!P6 IMAD.IADD R11, R11, 0x1, -R0 ;  /* 0x000000010b0be824 */ /* 0x000fe200078e0a00 */
[----:B------:R-:W-:Y:S01]  /*9290*/  ISETP.GT.U32.AND P6, PT, R0, R2, PT ;  /* 0x000000020000720c */ /* 0x000fe20003fc4070 */
[----:B------:R-:W-:Y:S02]  /*92a0*/  IMAD.MOV R5, RZ, RZ, -R5 ;  /* 0x000000ffff057224 */ /* 0x000fe400078e0a05 */
[----:B0-----:R-:W-:-:S04]  /*92b0*/  IMAD.HI.U32 R17, R13, R16, RZ ;  /* 0x000000100d117227 */ /* 0x001fc800078e00ff */
[----:B------:R-:W-:Y:S02]  /*92c0*/  IMAD.MOV R9, RZ, RZ, -R9 ;  /* 0x000000ffff097224 */ /* 0x000fe400078e0a09 */
[----:B------:R-:W-:Y:S02]  /*92d0*/  IMAD.MOV R17, RZ, RZ, -R17 ;  /* 0x000000ffff117224 */ /* 0x000fe400078e0a11 */
[----:B------:R-:W-:Y:S02]  /*92e0*/  IMAD R12, R0, R5, R12 ;  /* 0x00000005000c7224 */ /* 0x000fe400078e020c */
[--C-:B------:R-:W-:Y:S02]  /*92f0*/  @!P3 IMAD.IADD R6, R6, 0x1, -R0.reuse ;  /* 0x000000010606b824 */ /* 0x100fe400078e0a00 */
[----:B------:R-:W-:Y:S01]  /*9300*/  @!P4 IMAD.IADD R7, R7, 0x1, -R0 ;  /* 0x000000010707c824 */ /* 0x000fe200078e0a00 */
[----:B------:R-:W-:Y:S01]  /*9310*/  ISETP.GE.AND P4, PT, R10, RZ, PT ;  /* 0x000000ff0a00720c */ /* 0x000fe20003f86270 */
[C---:B------:R-:W-:Y:S01]  /*9320*/  IMAD R8, R0.reuse, R9, R8 ;  /* 0x0000000900087224 */ /* 0x040fe200078e0208 */
[C---:B------:R-:W-:Y:S01]  /*9330*/  ISETP.GT.U32.AND P3, PT, R0.reuse, R12, PT ;  /* 0x0000000c0000720c */ /* 0x040fe20003f64070 */
[----:B------:R-:W-:-:S02]  /*9340*/  IMAD R10, R0, R17, R16 ;  /* 0x00000011000a7224 */ /* 0x000fc400078e0210 */
[----:B------:R-:W-:Y:S02]  /*9350*/  IMAD.MOV.U32 R18, RZ, RZ, R11 ;  /* 0x000000ffff127224 */ /* 0x000fe400078e000b */
[----:B------:R-:W-:Y:S02]  /*9360*/  IMAD.MOV.U32 R9, RZ, RZ, R6 ;  /* 0x000000ffff097224 */ /* 0x000fe400078e0006 */
[----:B------:R-:W-:Y:S01]  /*9370*/  @!P2 IMAD.MOV R18, RZ, RZ, -R18 ;  /* 0x000000ffff12a224 */ /* 0x000fe200078e0a12 */
[C---:B------:R-:W-:Y:S01]  /*9380*/  ISETP.GT.U32.AND P2, PT, R0.reuse, R10, PT ;  /* 0x0000000a0000720c */ /* 0x040fe20003f44070 */
[----:B------:R-:W-:Y:S01]  /*9390*/  @!P5 IMAD.MOV R9, RZ, RZ, -R9 ;  /* 0x000000ffff09d224 */ /* 0x000fe200078e0a09 */
[----:B------:R-:W-:Y:S01]  /*93a0*/  ISETP.GT.U32.AND P5, PT, R0, R8, PT ;  /* 0x000000080000720c */ /* 0x000fe20003fa4070 */
[--C-:B------:R-:W-:Y:S01]  /*93b0*/  @!P6 IMAD.IADD R2, R2, 0x1, -R0.reuse ;  /* 0x000000010202e824 */ /* 0x100fe200078e0a00 */
[----:B------:R-:W-:Y:S01]  /*93c0*/  STL [R1+0x1bc], R18 ;  /* 0x0001bc1201007387 */ /* 0x000fe20000100800 */
[----:B------:R-:W-:Y:S01]  /*93d0*/  @!P1 IMAD.MOV R7, RZ, RZ, -R7 ;  /* 0x000000ffff079224 */ /* 0x000fe200078e0a07 */
[----:B------:R-:W-:Y:S01]  /*93e0*/  ISETP.GE.AND P1, PT, R4, RZ, PT ;  /* 0x000000ff0400720c */ /* 0x000fe20003f26270 */
[----:B------:R-:W-:Y:S01]  /*93f0*/  VIADD R4, R28, 0x51 ;  /* 0x000000511c047836 */ /* 0x000fe20000000000 */
[----:B------:R-:W-:Y:S01]  /*9400*/  ISETP.GT.U32.AND P6, PT, R0, R2, PT ;  /* 0x000000020000720c */ /* 0x000fe20003fc4070 */
[----:B------:R-:W-:Y:S01]  /*9410*/  VIADD R5, R28, 0x52 ;  /* 0x000000521c057836 */ /* 0x000fe20000000000 */
[----:B------:R0:W-:Y:S01]  /*9420*/  STL [R1+0x1d8], R7 ;  /* 0x0001d80701007387 */ /* 0x0001e20000100800 */
[----:B------:R-:W-:-:S02]  /*9430*/  @!P3 IMAD.IADD R12, R12, 0x1, -R0 ;  /* 0x000000010c0cb824 */ /* 0x000fc400078e0a00 */
[--C-:B------:R-:W-:Y:S01]  /*9440*/  @!P2 IMAD.IADD R10, R10, 0x1, -R0.reuse ;  /* 0x000000010a0aa824 */ /* 0x100fe200078e0a00 */
[----:B------:R-:W-:Y:S01]  /*9450*/  IABS R11, R5 ;  /* 0x00000005000b7213 */ /* 0x000fe20000000000 */
[--C-:B------:R-:W-:Y:S01]  /*9460*/  @!P5 IMAD.IADD R8, R8, 0x1, -R0.reuse ;  /* 0x000000010808d824 */ /* 0x100fe200078e0a00 */
[----:B------:R-:W-:Y:S01]  /*9470*/  ISETP.GE.AND P2, PT, R5, RZ, PT ;  /* 0x000000ff0500720c */ /* 0x000fe20003f46270 */
[----:B------:R1:W-:Y:S01]  /*9480*/  STL [R1+0x1dc], R9 ;  /* 0x0001dc0901007387 */ /* 0x0003e20000100800 */
[C---:B------:R-:W-:Y:S01]  /*9490*/  ISETP.GT.U32.AND P5, PT, R0.reuse, R12, PT ;  /* 0x0000000c0000720c */ /* 0x040fe20003fa4070 */
[----:B------:R-:W-:Y:S01]  /*94a0*/  IMAD.HI.U32 R6, R13, R11, RZ ;  /* 0x0000000b0d067227 */ /* 0x000fe200078e00ff */
[----:B0-----:R-:W-:Y:S02]  /*94b0*/  IABS R7, R4 ;  /* 0x0000000400077213 */ /* 0x001fe40000000000 */
[----:B------:R-:W-:Y:S01]  /*94c0*/  ISETP.GT.U32.AND P3, PT, R0, R10, PT ;  /* 0x0000000a0000720c */ /* 0x000fe20003f64070 */
[----:B------:R-:W-:Y:S01]  /*94d0*/  @!P6 IMAD.IADD R2, R2, 0x1, -R0 ;  /* 0x000000010202e824 */ /* 0x000fe200078e0a00 */
[----:B------:R-:W-:Y:S01]  /*94e0*/  ISETP.GE.AND P6, PT, R3, RZ, PT ;  /* 0x000000ff0300720c */ /* 0x000fe20003fc6270 */
[----:B------:R-:W-:-:S04]  /*94f0*/  IMAD.HI.U32 R5, R13, R7, RZ ;  /* 0x000000070d057227 */ /* 0x000fc800078e00ff */
[----:B------:R-:W-:Y:S02]  /*9500*/  IMAD.MOV R5, RZ, RZ, -R5 ;  /* 0x000000ffff057224 */ /* 0x000fe400078e0a05 */
[----:B------:R-:W-:Y:S02]  /*9510*/  IMAD.MOV R6, RZ, RZ, -R6 ;  /* 0x000000ffff067224 */ /* 0x000fe400078e0a06 */
[----:B-1----:R-:W-:Y:S02]  /*9520*/  IMAD.MOV.U32 R9, RZ, RZ, R2 ;  /* 0x000000ffff097224 */ /* 0x002fe400078e0002 */
[C---:B------:R-:W-:Y:S02]  /*9530*/  IMAD R7, R0.reuse, R5, R7 ;  /* 0x0000000500077224 */ /* 0x040fe400078e0207 */
[C---:B------:R-:W-:Y:S02]  /*9540*/  IMAD R11, R0.reuse, R6, R11 ;  /* 0x00000006000b7224 */ /* 0x040fe400078e020b */
[----:B------:R-:W-:Y:S01]  /*9550*/  @!P0 IMAD.MOV R9, RZ, RZ, -R9 ;  /* 0x000000ffff098224 */ /* 0x000fe200078e0a09 */
[----:B------:R-:W-:Y:S01]  /*9560*/  ISETP.GT.U32.AND P0, PT, R0, R8, PT ;  /* 0x000000080000720c */ /* 0x000fe20003f04070 */
[--C-:B------:R-:W-:Y:S01]  /*9570*/  @!P5 IMAD.IADD R12, R12, 0x1, -R0.reuse ;  /* 0x000000010c0cd824 */ /* 0x100fe200078e0a00 */
[----:B------:R-:W-:Y:S01]  /*9580*/  ISETP.GT.U32.AND P5, PT, R0, R7, PT ;  /* 0x000000070000720c */ /* 0x000fe20003fa4070 */
[----:B------:R-:W-:Y:S01]  /*9590*/  @!P3 IMAD.IADD R10, R10, 0x1, -R0 ;  /* 0x000000010a0ab824 */ /* 0x000fe200078e0a00 */
[----:B------:R0:W-:Y:S01]  /*95a0*/  STL [R1+0x1e0], R9 ;  /* 0x0001e00901007387 */ /* 0x0001e20000100800 */
[----:B------:R-:W-:Y:S01]  /*95b0*/  ISETP.GT.U32.AND P3, PT, R0, R11, PT ;  /* 0x0000000b0000720c */ /* 0x000fe20003f64070 */
[----:B------:R-:W-:-:S02]  /*95c0*/  VIADD R2, R28, 0x4f ;  /* 0x0000004f1c027836 */ /* 0x000fc40000000000 */
[C---:B------:R-:W-:Y:S02]  /*95d0*/  VIADD R3, R28.reuse, 0x50 ;  /* 0x000000501c037836 */ /* 0x040fe40000000000 */
[----:B------:R-:W-:Y:S01]  /*95e0*/  IMAD.MOV.U32 R18, RZ, RZ, R10 ;  /* 0x000000ffff127224 */ /* 0x000fe200078e000a */
[----:B------:R-:W-:Y:S01]  /*95f0*/  IABS R5, R2 ;  /* 0x0000000200057213 */ /* 0x000fe20000000000 */
[----:B------:R-:W-:Y:S01]  /*9600*/  @!P1 IMAD.MOV R12, RZ, RZ, -R12 ;  /* 0x000000ffff0c9224 */ /* 0x000fe200078e0a0c */
[----:B------:R-:W-:Y:S01]  /*9610*/  IABS R6, R3 ;  /* 0x0000000300067213 */ /* 0x000fe20000000000 */
[----:B0-----:R-:W-:Y:S02]  /*9620*/  VIADD R9, R28, 0x4e ;  /* 0x0000004e1c097836 */ /* 0x001fe40000000000 */
[--C-:B------:R-:W-:Y:S01]  /*9630*/  @!P0 IMAD.IADD R8, R8, 0x1, -R0.reuse ;  /* 0x0000000108088824 */ /* 0x100fe200078e0a00 */
[----:B------:R-:W-:Y:S01]  /*9640*/  ISETP.GE.AND P0, PT, R4, RZ, PT ;  /* 0x000000ff0400720c */ /* 0x000fe20003f06270 */
[----:B------:R-:W-:Y:S01]  /*9650*/  @!P5 IMAD.IADD R7, R7, 0x1, -R0 ;  /* 0x000000010707d824 */ /* 0x000fe200078e0a00 */
[----:B------:R-:W-:Y:S01]  /*9660*/  IABS R16, R9 ;  /* 0x0000000900107213 */ /* 0x000fe20000000000 */
[----:B------:R-:W-:-:S03]  /*9670*/  IMAD.HI.U32 R17, R13, R5, RZ ;  /* 0x000000050d117227 */ /* 0x000fc600078e00ff */
[----:B------:R-:W-:Y:S01]  /*9680*/  ISETP.GT.U32.AND P5, PT, R0, R7, PT ;  /* 0x000000070000720c */ /* 0x000fe20003fa4070 */
[----:B------:R-:W-:Y:S02]  /*9690*/  IMAD.MOV.U32 R4, RZ, RZ, R16 ;  /* 0x000000ffff047224 */ /* 0x000fe400078e0010 */
[----:B------:R-:W-:Y:S01]  /*96a0*/  @!P3 IMAD.IADD R11, R11, 0x1, -R0 ;  /* 0x000000010b0bb824 */ /* 0x000fe200078e0a00 */
[----:B------:R-:W-:Y:S01]  /*96b0*/  ISETP.GE.AND P3, PT, R3, RZ, PT ;  /* 0x000000ff0300720c */ /* 0x000fe20003f66270 */
[----:B------:R-:W-:-:S04]  /*96c0*/  IMAD.HI.U32 R3, R13, R4, RZ ;  /* 0x000000040d037227 */ /* 0x000fc800078e00ff */
[----:B------:R-:W-:Y:S02]  /*96d0*/  IMAD.MOV R10, RZ, RZ, -R17 ;  /* 0x000000ffff0a7224 */ /* 0x000fe400078e0a11 */
[----:B------:R-:W-:Y:S02]  /*96e0*/  IMAD.MOV R3, RZ, RZ, -R3 ;  /* 0x000000ffff037224 */ /* 0x000fe400078e0a03 */
[----:B------:R-:W-:Y:S02]  /*96f0*/  IMAD R5, R0, R10, R5 ;  /* 0x0000000a00057224 */ /* 0x000fe400078e0205 */
[----:B------:R-:W-:-:S04]  /*9700*/  IMAD.HI.U32 R16, R13, R6, RZ ;  /* 0x000000060d107227 */ /* 0x000fc800078e00ff */
[----:B------:R-:W-:Y:S01]  /*9710*/  @!P4 IMAD.MOV R18, RZ, RZ, -R18 ;  /* 0x000000ffff12c224 */ /* 0x000fe200078e0a12 */
[C---:B------:R-:W-:Y:S01]  /*9720*/  ISETP.GT.U32.AND P4, PT, R0.reuse, R11, PT ;  /* 0x0000000b0000720c */ /* 0x040fe20003f84070 */
[C---:B------:R-:W-:Y:S02]  /*9730*/  IMAD R4, R0.reuse, R3, R4 ;  /* 0x0000000300047224 */ /* 0x040fe400078e0204 */
[----:B------:R-:W-:Y:S01]  /*9740*/  @!P6 IMAD.MOV R8, RZ, RZ, -R8 ;  /* 0x000000ffff08e224 */ /* 0x000fe200078e0a08 */
[C---:B------:R-:W-:Y:S01]  /*9750*/  ISETP.GT.U32.AND P6, PT, R0.reuse, R5, PT ;  /* 0x000000050000720c */ /* 0x040fe20003fc4070 */
[----:B------:R-:W-:Y:S01]  /*9760*/  IMAD.MOV R16, RZ, RZ, -R16 ;  /* 0x000000ffff107224 */ /* 0x000fe200078e0a10 */
[----:B------:R-:W-:Y:S01]  /*9770*/  STL [R1+0x1d0], R18 ;  /* 0x0001d01201007387 */ /* 0x000fe20000100800 */
[----:B------:R-:W-:Y:S01]  /*9780*/  @!P5 IMAD.IADD R7, R7, 0x1, -R0 ;  /* 0x000000010707d824 */ /* 0x000fe200078e0a00 */
[C---:B------:R-:W-:Y:S01]  /*9790*/  ISETP.GT.U32.AND P5, PT, R0.reuse, R4, PT ;  /* 0x000000040000720c */ /* 0x040fe20003fa4070 */
[----:B------:R-:W-:Y:S01]  /*97a0*/  IMAD R6, R0, R16, R6 ;  /* 0x0000001000067224 */ /* 0x000fe200078e0206 */
[----:B------:R-:W-:Y:S01]  /*97b0*/  STL [R1+0x1c4], R12 ;  /* 0x0001c40c01007387 */ /* 0x000fe20000100800 */
[----:B------:R-:W-:-:S02]  /*97c0*/  VIADD R17, R28, 0x4d ;  /* 0x0000004d1c117836 */ /* 0x000fc40000000000 */
[--C-:B------:R-:W-:Y:S01]  /*97d0*/  @!P4 IMAD.IADD R11, R11, 0x1, -R0.reuse ;  /* 0x000000010b0bc824 */ /* 0x100fe200078e0a00 */
[----:B------:R0:W-:Y:S01]  /*97e0*/  STL [R1+0x1c8], R8 ;  /* 0x0001c80801007387 */ /* 0x0001e20000100800 */
[----:B------:R-:W-:Y:S01]  /*97f0*/  ISETP.GT.U32.AND P1, PT, R0, R6, PT ;  /* 0x000000060000720c */ /* 0x000fe20003f24070 */
[----:B------:R-:W-:Y:S01]  /*9800*/  @!P0 IMAD.MOV R7, RZ, RZ, -R7 ;  /* 0x000000ffff078224 */ /* 0x000fe200078e0a07 */
[----:B------:R-:W-:Y:S01]  /*9810*/  ISETP.GE.AND P4, PT, R2, RZ, PT ;  /* 0x000000ff0200720c */ /* 0x000fe20003f86270 */
[--C-:B------:R-:W-:Y:S01]  /*9820*/  @!P6 IMAD.IADD R5, R5, 0x1, -R0.reuse ;  /* 0x000000010505e824 */ /* 0x100fe200078e0a00 */
[----:B------:R-:W-:Y:S01]  /*9830*/  IABS R3, R17 ;  /* 0x0000001100037213 */ /* 0x000fe20000000000 */
[----:B------:R-:W-:Y:S02]  /*9840*/  IMAD.MOV.U32 R16, RZ, RZ, R11 ;  /* 0x000000ffff107224 */ /* 0x000fe400078e000b */
[----:B------:R-:W-:Y:S01]  /*9850*/  @!P5 IMAD.IADD R4, R4, 0x1, -R0 ;  /* 0x000000010404d824 */ /* 0x000fe200078e0a00 */
[----:B------:R-:W-:Y:S01]  /*9860*/  ISETP.GT.U32.AND P5, PT, R0, R5, PT ;  /* 0x000000050000720c */ /* 0x000fe20003fa4070 */
[----:B0-----:R-:W-:-:S02]  /*9870*/  VIADD R8, R28, 0x4c ;  /* 0x0000004c1c087836 */ /* 0x001fc40000000000 */
[----:B------:R-:W-:Y:S01]  /*9880*/  @!P2 IMAD.MOV R16, RZ, RZ, -R16 ;  /* 0x000000ffff10a224 */ /* 0x000fe200078e0a10 */
[----:B------:R-:W-:Y:S01]  /*9890*/  ISETP.GT.U32.AND P2, PT, R0, R4, PT ;  /* 0x000000040000720c */ /* 0x000fe20003f44070 */
[----:B------:R-:W-:Y:S01]  /*98a0*/  @!P1 IMAD.IADD R6, R6, 0x1, -R0 ;  /* 0x0000000106069824 */ /* 0x000fe200078e0a00 */
[----:B------:R-:W-:Y:S01]  /*98b0*/  IABS R2, R8 ;  /* 0x0000000800027213 */ /* 0x000fe20000000000 */
[----:B------:R-:W-:Y:S01]  /*98c0*/  IMAD.HI.U32 R10, R13, R3, RZ ;  /* 0x000000030d0a7227 */ /* 0x000fe200078e00ff */
[----:B------:R-:W-:Y:S01]  /*98d0*/  ISETP.GE.AND P1, PT, R9, RZ, PT ;  /* 0x000000ff0900720c */ /* 0x000fe20003f26270 */
[----:B------:R0:W-:Y:S01]  /*98e0*/  STL [R1+0x1cc], R16 ;  /* 0x0001cc1001007387 */ /* 0x0001e20000100800 */
[----:B------:R-:W-:Y:S01]  /*98f0*/  ISETP.GT.U32.AND P6, PT, R0, R6, PT ;  /* 0x000000060000720c */ /* 0x000fe20003fc4070 */
[----:B------:R-:W-:Y:S02]  /*9900*/  IMAD.HI.U32 R12, R13, R2, RZ ;  /* 0x000000020d0c7227 */ /* 0x000fe400078e00ff */
[----:B------:R-:W-:Y:S02]  /*9910*/  STL [R1+0x1c0], R7 ;  /* 0x0001c00701007387 */ /* 0x000fe40000100800 */
[----:B------:R-:W-:-:S02]  /*9920*/  IMAD.MOV R12, RZ, RZ, -R12 ;  /* 0x000000ffff0c7224 */ /* 0x000fc400078e0a0c */
[----:B------:R-:W-:Y:S02]  /*9930*/  VIADD R9, R28, 0x4b ;  /* 0x0000004b1c097836 */ /* 0x000fe40000000000 */
[C---:B------:R-:W-:Y:S02]  /*9940*/  IMAD R2, R0.reuse, R12, R2 ;  /* 0x0000000c00027224 */ /* 0x040fe400078e0202 */
[----:B------:R-:W-:Y:S01]  /*9950*/  @!P5 IMAD.IADD R5, R5, 0x1, -R0 ;  /* 0x000000010505d824 */ /* 0x000fe200078e0a00 */
[----:B------:R-:W-:Y:S01]  /*9960*/  IABS R11, R9 ;  /* 0x00000009000b7213 */ /* 0x000fe20000000000 */
[----:B------:R-:W-:Y:S01]  /*9970*/  IMAD.MOV R10, RZ, RZ, -R10 ;  /* 0x000000ffff0a7224 */ /* 0x000fe200078e0a0a */
[----:B------:R-:W-:Y:S01]  /*9980*/  ISETP.GT.U32.AND P5, PT, R0, R2, PT ;  /* 0x000000020000720c */ /* 0x000fe20003fa4070 */
[----:B------:R-:W-:Y:S01]  /*9990*/  @!P2 IMAD.IADD R4, R4, 0x1, -R0 ;  /* 0x000000010404a824 */ /* 0x000fe200078e0a00 */
[----:B------:R-:W-:Y:S01]  /*99a0*/  ISETP.GE.AND P2, PT, R17, RZ, PT ;  /* 0x000000ff1100720c */ /* 0x000fe20003f46270 */
[----:B------:R-:W-:-:S04]  /*99b0*/  IMAD.HI.U32 R18, R13, R11, RZ ;  /* 0x0000000b0d127227 */ /* 0x000fc800078e00ff */
[----:B------:R-:W-:Y:S02]  /*99c0*/  IMAD R3, R0, R10, R3 ;  /* 0x0000000a00037224 */ /* 0x000fe400078e0203 */
[----:B------:R-:W-:Y:S02]  /*99d0*/  IMAD.MOV R17, RZ, RZ, -R18 ;  /* 0x000000ffff117224 */ /* 0x000fe400078e0a12 */
[----:B------:R-:W-:Y:S02]  /*99e0*/  VIADD R10, R28, 0x4a ;  /* 0x0000004a1c0a7836 */ /* 0x000fe40000000000 */
[--C-:B------:R-:W-:Y:S01]  /*99f0*/  @!P6 IMAD.IADD R6, R6, 0x1, -R0.reuse ;  /* 0x000000010606e824 */ /* 0x100fe200078e0a00 */
[C---:B------:R-:W-:Y:S01]  /*9a00*/  ISETP.GT.U32.AND P6, PT, R0.reuse, R3, PT ;  /* 0x000000030000720c */ /* 0x040fe20003fc4070 */
[----:B------:R-:W-:Y:S01]  /*9a10*/  IMAD R11, R0, R17, R11 ;  /* 0x00000011000b7224 */ /* 0x000fe200078e020b */
[----:B0-----:R-:W-:Y:S01]  /*9a20*/  IABS R16, R10 ;  /* 0x0000000a00107213 */ /* 0x001fe20000000000 */
[----:B------:R-:W-:-:S02]  /*9a30*/  @!P5 IMAD.IADD R2, R2, 0x1, -R0 ;  /* 0x000000010202d824 */ /* 0x000fc400078e0a00 */
[----:B------:R-:W-:Y:S01]  /*9a40*/  @!P3 IMAD.MOV R6, RZ, RZ, -R6 ;  /* 0x000000ffff06b224 */ /* 0x000fe200078e0a06 */
[----:B------:R-:W-:Y:S01]  /*9a50*/  ISETP.GT.U32.AND P3, PT, R0, R11, PT ;  /* 0x0000000b0000720c */ /* 0x000fe20003f64070 */
[----:B------:R-:W-:Y:S01]  /*9a60*/  VIADD R12, R28, 0x49 ;  /* 0x000000491c0c7836 */ /* 0x000fe20000000000 */
[----:B------:R-:W-:Y:S01]  /*9a70*/  ISETP.GT.U32.AND P5, PT, R0, R2, PT ;  /* 0x000000020000720c */ /* 0x000fe20003fa4070 */
[----:B------:R-:W-:Y:S01]  /*9a80*/  IMAD.HI.U32 R19, R13, R16, RZ ;  /* 0x000000100d137227 */ /* 0x000fe200078e00ff */
[----:B------:R-:W-:Y:S02]  /*9a90*/  STL [R1+0x1b8], R6 ;  /* 0x0001b80601007387 */ /* 0x000fe40000100800 */
[----:B------:R-:W-:Y:S01]  /*9aa0*/  IABS R18, R12 ;  /* 0x0000000c00127213 */ /* 0x000fe20000000000 */
[----:B------:R-:W-:Y:S01]  /*9ab0*/  @!P4 IMAD.MOV R5, RZ, RZ, -R5 ;  /* 0x000000ffff05c224 */ /* 0x000fe200078e0a05 */
[----:B------:R-:W-:Y:S01]  /*9ac0*/  ISETP.GE.AND P4, PT, R9, RZ, PT ;  /* 0x000000ff0900720c */ /* 0x000fe20003f86270 */
[----:B------:R-:W-:-:S02]  /*9ad0*/  IMAD.MOV R19, RZ, RZ, -R19 ;  /* 0x000000ffff137224 */ /* 0x000fc400078e0a13 */
[----:B------:R-:W-:Y:S01]  /*9ae0*/  @!P6 IMAD.IADD R3, R3, 0x1, -R0 ;  /* 0x000000010303e824 */ /* 0x000fe200078e0a00 */
[----:B------:R-:W-:Y:S01]  /*9af0*/  ISETP.GE.AND P6, PT, R8, RZ, PT ;  /* 0x000000ff0800720c */ /* 0x000fe20003fc6270 */
[----:B------:R0:W-:Y:S01]  /*9b00*/  STL [R1+0x1b4], R5 ;  /* 0x0001b40501007387 */ /* 0x0001e20000100800 */
[----:B------:R-:W-:Y:S01]  /*9b10*/  @!P1 IMAD.MOV R4, RZ, RZ, -R4 ;  /* 0x000000ffff049224 */ /* 0x000fe200078e0a04 */
[----:B------:R-:W-:Y:S01]  /*9b20*/  ISETP.GE.AND P1, PT, R10, RZ, PT ;  /* 0x000000ff0a00720c */ /* 0x000fe20003f26270 */
[C---:B------:R-:W-:Y:S01]  /*9b30*/  IMAD R16, R0.reuse, R19, R16 ;  /* 0x0000001300107224 */ /* 0x040fe200078e0210 */
[----:B------:R-:W-:Y:S01]  /*9b40*/  ISETP.GT.U32.AND P0, PT, R0, R3, PT ;  /* 0x000000030000720c */ /* 0x000fe20003f04070 */
[--C-:B------:R-:W-:Y:S01]  /*9b50*/  @!P3 IMAD.IADD R11, R11, 0x1, -R0.reuse ;  /* 0x000000010b0bb824 */ /* 0x100fe200078e0a00 */
[----:B------:R1:W-:Y:S01]  /*9b60*/  STL [R1+0x1b0], R4 ;  /* 0x0001b00401007387 */ /* 0x0003e20000100800 */
[----:B------:R-:W-:Y:S01]  /*9b70*/  @!P5 IMAD.IADD R2, R2, 0x1, -R0 ;  /* 0x000000010202d824 */ /* 0x000fe200078e0a00 */
[----:B------:R-:W-:Y:S01]  /*9b80*/  ISETP.GT.U32.AND P5, PT, R0, R16, PT ;  /* 0x000000100000720c */ /* 0x000fe20003fa4070 */
[----:B------:R-:W-:Y:S01]  /*9b90*/  VIADD R9, R28, 0x46 ;  /* 0x000000461c097836 */ /* 0x000fe20000000000 */
[----:B------:R-:W-:Y:S01]  /*9ba0*/  ISETP.GT.U32.AND P3, PT, R0, R11, PT ;  /* 0x0000000b0000720c */ /* 0x000fe20003f64070 */
[----:B0-----:R-:W-:-:S04]  /*9bb0*/  IMAD.HI.U32 R5, R13, R18, RZ ;  /* 0x000000120d057227 */ /* 0x001fc800078e00ff */
[----:B------:R-:W-:Y:S02]  /*9bc0*/  IMAD.MOV R5, RZ, RZ, -R5 ;  /* 0x000000ffff057224 */ /* 0x000fe400078e0a05 */
[----:B-1----:R-:W-:Y:S02]  /*9bd0*/  VIADD R4, R28, 0x48 ;  /* 0x000000481c047836 */ /* 0x002fe40000000000 */
[----:B------:R-:W-:Y:S02]  /*9be0*/  IMAD R5, R0, R5, R18 ;  /* 0x0000000500057224 */ /* 0x000fe400078e0212 */
[----:B------:R-:W-:Y:S01]  /*9bf0*/  IMAD.MOV.U32 R6, RZ, RZ, R2 ;  /* 0x000000ffff067224 */ /* 0x000fe200078e0002 */
[----:B------:R-:W-:Y:S01]  /*9c00*/  IABS R8, R4 ;  /* 0x0000000400087213 */ /* 0x000fe20000000000 */
[----:B------:R-:W-:Y:S01]  /*9c10*/  @!P0 IMAD.IADD R3, R3, 0x1, -R0 ;  /* 0x0000000103038824 */ /* 0x000fe200078e0a00 */
[----:B------:R-:W-:Y:S01]  /*9c20*/  ISETP.GE.AND P0, PT, R12, RZ, PT ;  /* 0x000000ff0c00720c */ /* 0x000fe20003f06270 */
[----:B------:R-:W-:Y:S01]  /*9c30*/  @!P6 IMAD.MOV R6, RZ, RZ, -R6 ;  /* 0x000000ffff06e224 */ /* 0x000fe200078e0a06 */
[----:B------:R-:W-:Y:S01]  /*9c40*/  ISETP.GT.U32.AND P6, PT, R0, R5, PT ;  /* 0x000000050000720c */ /* 0x000fe20003fc4070 */
[----:B------:R-:W-:-:S04]  /*9c50*/  IMAD.HI.U32 R2, R13, R8, RZ ;  /* 0x000000080d027227 */ /* 0x000fc800078e00ff */
[----:B------:R-:W-:Y:S02]  /*9c60*/  @!P5 IMAD.IADD R16, R16, 0x1, -R0 ;  /* 0x000000011010d824 */ /* 0x000fe400078e0a00 */
[----:B------:R-:W-:Y:S02]  /*9c70*/  IMAD.MOV R2, RZ, RZ, -R2 ;  /* 0x000000ffff027224 */ /* 0x000fe400078e0a02 */
[----:B------:R-:W-:Y:S01]  /*9c80*/  @!P3 IMAD.IADD R11, R11, 0x1, -R0 ;  /* 0x000000010b0bb824 */ /* 0x000fe200078e0a00 */
[C---:B------:R-:W-:Y:S01]  /*9c90*/  ISETP.GT.U32.AND P5, PT, R0.reuse, R16, PT ;  /* 0x000000100000720c */ /* 0x040fe20003fa4070 */
[----:B------:R-:W-:Y:S02]  /*9ca0*/  IMAD.MOV.U32 R7, RZ, RZ, R3 ;  /* 0x000000ffff077224 */ /* 0x000fe400078e0003 */
[----:B------:R-:W-:Y:S02]  /*9cb0*/  IMAD R8, R0, R2, R8 ;  /* 0x0000000200087224 */ /* 0x000fe400078e0208 */
[----:B------:R-:W-:-:S02]  /*9cc0*/  IMAD.MOV.U32 R12, RZ, RZ, R11 ;  /* 0x000000ffff0c7224 */ /* 0x000fc400078e000b */
[----:B------:R-:W-:Y:S02]  /*9cd0*/  VIADD R3, R28, 0x47 ;  /* 0x000000471c037836 */ /* 0x000fe40000000000 */
[----:B------:R-:W-:Y:S02]  /*9ce0*/  @!P6 IMAD.IADD R5, R5, 0x1, -R0 ;  /* 0x000000010505e824 */ /* 0x000fe400078e0a00 */
[----:B------:R-:W-:Y:S01]  /*9cf0*/  @!P2 IMAD.MOV R7, RZ, RZ, -R7 ;  /* 0x000000ffff07a224 */ /* 0x000fe200078e0a07 */
[----:B------:R-:W-:Y:S01]  /*9d00*/  ISETP.GE.AND P2, PT, R4, RZ, PT ;  /* 0x000000ff0400720c */ /* 0x000fe20003f46270 */
[----:B------:R-:W-:Y:S01]  /*9d10*/  @!P4 IMAD.MOV R12, RZ, RZ, -R12 ;  /* 0x000000ffff0cc224 */ /* 0x000fe200078e0a0c */
[----:B------:R-:W-:Y:S01]  /*9d20*/  ISETP.GT.U32.AND P4, PT, R0, R8, PT ;  /* 0x000000080000720c */ /* 0x000fe20003f84070 */
[----:B------:R-:W-:Y:S01]  /*9d30*/  @!P5 IMAD.IADD R16, R16, 0x1, -R0 ;  /* 0x000000011010d824 */ /* 0x000fe200078e0a00 */
[----:B------:R-:W-:Y:S01]  /*9d40*/  IABS R4, R3 ;  /* 0x0000000300047213 */ /* 0x000fe20000000000 */
[----:B------:R0:W-:Y:S01]  /*9d50*/  STL [R1+0x190], R7 ;  /* 0x0001900701007387 */ /* 0x0001e20000100800 */
[----:B------:R-:W-:Y:S01]  /*9d60*/  ISETP.GT.U32.AND P6, PT, R0, R5, PT ;  /* 0x000000050000720c */ /* 0x000fe20003fc4070 */
[----:B------:R-:W-:Y:S01]  /*9d70*/  IMAD.MOV.U32 R11, RZ, RZ, R16 ;  /* 0x000000ffff0b7224 */ /* 0x000fe200078e0010 */
[----:B------:R-:W-:Y:S01]  /*9d80*/  ISETP.GE.AND P3, PT, R3, RZ, PT ;  /* 0x000000ff0300720c */ /* 0x000fe20003f66270 */
[----:B------:R1:W-:Y:S01]  /*9d90*/  STL [R1+0x170], R6 ;  /* 0x0001700601007387 */ /* 0x0003e20000100800 */
[C---:B------:R-:W-:Y:S01]  /*9da0*/  VIADD R3, R28.reuse, 0x45 ;  /* 0x000000451c037836 */ /* 0x040fe20000000000 */
[----:B------:R-:W-:Y:S01]  /*9db0*/  ISETP.GE.AND P5, PT, R9, RZ, PT ;  /* 0x000000ff0900720c */ /* 0x000fe20003fa6270 */
[----:B------:R-:W-:Y:S01]  /*9dc0*/  @!P1 IMAD.MOV R11, RZ, RZ, -R11 ;  /* 0x000000ffff0b9224 */ /* 0x000fe200078e0a0b */
[----:B------:R2:W-:Y:S01]  /*9dd0*/  STL [R1+0x174], R12 ;  /* 0x0001740c01007387 */ /* 0x0005e20000100800 */
[----:B------:R-:W-:Y:S01]  /*9de0*/  VIADD R19, R28, 0x36 ;  /* 0x000000361c137836 */ /* 0x000fe20000000000 */
[----:B------:R-:W-:Y:S01]  /*9df0*/  IABS R2, R3 ;  /* 0x0000000300027213 */ /* 0x000fe20000000000 */
[----:B0-----:R-:W-:Y:S01]  /*9e00*/  IMAD.HI.U32 R7, R13, R4, RZ ;  /* 0x000000040d077227 */ /* 0x001fe200078e00ff */
[----:B------:R-:W-:Y:S01]  /*9e10*/  ISETP.GE.AND P1, PT, R3, RZ, PT ;  /* 0x000000ff0300720c */ /* 0x000fe20003f26270 */
[----:B------:R0:W-:Y:S01]  /*9e20*/  STL [R1+0x1a4], R11 ;  /* 0x0001a40b01007387 */ /* 0x0001e20000100800 */
[----:B-1----:R-:W-:Y:S01]  /*9e30*/  IABS R6, R9 ;  /* 0x0000000900067213 */ /* 0x002fe20000000000 */
[----:B------:R-:W-:-:S02]  /*9e40*/  IMAD.MOV R7, RZ, RZ, -R7 ;  /* 0x000000ffff077224 */ /* 0x000fc400078e0a07 */
[----:B------:R-:W-:Y:S02]  /*9e50*/  @!P4 IMAD.IADD R8, R8, 0x1, -R0 ;  /* 0x000000010808c824 */ /* 0x000fe400078e0a00 */
[----:B------:R-:W-:-:S03]  /*9e60*/  IMAD.HI.U32 R10, R13, R6, RZ ;  /* 0x000000060d0a7227 */ /* 0x000fc600078e00ff */
[C---:B------:R-:W-:Y:S01]  /*9e70*/  ISETP.GT.U32.AND P4, PT, R0.reuse, R8, PT ;  /* 0x000000080000720c */ /* 0x040fe20003f84070 */
[----:B------:R-:W-:Y:S02]  /*9e80*/  IMAD.MOV R10, RZ, RZ, -R10 ;  /* 0x000000ffff0a7224 */ /* 0x000fe400078e0a0a */
[C---:B------:R-:W-:Y:S02]  /*9e90*/  IMAD R4, R0.reuse, R7, R4 ;  /* 0x0000000700047224 */ /* 0x040fe400078e0204 */
[----:B------:R-:W-:Y:S02]  /*9ea0*/  @!P6 IMAD.IADD R5, R5, 0x1, -R0 ;  /* 0x000000010505e824 */ /* 0x000fe400078e0a00 */
[C---:B------:R-:W-:Y:S01]  /*9eb0*/  IMAD R3, R0.reuse, R10, R6 ;  /* 0x0000000a00037224 */ /* 0x040fe200078e0206 */
[----:B------:R-:W-:Y:S01]  /*9ec0*/  ISETP.GT.U32.AND P6, PT, R0, R4, PT ;  /* 0x000000040000720c */ /* 0x000fe20003fc4070 */
[----:B------:R-:W-:-:S04]  /*9ed0*/  IMAD.HI.U32 R6, R13, R2, RZ ;  /* 0x000000020d067227 */ /* 0x000fc800078e00ff */
[----:B------:R-:W-:Y:S02]  /*9ee0*/  IMAD.MOV.U32 R7, RZ, RZ, R5 ;  /* 0x000000ffff077224 */ /* 0x000fe400078e0005 */
[----:B------:R-:W-:Y:S02]  /*9ef0*/  IMAD.MOV R5, RZ, RZ, -R6 ;  /* 0x000000ffff057224 */ /* 0x000fe400078e0a06 */
[----:B------:R-:W-:Y:S01]  /*9f00*/  @!P0 IMAD.MOV R7, RZ, RZ, -R7 ;  /* 0x000000ffff078224 */ /* 0x000fe200078e0a07 */
[C---:B------:R-:W-:Y:S01]  /*9f10*/  ISETP.GT.U32.AND P0, PT, R0.reuse, R3, PT ;  /* 0x000000030000720c */ /* 0x040fe20003f04070 */
[----:B------:R-:W-:Y:S02]  /*9f20*/  IMAD R5, R0, R5, R2 ;  /* 0x0000000500057224 */ /* 0x000fe400078e0202 */
[--C-:B------:R-:W-:Y:S01]  /*9f30*/  @!P4 IMAD.IADD R8, R8, 0x1, -R0.reuse ;  /* 0x000000010808c824 */ /* 0x100fe200078e0a00 */
[----:B------:R1:W-:Y:S01]  /*9f40*/  STL [R1+0x1ac], R7 ;  /* 0x0001ac0701007387 */ /* 0x0003e20000100800 */
[----:B------:R-:W-:Y:S01]  /*9f50*/  @!P6 IMAD.IADD R4, R4, 0x1, -R0 ;  /* 0x000000010404e824 */ /* 0x000fe200078e0a00 */
[----:B------:R-:W-:Y:S01]  /*9f60*/  ISETP.GT.U32.AND P4, PT, R0, R5, PT ;  /* 0x000000050000720c */ /* 0x000fe20003f84070 */
[----:B------:R-:W-:-:S02]  /*9f70*/  VIADD R6, R28, 0x43 ;  /* 0x000000431c067836 */ /* 0x000fc40000000000 */
[----:B------:R-:W-:Y:S01]  /*9f80*/  VIADD R2, R28, 0x42 ;  /* 0x000000421c027836 */ /* 0x000fe20000000000 */
[----:B------:R-:W-:Y:S01]  /*9f90*/  ISETP.GT.U32.AND P6, PT, R0, R4, PT ;  /* 0x000000040000720c */ /* 0x000fe20003fc4070 */
[----:B--2---:R-:W-:Y:S01]  /*9fa0*/  VIADD R12, R28, 0x44 ;  /* 0x000000441c0c7836 */ /* 0x004fe20000000000 */
[----:B0-----:R-:W-:Y:S01]  /*9fb0*/  IABS R11, R6 ;  /* 0x00000006000b7213 */ /* 0x001fe20000000000 */
[----:B------:R-:W-:Y:S01]  /*9fc0*/  @!P0 IMAD.IADD R3, R3, 0x1, -R0 ;  /* 0x0000000103038824 */ /* 0x000fe200078e0a00 */
[----:B------:R-:W-:Y:S01]  /*9fd0*/  IABS R10, R2 ;  /* 0x00000002000a7213 */ /* 0x000fe20000000000 */
[----:B------:R-:W-:Y:S01]  /*9fe0*/  IMAD.MOV.U32 R16, RZ, RZ, R8 ;  /* 0x000000ffff107224 */ /* 0x000fe200078e0008 */
[----:B-1----:R-:W-:Y:S01]  /*9ff0*/  IABS R7, R12 ;  /* 0x0000000c00077213 */ /* 0x002fe20000000000 */
[----:B------:R-:W-:Y:S01]  /*a000*/  IMAD.HI.U32 R8, R13, R11, RZ ;  /* 0x0000000b0d087227 */ /* 0x000fe200078e00ff */
[----:B------:R-:W-:-:S03]  /*a010*/  ISETP.GT.U32.AND P0, PT, R0, R3, PT ;  /* 0x000000030000720c */ /* 0x000fc60003f04070 */
[----:B------:R-:W-:Y:S02]  /*a020*/  @!P4 IMAD.IADD R5, R5, 0x1, -R0 ;  /* 0x000000010505c824 */ /* 0x000fe400078e0a00 */
[----:B------:R-:W-:Y:S01]  /*a030*/  @!P2 IMAD.MOV R16, RZ, RZ, -R16 ;  /* 0x000000ffff10a224 */ /* 0x000fe200078e0a10 */
[----:B------:R-:W-:Y:S01]  /*a040*/  ISETP.GE.AND P2, PT, R12, RZ, PT ;  /* 0x000000ff0c00720c */ /* 0x000fe20003f46270 */
[----:B------:R-:W-:Y:S01]  /*a050*/  IMAD.HI.U32 R12, R13, R10, RZ ;  /* 0x0000000a0d0c7227 */ /* 0x000fe200078e00ff */
[----:B------:R-:W-:Y:S02]  /*a060*/  ISETP.GT.U32.AND P4, PT, R0, R5, PT ;  /* 0x000000050000720c */ /* 0x000fe40003f84070 */
[----:B------:R0:W-:Y:S01]  /*a070*/  STL [R1+0x1a8], R16 ;  /* 0x0001a81001007387 */ /* 0x0001e20000100800 */
[----:B------:R-:W-:Y:S02]  /*a080*/  IMAD.MOV R8, RZ, RZ, -R8 ;  /* 0x000000ffff087224 */ /* 0x000fe400078e0a08 */
[----:B------:R-:W-:Y:S01]  /*a090*/  @!P6 IMAD.IADD R4, R4, 0x1, -R0 ;  /* 0x000000010404e824 */ /* 0x000fe200078e0a00 */
[----:B------:R-:W-:Y:S01]  /*a0a0*/  ISETP.GE.AND P6, PT, R6, RZ, PT ;  /* 0x000000ff0600720c */ /* 0x000fe20003fc6270 */
[----:B------:R-:W-:-:S02]  /*a0b0*/  IMAD.MOV R6, RZ, RZ, -R12 ;  /* 0x000000ffff067224 */ /* 0x000fc400078e0a0c */
[----:B------:R-:W-:Y:S02]  /*a0c0*/  IMAD R11, R0, R8, R11 ;  /* 0x00000008000b7224 */ /* 0x000fe400078e020b */
[----:B------:R-:W-:Y:S02]  /*a0d0*/  @!P0 IMAD.IADD R3, R3, 0x1, -R0 ;  /* 0x0000000103038824 */ /* 0x000fe400078e0a00 */
[----:B------:R-:W-:Y:S02]  /*a0e0*/  IMAD.MOV.U32 R17, RZ, RZ, R4 ;  /* 0x000000ffff117224 */ /* 0x000fe400078e0004 */
[----:B------:R-:W-:-:S04]  /*a0f0*/  IMAD.HI.U32 R9, R13, R7, RZ ;  /* 0x000000070d097227 */ /* 0x000fc800078e00ff */
[C---:B------:R-:W-:Y:S02]  /*a100*/  IMAD R10, R0.reuse, R6, R10 ;  /* 0x00000006000a7224 */ /* 0x040fe400078e020a */
[----:B0-----:R-:W-:Y:S02]  /*a110*/  IMAD.MOV.U32 R16, RZ, RZ, R3 ;  /* 0x000000ffff107224 */ /* 0x001fe400078e0003 */
[----:B------:R-:W-:Y:S01]  /*a120*/  @!P3 IMAD.MOV R17, RZ, RZ, -R17 ;  /* 0x000000ffff11b224 */ /* 0x000fe200078e0a11 */
[C---:B------:R-:W-:Y:S01]  /*a130*/  ISETP.GT.U32.AND P3, PT, R0.reuse, R11, PT ;  /* 0x0000000b0000720c */ /* 0x040fe20003f64070 */
[----:B------:R-:W-:Y:S02]  /*a140*/  IMAD.MOV R9, RZ, RZ, -R9 ;  /* 0x000000ffff097224 */ /* 0x000fe400078e0a09 */
[----:B------:R-:W-:Y:S01]  /*a150*/  @!P5 IMAD.MOV R16, RZ, RZ, -R16 ;  /* 0x000000ffff10d224 */ /* 0x000fe200078e0a10 */
[----:B------:R-:W-:Y:S01]  /*a160*/  STL [R1+0x194], R17 ;  /* 0x0001941101007387 */ /* 0x000fe20000100800 */
[----:B------:R-:W-:Y:S01]  /*a170*/  @!P4 IMAD.IADD R5, R5, 0x1, -R0 ;  /* 0x000000010505c824 */ /* 0x000fe200078e0a00 */
[C---:B------:R-:W-:Y:S01]  /*a180*/  ISETP.GT.U32.AND P4, PT, R0.reuse, R10, PT ;  /* 0x0000000a0000720c */ /* 0x040fe20003f84070 */
[----:B------:R-:W-:Y:S01]  /*a190*/  IMAD R7, R0, R9, R7 ;  /* 0x0000000900077224 */ /* 0x000fe200078e0207 */
[----:B------:R0:W-:Y:S01]  /*a1a0*/  STL [R1+0x19c], R16 ;  /* 0x00019c1001007387 */ /* 0x0001e20000100800 */
[----:B------:R-:W-:Y:S01]  /*a1b0*/  ISETP.GE.AND P5, PT, R2, RZ, PT ;  /* 0x000000ff0200720c */ /* 0x000fe20003fa6270 */
[----:B------:R-:W-:-:S02]  /*a1c0*/  VIADD R4, R28, 0x41 ;  /* 0x000000411c047836 */ /* 0x000fc40000000000 */
[----:B------:R-:W-:Y:S01]  /*a1d0*/  ISETP.GT.U32.AND P0, PT, R0, R7, PT ;  /* 0x000000070000720c */ /* 0x000fe20003f04070 */
[--C-:B------:R-:W-:Y:S02]  /*a1e0*/  @!P3 IMAD.IADD R11, R11, 0x1, -R0.reuse ;  /* 0x000000010b0bb824 */ /* 0x100fe400078e0a00 */
[----:B------:R-:W-:Y:S01]  /*a1f0*/  IMAD.MOV.U32 R6, RZ, RZ, R5 ;  /* 0x000000ffff067224 */ /* 0x000fe200078e0005 */
[----:B------:R-:W-:Y:S01]  /*a200*/  IABS R3, R4 ;  /* 0x0000000400037213 */ /* 0x000fe20000000000 */
[C---:B------:R-:W-:Y:S02]  /*a210*/  VIADD R9, R28.reuse, 0x3f ;  /* 0x0000003f1c097836 */ /* 0x040fe40000000000 */
[----:B0-----:R-:W-:Y:S02]  /*a220*/  VIADD R16, R28, 0x40 ;  /* 0x000000401c107836 */ /* 0x001fe40000000000 */
[----:B------:R-:W-:Y:S01]  /*a230*/  @!P4 IMAD.IADD R10, R10, 0x1, -R0 ;  /* 0x000000010a0ac824 */ /* 0x000fe200078e0a00 */
[----:B------:R-:W-:Y:S01]  /*a240*/  ISETP.GT.U32.AND P4, PT, R0, R11, PT ;  /* 0x0000000b0000720c */ /* 0x000fe20003f84070 */
[----:B------:R-:W-:Y:S01]  /*a250*/  @!P1 IMAD.MOV R6, RZ, RZ, -R6 ;  /* 0x000000ffff069224 */ /* 0x000fe200078e0a06 */
[----:B------:R-:W-:Y:S01]  /*a260*/  IABS R2, R16 ;  /* 0x0000001000027213 */ /* 0x000fe20000000000 */
[----:B------:R-:W-:Y:S01]  /*a270*/  @!P0 IMAD.IADD R7, R7, 0x1, -R0 ;  /* 0x0000000107078824 */ /* 0x000fe200078e0a00 */
[----:B------:R-:W-:Y:S01]  /*a280*/  ISETP.GE.AND P0, PT, R4, RZ, PT ;  /* 0x000000ff0400720c */ /* 0x000fe20003f06270 */
[----:B------:R-:W-:Y:S01]  /*a290*/  IMAD.HI.U32 R4, R13, R3, RZ ;  /* 0x000000030d047227 */ /* 0x000fe200078e00ff */
[----:B------:R0:W-:Y:S01]  /*a2a0*/  STL [R1+0x1a0], R6 ;  /* 0x0001a00601007387 */ /* 0x0001e20000100800 */
[----:B------:R-:W-:-:S02]  /*a2b0*/  ISETP.GT.U32.AND P1, PT, R0, R10, PT ;  /* 0x0000000a0000720c */ /* 0x000fc40003f24070 */
[----:B------:R-:W-:Y:S01]  /*a2c0*/  IMAD.HI.U32 R5, R13, R2, RZ ;  /* 0x000000020d057227 */ /* 0x000fe200078e00ff */
[----:B------:R-:W-:-:S03]  /*a2d0*/  ISETP.GT.U32.AND P3, PT, R0, R7, PT ;  /* 0x000000070000720c */ /* 0x000fc60003f64070 */
[----:B------:R-:W-:Y:S02]  /*a2e0*/  IMAD.MOV R5, RZ, RZ, -R5 ;  /* 0x000000ffff057224 */ /* 0x000fe400078e0a05 */
[----:B------:R-:W-:Y:S01]  /*a2f0*/  @!P4 IMAD.IADD R11, R11, 0x1, -R0 ;  /* 0x000000010b0bc824 */ /* 0x000fe200078e0a00 */
[----:B0-----:R-:W-:Y:S01]  /*a300*/  IABS R6, R9 ;  /* 0x0000000900067213 */ /* 0x001fe20000000000 */
[C---:B------:R-:W-:Y:S02]  /*a310*/  IMAD R2, R0.reuse, R5, R2 ;  /* 0x0000000500027224 */ /* 0x040fe400078e0202 */
[----:B------:R-:W-:Y:S02]  /*a320*/  IMAD.MOV R4, RZ, RZ, -R4 ;  /* 0x000000ffff047224 */ /* 0x000fe400078e0a04 */
[----:B------:R-:W-:Y:S01]  /*a330*/  IMAD.HI.U32 R8, R13, R6, RZ ;  /* 0x000000060d087227 */ /* 0x000fe200078e00ff */
[----:B------:R-:W-:-:S03]  /*a340*/  ISETP.GT.U32.AND P4, PT, R0, R2, PT ;  /* 0x000000020000720c */ /* 0x000fc60003f84070 */
[----:B------:R-:W-:Y:S02]  /*a350*/  IMAD R3, R0, R4, R3 ;  /* 0x0000000400037224 */ /* 0x000fe400078e0203 */
[----:B------:R-:W-:Y:S02]  /*a360*/  VIADD R4, R28, 0x3e ;  /* 0x0000003e1c047836 */ /* 0x000fe40000000000 */
[----:B------:R-:W-:Y:S01]  /*a370*/  @!P3 IMAD.IADD R7, R7, 0x1, -R0 ;  /* 0x000000010707b824 */ /* 0x000fe200078e0a00 */
[----:B------:R-:W-:Y:S01]  /*a380*/  ISETP.GT.U32.AND P3, PT, R0, R3, PT ;  /* 0x000000030000720c */ /* 0x000fe20003f64070 */
[----:B------:R-:W-:Y:S01]  /*a390*/  IMAD.MOV R8, RZ, RZ, -R8 ;  /* 0x000000ffff087224 */ /* 0x000fe200078e0a08 */
[----:B------:R-:W-:Y:S01]  /*a3a0*/  IABS R12, R4 ;  /* 0x00000004000c7213 */ /* 0x000fe20000000000 */
[----:B------:R-:W-:Y:S02]  /*a3b0*/  IMAD.MOV.U32 R17, RZ, RZ, R7 ;  /* 0x000000ffff117224 */ /* 0x000fe400078e0007 */
[----:B------:R-:W-:-:S02]  /*a3c0*/  @!P4 IMAD.IADD R2, R2, 0x1, -R0 ;  /* 0x000000010202c824 */ /* 0x000fc400078e0a00 */
[----:B------:R-:W-:Y:S02]  /*a3d0*/  IMAD.MOV.U32 R7, RZ, RZ, R12 ;  /* 0x000000ffff077224 */ /* 0x000fe400078e000c */
[----:B------:R-:W-:Y:S01]  /*a3e0*/  @!P2 IMAD.MOV R17, RZ, RZ, -R17 ;  /* 0x000000ffff11a224 */ /* 0x000fe200078e0a11 */
[----:B------:R-:W-:Y:S01]  /*a3f0*/  ISETP.GE.AND P2, PT, R9, RZ, PT ;  /* 0x000000ff0900720c */ /* 0x000fe20003f46270 */
[----:B------:R-:W-:Y:S01]  /*a400*/  IMAD.HI.U32 R9, R13, R7, RZ ;  /* 0x000000070d097227 */ /* 0x000fe200078e00ff */
[C---:B------:R-:W-:Y:S02]  /*a410*/  ISETP.GT.U32.AND P4, PT, R0.reuse, R2, PT ;  /* 0x000000020000720c */ /* 0x040fe40003f84070 */
[----:B------:R-:W-:Y:S01]  /*a420*/  STL [R1+0x198], R17 ;  /* 0x0001981101007387 */ /* 0x000fe20000100800 */
[----:B------:R-:W-:Y:S02]  /*a430*/  @!P3 IMAD.IADD R3, R3, 0x1, -R0 ;  /* 0x000000010303b824 */ /* 0x000fe400078e0a00 */
[----:B------:R-:W-:-:S02]  /*a440*/  IMAD R6, R0, R8, R6 ;  /* 0x0000000800067224 */ /* 0x000fc400078e0206 */
[----:B------:R-:W-:Y:S01]  /*a450*/  IMAD.MOV R9, RZ, RZ, -R9 ;  /* 0x000000ffff097224 */ /* 0x000fe200078e0a09 */
[----:B------:R-:W-:Y:S01]  /*a460*/  ISETP.GT.U32.AND P3, PT, R0, R3, PT ;  /* 0x000000030000720c */ /* 0x000fe20003f64070 */
[----:B------:R-:W-:Y:S02]  /*a470*/  VIADD R5, R28, 0x3d ;  /* 0x0000003d1c057836 */ /* 0x000fe40000000000 */
[----:B------:R-:W-:Y:S01]  /*a480*/  @!P6 IMAD.MOV R11, RZ, RZ, -R11 ;  /* 0x000000ffff0be224 */ /* 0x000fe200078e0a0b */
[C---:B------:R-:W-:Y:S01]  /*a490*/  ISETP.GT.U32.AND P6, PT, R0.reuse, R6, PT ;  /* 0x000000060000720c */ /* 0x040fe20003fc4070 */
[----:B------:R-:W-:Y:S01]  /*a4a0*/  IMAD R7, R0, R9, R7 ;  /* 0x0000000900077224 */ /* 0x000fe200078e0207 */
[----:B------:R-:W-:Y:S01]  /*a4b0*/  IABS R18, R5 ;  /* 0x0000000500127213 */ /* 0x000fe20000000000 */
[--C-:B------:R-:W-:Y:S01]  /*a4c0*/  @!P4 IMAD.IADD R2, R2, 0x1, -R0.reuse ;  /* 0x000000010202c824 */ /* 0x100fe200078e0a00 */
[----:B------:R-:W-:Y:S01]  /*a4d0*/  STL [R1+0x178], R11 ;  /* 0x0001780b01007387 */ /* 0x000fe20000100800 */
[----:B------:R-:W-:Y:S01]  /*a4e0*/  @!P1 IMAD.IADD R10, R10, 0x1, -R0 ;  /* 0x000000010a0a9824 */ /* 0x000fe200078e0a00 */
[----:B------:R-:W-:Y:S01]  /*a4f0*/  ISETP.GT.U32.AND P4, PT, R0, R7, PT ;  /* 0x000000070000720c */ /* 0x000fe20003f84070 */
[----:B------:R-:W-:Y:S01]  /*a500*/  IMAD.HI.U32 R8, R13, R18, RZ ;  /* 0x000000120d087227 */ /* 0x000fe200078e00ff */
[----:B------:R-:W-:-:S03]  /*a510*/  ISETP.GE.AND P1, PT, R16, RZ, PT ;  /* 0x000000ff1000720c */ /* 0x000fc60003f26270 */
[----:B------:R-:W-:Y:S01]  /*a520*/  @!P5 IMAD.MOV R10, RZ, RZ, -R10 ;  /* 0x000000ffff0ad224 */ /* 0x000fe200078e0a0a */
[----:B------:R-:W-:Y:S01]  /*a530*/  ISETP.GE.AND P5, PT, R4, RZ, PT ;  /* 0x000000ff0400720c */ /* 0x000fe20003fa6270 */
[----:B------:R-:W-:Y:S02]  /*a540*/  IMAD.MOV R8, RZ, RZ, -R8 ;  /* 0x000000ffff087224 */ /* 0x000fe400078e0a08 */
[--C-:B------:R-:W-:Y:S01]  /*a550*/  @!P3 IMAD.IADD R3, R3, 0x1, -R0.reuse ;  /* 0x000000010303b824 */ /* 0x100fe200078e0a00 */
[----:B------:R0:W-:Y:S01]  /*a560*/  STL [R1+0x17c], R10 ;  /* 0x00017c0a01007387 */ /* 0x0001e20000100800 */
[----:B------:R-:W-:Y:S01]  /*a570*/  VIADD R9, R28, 0x3c ;  /* 0x0000003c1c097836 */ /* 0x000fe20000000000 */
[----:B------:R-:W-:Y:S01]  /*a580*/  ISETP.GE.AND P3, PT, R5, RZ, PT ;  /* 0x000000ff0500720c */ /* 0x000fe20003f66270 */
[----:B------:R-:W-:Y:S02]  /*a590*/  @!P6 IMAD.IADD R6, R6, 0x1, -R0 ;  /* 0x000000010606e824 */ /* 0x000fe400078e0a00 */
[----:B------:R-:W-:Y:S01]  /*a5a0*/  IMAD R18, R0, R8, R18 ;  /* 0x0000000800127224 */ /* 0x000fe200078e0212 */
[----:B------:R-:W-:Y:S01]  /*a5b0*/  IABS R5, R9 ;  /* 0x0000000900057213 */ /* 0x000fe20000000000 */
[----:B------:R-:W-:Y:S01]  /*a5c0*/  VIADD R8, R28, 0x3b ;  /* 0x0000003b1c087836 */ /* 0x000fe20000000000 */
[----:B------:R-:W-:Y:S01]  /*a5d0*/  ISETP.GT.U32.AND P6, PT, R0, R6, PT ;  /* 0x000000060000720c */ /* 0x000fe20003fc4070 */
[----:B------:R-:W-:-:S02]  /*a5e0*/  @!P4 IMAD.IADD R7, R7, 0x1, -R0 ;  /* 0x000000010707c824 */ /* 0x000fc400078e0a00 */
[----:B0-----:R-:W-:Y:S01]  /*a5f0*/  IMAD.MOV.U32 R10, RZ, RZ, R3 ;  /* 0x000000ffff0a7224 */ /* 0x001fe200078e0003 */
[----:B------:R-:W-:Y:S01]  /*a600*/  IABS R17, R8 ;  /* 0x0000000800117213 */ /* 0x000fe20000000000 */
[----:B------:R-:W-:Y:S01]  /*a610*/  IMAD.HI.U32 R3, R13, R5, RZ ;  /* 0x000000050d037227 */ /* 0x000fe200078e00ff */
[----:B------:R-:W-:-:S03]  /*a620*/  ISETP.GT.U32.AND P4, PT, R0, R7, PT ;  /* 0x000000070000720c */ /* 0x000fc60003f84070 */
[----:B------:R-:W-:Y:S01]  /*a630*/  @!P0 IMAD.MOV R10, RZ, RZ, -R10 ;  /* 0x000000ffff0a8224 */ /* 0x000fe200078e0a0a */
[----:B------:R-:W-:Y:S01]  /*a640*/  ISETP.GT.U32.AND P0, PT, R0, R18, PT ;  /* 0x000000120000720c */ /* 0x000fe20003f04070 */
[----:B------:R-:W-:Y:S02]  /*a650*/  IMAD.MOV R3, RZ, RZ, -R3 ;  /* 0x000000ffff037224 */ /* 0x000fe400078e0a03 */
[----:B------:R-:W-:Y:S01]  /*a660*/  @!P6 IMAD.IADD R6, R6, 0x1, -R0 ;  /* 0x000000010606e824 */ /* 0x000fe200078e0a00 */
[----:B------:R0:W-:Y:S01]  /*a670*/  STL [R1+0x188], R10 ;  /* 0x0001880a01007387 */ /* 0x0001e20000100800 */
[----:B------:R-:W-:Y:S01]  /*a680*/  IMAD R5, R0, R3, R5 ;  /* 0x0000000300057224 */ /* 0x000fe200078e0205 */
[----:B------:R-:W-:Y:S01]  /*a690*/  ISETP.GE.AND P6, PT, R8, RZ, PT ;  /* 0x000000ff0800720c */ /* 0x000fe20003fc6270 */
[----:B------:R-:W-:Y:S02]  /*a6a0*/  IMAD.MOV.U32 R11, RZ, RZ, R6 ;  /* 0x000000ffff0b7224 */ /* 0x000fe400078e0006 */
[----:B------:R-:W-:Y:S01]  /*a6b0*/  @!P4 IMAD.IADD R7, R7, 0x1, -R0 ;  /* 0x000000010707c824 */ /* 0x000fe200078e0a00 */
[----:B------:R-:W-:Y:S01]  /*a6c0*/  ISETP.GT.U32.AND P4, PT, R0, R5, PT ;  /* 0x000000050000720c */ /* 0x000fe20003f84070 */
[----:B------:R-:W-:-:S02]  /*a6d0*/  @!P2 IMAD.MOV R11, RZ, RZ, -R11 ;  /* 0x000000ffff0ba224 */ /* 0x000fc400078e0a0b */
[----:B------:R-:W-:Y:S02]  /*a6e0*/  @!P0 IMAD.IADD R18, R18, 0x1, -R0 ;  /* 0x0000000112128824 */ /* 0x000fe400078e0a00 */
[----:B0-----:R-:W-:Y:S02]  /*a6f0*/  IMAD.MOV.U32 R10, RZ, RZ, R2 ;  /* 0x000000ffff0a7224 */ /* 0x001fe400078e0002 */
[----:B------:R-:W-:Y:S01]  /*a700*/  IMAD.HI.U32 R2, R13, R17, RZ ;  /* 0x000000110d027227 */ /* 0x000fe200078e00ff */
[----:B------:R-:W-:-:S03]  /*a710*/  ISETP.GT.U32.AND P0, PT, R0, R18, PT ;  /* 0x000000120000720c */ /* 0x000fc60003f04070 */
[----:B------:R-:W-:Y:S02]  /*a720*/  IMAD.MOV R2, RZ, RZ, -R2 ;  /* 0x000000ffff027224 */ /* 0x000fe400078e0a02 */
[----:B------:R-:W-:Y:S02]  /*a730*/  VIADD R4, R28, 0x3a ;  /* 0x0000003a1c047836 */ /* 0x000fe40000000000 */
[----:B------:R-:W-:Y:S02]  /*a740*/  IMAD R17, R0, R2, R17 ;  /* 0x0000000200117224 */ /* 0x000fe400078e0211 */
[----:B------:R-:W-:Y:S01]  /*a750*/  VIADD R2, R28, 0x39 ;  /* 0x000000391c027836 */ /* 0x000fe20000000000 */
[----:B------:R-:W-:Y:S01]  /*a760*/  IABS R12, R4 ;  /* 0x00000004000c7213 */ /* 0x000fe20000000000 */
[----:B------:R-:W-:Y:S01]  /*a770*/  @!P1 IMAD.MOV R10, RZ, RZ, -R10 ;  /* 0x000000ffff0a9224 */ /* 0x000fe200078e0a0a */
[----:B------:R-:W-:Y:S01]  /*a780*/  ISETP.GT.U32.AND P2, PT, R0, R17, PT ;  /* 0x000000110000720c */ /* 0x000fe20003f44070 */
[----:B------:R-:W-:Y:S01]  /*a790*/  @!P4 IMAD.IADD R5, R5, 0x1, -R0 ;  /* 0x000000010505c824 */ /* 0x000fe200078e0a00 */
[----:B------:R-:W-:Y:S01]  /*a7a0*/  IABS R6, R2 ;  /* 0x0000000200067213 */ /* 0x000fe20000000000 */
[----:B------:R-:W-:Y:S01]  /*a7b0*/  IMAD.HI.U32 R3, R13, R12, RZ ;  /* 0x0000000c0d037227 */ /* 0x000fe200078e00ff */
[----:B------:R0:W-:Y:S01]  /*a7c0*/  STL [R1+0x18c], R10 ;  /* 0x00018c0a01007387 */ /* 0x0001e20000100800 */
[----:B------:R-:W-:-:S02]  /*a7d0*/  ISETP.GE.AND P1, PT, R9, RZ, PT ;  /* 0x000000ff0900720c */ /* 0x000fc40003f26270 */
[----:B------:R-:W-:Y:S01]  /*a7e0*/  @!P0 IMAD.IADD R18, R18, 0x1, -R0 ;  /* 0x0000000112128824 */ /* 0x000fe200078e0a00 */
[----:B------:R-:W-:Y:S01]  /*a7f0*/  ISETP.GE.AND P0, PT, R2, RZ, PT ;  /* 0x000000ff0200720c */ /* 0x000fe20003f06270 */
[----:B------:R-:W-:Y:S01]  /*a800*/  IMAD.MOV R3, RZ, RZ, -R3 ;  /* 0x000000ffff037224 */ /* 0x000fe200078e0a03 */
[C---:B------:R-:W-:Y:S01]  /*a810*/  ISETP.GT.U32.AND P4, PT, R0.reuse, R5, PT ;  /* 0x000000050000720c */ /* 0x040fe20003f84070 */
[----:B------:R-:W-:Y:S01]  /*a820*/  IMAD.MOV.U32 R2, RZ, RZ, R6 ;  /* 0x000000ffff027224 */ /* 0x000fe200078e0006 */
[----:B------:R-:W-:Y:S01]  /*a830*/  STL [R1+0x180], R11 ;  /* 0x0001800b01007387 */ /* 0x000fe20000100800 */
[----:B------:R-:W-:Y:S01]  /*a840*/  @!P2 IMAD.IADD R17, R17, 0x1, -R0 ;  /* 0x000000011111a824 */ /* 0x000fe200078e0a00 */
[----:B------:R-:W-:Y:S01]  /*a850*/  IABS R6, R19 ;  /* 0x0000001300067213 */ /* 0x000fe20000000000 */
[----:B0-----:R-:W-:Y:S02]  /*a860*/  IMAD.MOV.U32 R10, RZ, RZ, R7 ;  /* 0x000000ffff0a7224 */ /* 0x001fe400078e0007 */
[C---:B------:R-:W-:Y:S01]  /*a870*/  IMAD R12, R0.reuse, R3, R12 ;  /* 0x00000003000c7224 */ /* 0x040fe200078e020c */
[----:B------:R-:W-:Y:S01]  /*a880*/  ISETP.GT.U32.AND P2, PT, R0, R17, PT ;  /* 0x000000110000720c */ /* 0x000fe20003f44070 */
[----:B------:R-:W-:Y:S01]  /*a890*/  @!P5 IMAD.MOV R10, RZ, RZ, -R10 ;  /* 0x000000ffff0ad224 */ /* 0x000fe200078e0a0a */
[----:B------:R-:W-:Y:S01]  /*a8a0*/  ISETP.GE.AND P5, PT, R4, RZ, PT ;  /* 0x000000ff0400720c */ /* 0x000fe20003fa6270 */
[----:B------:R-:W-:-:S02]  /*a8b0*/  VIADD R4, R28, 0x38 ;  /* 0x000000381c047836 */ /* 0x000fc40000000000 */
[----:B------:R-:W-:Y:S01]  /*a8c0*/  IMAD.HI.U32 R3, R13, R2, RZ ;  /* 0x000000020d037227 */ /* 0x000fe200078e00ff */
[----:B------:R0:W-:Y:S02]  /*a8d0*/  STL [R1+0x184], R10 ;  /* 0x0001840a01007387 */ /* 0x0001e40000100800 */
[----:B------:R-:W-:Y:S01]  /*a8e0*/  IABS R8, R4 ;  /* 0x0000000400087213 */ /* 0x000fe20000000000 */
[----:B------:R-:W-:Y:S02]  /*a8f0*/  VIADD R16, R28, 0x37 ;  /* 0x000000371c107836 */ /* 0x000fe40000000000 */
[----:B------:R-:W-:Y:S02]  /*a900*/  IMAD.MOV R3, RZ, RZ, -R3 ;  /* 0x000000ffff037224 */ /* 0x000fe400078e0a03 */
[----:B------:R-:W-:Y:S01]  /*a910*/  @!P4 IMAD.IADD R5, R5, 0x1, -R0 ;  /* 0x000000010505c824 */ /* 0x000fe200078e0a00 */
[C---:B------:R-:W-:Y:S01]  /*a920*/  ISETP.GT.U32.AND P4, PT, R0.reuse, R12, PT ;  /* 0x0000000c0000720c */ /* 0x040fe20003f84070 */
[----:B------:R-:W-:Y:S01]  /*a930*/  IMAD R2, R0, R3, R2 ;  /* 0x0000000300027224 */ /* 0x000fe200078e0202 */
[----:B0-----:R-:W-:Y:S01]  /*a940*/  IABS R10, R16 ;  /* 0x00000010000a7213 */ /* 0x001fe20000000000 */
[----:B------:R-:W-:-:S04]  /*a950*/  IMAD.HI.U32 R11, R13, R8, RZ ;  /* 0x000000080d0b7227 */ /* 0x000fc800078e00ff */
[----:B------:R-:W-:Y:S01]  /*a960*/  @!P2 IMAD.IADD R17, R17, 0x1, -R0 ;  /* 0x000000011111a824 */ /* 0x000fe200078e0a00 */
[----:B------:R-:W-:Y:S01]  /*a970*/  ISETP.GT.U32.AND P2, PT, R0, R2, PT ;  /* 0x000000020000720c */ /* 0x000fe20003f44070 */
[----:B------:R-:W-:-:S04]  /*a980*/  IMAD.HI.U32 R3, R13, R10, RZ ;  /* 0x0000000a0d037227 */ /* 0x000fc800078e00ff */
        /* <DEDUP_REMOVED lines=8> */
[----:B------:R-:W-:-:S02]  /*aa10*/  VIADD R7, R28, 0x35 ;  /* 0x000000351c077836 */ /* 0x000fc40000000000 */
[----:B------:R-:W-:Y:S02]  /*aa20*/  VIADD R11, R28, 0x34 ;  /* 0x000000341c0b7836 */ /* 0x000fe40000000000 */
[----:B------:R-:W-:Y:S01]  /*aa30*/  IMAD.HI.U32 R20, R13, R6, RZ ;  /* 0x000000060d147227 */ /* 0x000fe200078e00ff */
[----:B------:R-:W-:Y:S02]  /*aa40*/  IABS R9, R7 ;  /* 0x0000000700097213 */ /* 0x000fe40000000000 */
[----:B------:R-:W-:Y:S01]  /*aa50*/  IABS R22, R11 ;  /* 0x0000000b00167213 */ /* 0x000fe20000000000 */
[----:B------:R-:W-:Y:S02]  /*aa60*/  IMAD.MOV.U32 R23, RZ, RZ, R18 ;  /* 0x000000ffff177224 */ /* 0x000fe400078e0012 */
[----:B------:R-:W-:Y:S01]  /*aa70*/  @!P4 IMAD.IADD R8, R8, 0x1, -R0 ;  /* 0x000000010808c824 */ /* 0x000fe200078e0a00 */
[----:B------:R-:W-:Y:S01]  /*aa80*/  ISETP.GT.U32.AND P4, PT, R0, R2, PT ;  /* 0x000000020000720c */ /* 0x000fe20003f84070 */
[----:B------:R-:W-:-:S02]  /*aa90*/  IMAD.MOV R20, RZ, RZ, -R20 ;  /* 0x000000ffff147224 */ /* 0x000fc400078e0a14 */
[----:B------:R-:W-:Y:S01]  /*aaa0*/  @!P3 IMAD.MOV R23, RZ, RZ, -R23 ;  /* 0x000000ffff17b224 */ /* 0x000fe200078e0a17 */
[----:B------:R-:W-:Y:S01]  /*aab0*/  ISETP.GT.U32.AND P3, PT, R0, R12, PT ;  /* 0x0000000c0000720c */ /* 0x000fe20003f64070 */
[----:B------:R-:W-:Y:S01]  /*aac0*/  @!P2 IMAD.IADD R10, R10, 0x1, -R0 ;  /* 0x000000010a0aa824 */ /* 0x000fe200078e0a00 */
[C---:B------:R-:W-:Y:S01]  /*aad0*/  ISETP.GT.U32.AND P2, PT, R0.reuse, R8, PT ;  /* 0x000000080000720c */ /* 0x040fe20003f44070 */
[----:B------:R-:W-:Y:S01]  /*aae0*/  IMAD R6, R0, R20, R6 ;  /* 0x0000001400067224 */ /* 0x000fe200078e0206 */
[----:B------:R-:W-:Y:S01]  /*aaf0*/  STL [R1+0x16c], R23 ;  /* 0x00016c1701007387 */ /* 0x000fe20000100800 */
[----:B------:R-:W-:-:S04]  /*ab00*/  IMAD.HI.U32 R21, R13, R9, RZ ;  /* 0x000000090d157227 */ /* 0x000fc800078e00ff */
[----:B------:R-:W-:-:S04]  /*ab10*/  IMAD.HI.U32 R20, R13, R22, RZ ;  /* 0x000000160d147227 */ /* 0x000fc800078e00ff */
[----:B------:R-:W-:Y:S01]  /*ab20*/  @!P1 IMAD.MOV R5, RZ, RZ, -R5 ;  /* 0x000000ffff059224 */ /* 0x000fe200078e0a05 */
[C---:B------:R-:W-:Y:S01]  /*ab30*/  ISETP.GT.U32.AND P1, PT, R0.reuse, R10, PT ;  /* 0x0000000a0000720c */ /* 0x040fe20003f24070 */
[----:B------:R-:W-:Y:S02]  /*ab40*/  IMAD.MOV R21, RZ, RZ, -R21 ;  /* 0x000000ffff157224 */ /* 0x000fe400078e0a15 */
[----:B------:R-:W-:Y:S01]  /*ab50*/  IMAD.MOV R20, RZ, RZ, -R20 ;  /* 0x000000ffff147224 */ /* 0x000fe200078e0a14 */
[----:B------:R0:W-:Y:S01]  /*ab60*/  STL [R1+0x168], R5 ;  /* 0x0001680501007387 */ /* 0x0001e20000100800 */
[C---:B------:R-:W-:Y:S02]  /*ab70*/  IMAD R9, R0.reuse, R21, R9 ;  /* 0x0000001500097224 */ /* 0x040fe400078e0209 */
[----:B------:R-:W-:Y:S02]  /*ab80*/  IMAD R22, R0, R20, R22 ;  /* 0x0000001400167224 */ /* 0x000fe400078e0216 */
[----:B------:R-:W-:-:S02]  /*ab90*/  VIADD R3, R28, 0x33 ;  /* 0x000000331c037836 */ /* 0x000fc40000000000 */
[--C-:B------:R-:W-:Y:S01]  /*aba0*/  @!P3 IMAD.IADD R12, R12, 0x1, -R0.reuse ;  /* 0x000000010c0cb824 */ /* 0x100fe200078e0a00 */
[----:B------:R-:W-:Y:S01]  /*abb0*/  ISETP.GT.U32.AND P3, PT, R0, R9, PT ;  /* 0x000000090000720c */ /* 0x000fe20003f64070 */
[--C-:B------:R-:W-:Y:S01]  /*abc0*/  @!P2 IMAD.IADD R8, R8, 0x1, -R0.reuse ;  /* 0x000000010808a824 */ /* 0x100fe200078e0a00 */
[----:B------:R-:W-:Y:S01]  /*abd0*/  ISETP.GT.U32.AND P2, PT, R0, R22, PT ;  /* 0x000000160000720c */ /* 0x000fe20003f44070 */
[----:B0-----:R-:W-:Y:S01]  /*abe0*/  IMAD.MOV.U32 R5, RZ, RZ, R17 ;  /* 0x000000ffff057224 */ /* 0x001fe200078e0011 */
[----:B------:R-:W-:Y:S01]  /*abf0*/  IABS R18, R3 ;  /* 0x0000000300127213 */ /* 0x000fe20000000000 */
[--C-:B------:R-:W-:Y:S01]  /*ac00*/  @!P1 IMAD.IADD R10, R10, 0x1, -R0.reuse ;  /* 0x000000010a0a9824 */ /* 0x100fe200078e0a00 */
[----:B------:R-:W-:Y:S01]  /*ac10*/  ISETP.GE.AND P1, PT, R16, RZ, PT ;  /* 0x000000ff1000720c */ /* 0x000fe20003f26270 */
[----:B------:R-:W-:Y:S01]  /*ac20*/  @!P6 IMAD.MOV R5, RZ, RZ, -R5 ;  /* 0x000000ffff05e224 */ /* 0x000fe200078e0a05 */
[----:B------:R-:W-:Y:S01]  /*ac30*/  ISETP.GT.U32.AND P6, PT, R0, R6, PT ;  /* 0x000000060000720c */ /* 0x000fe20003fc4070 */
[--C-:B------:R-:W-:Y:S01]  /*ac40*/  @!P4 IMAD.IADD R2, R2, 0x1, -R0.reuse ;  /* 0x000000010202c824 */ /* 0x100fe200078e0a00 */
[----:B------:R-:W-:Y:S01]  /*ac50*/  ISETP.GE.AND P4, PT, R4, RZ, PT ;  /* 0x000000ff0400720c */ /* 0x000fe20003f86270 */
[----:B------:R-:W-:Y:S01]  /*ac60*/  VIADD R4, R28, 0x32 ;  /* 0x000000321c047836 */ /* 0x000fe20000000000 */
[----:B------:R0:W-:Y:S01]  /*ac70*/  STL [R1+0x164], R5 ;  /* 0x0001640501007387 */ /* 0x0001e20000100800 */
[----:B------:R-:W-:Y:S01]  /*ac80*/  @!P3 IMAD.IADD R9, R9, 0x1, -R0 ;  /* 0x000000010909b824 */ /* 0x000fe200078e0a00 */
[----:B------:R-:W-:Y:S01]  /*ac90*/  ISETP.GE.AND P3, PT, R7, RZ, PT ;  /* 0x000000ff0700720c */ /* 0x000fe20003f66270 */
[----:B------:R-:W-:Y:S01]  /*aca0*/  IMAD.MOV.U32 R20, RZ, RZ, R12 ;  /* 0x000000ffff147224 */ /* 0x000fe200078e000c */
[----:B------:R-:W-:Y:S01]  /*acb0*/  IABS R16, R4 ;  /* 0x0000000400107213 */ /* 0x000fe20000000000 */
[----:B------:R-:W-:-:S02]  /*acc0*/  @!P2 IMAD.IADD R22, R22, 0x1, -R0 ;  /* 0x000000011616a824 */ /* 0x000fc400078e0a00 */
[----:B------:R-:W-:Y:S02]  /*acd0*/  IMAD.MOV.U32 R17, RZ, RZ, R2 ;  /* 0x000000ffff117224 */ /* 0x000fe400078e0002 */
[----:B------:R-:W-:Y:S01]  /*ace0*/  @!P6 IMAD.IADD R6, R6, 0x1, -R0 ;  /* 0x000000010606e824 */ /* 0x000fe200078e0a00 */
[----:B------:R-:W-:Y:S01]  /*acf0*/  ISETP.GE.AND P6, PT, R19, RZ, PT ;  /* 0x000000ff1300720c */ /* 0x000fe20003fc6270 */
[----:B0-----:R-:W-:-:S03]  /*ad00*/  IMAD.HI.U32 R5, R13, R18, RZ ;  /* 0x000000120d057227 */ /* 0x001fc600078e00ff */
[C---:B------:R-:W-:Y:S01]  /*ad10*/  ISETP.GT.U32.AND P2, PT, R0.reuse, R6, PT ;  /* 0x000000060000720c */ /* 0x040fe20003f44070 */
[----:B------:R-:W-:Y:S02]  /*ad20*/  IMAD.MOV R5, RZ, RZ, -R5 ;  /* 0x000000ffff057224 */ /* 0x000fe400078e0a05 */
[----:B------:R-:W-:Y:S02]  /*ad30*/  IMAD.MOV.U32 R2, RZ, RZ, R10 ;  /* 0x000000ffff027224 */ /* 0x000fe400078e000a */
[C---:B------:R-:W-:Y:S02]  /*ad40*/  IMAD R7, R0.reuse, R5, R18 ;  /* 0x0000000500077224 */ /* 0x040fe400078e0212 */
[----:B------:R-:W-:Y:S01]  /*ad50*/  @!P5 IMAD.MOV R20, RZ, RZ, -R20 ;  /* 0x000000ffff14d224 */ /* 0x000fe200078e0a14 */
[----:B------:R-:W-:Y:S01]  /*ad60*/  ISETP.GT.U32.AND P5, PT, R0, R22, PT ;  /* 0x000000160000720c */ /* 0x000fe20003fa4070 */
[----:B------:R-:W-:-:S03]  /*ad70*/  IMAD.HI.U32 R12, R13, R16, RZ ;  /* 0x000000100d0c7227 */ /* 0x000fc600078e00ff */
[----:B------:R-:W-:Y:S01]  /*ad80*/  STL [R1+0x158], R20 ;  /* 0x0001581401007387 */ /* 0x000fe20000100800 */
[----:B------:R-:W-:Y:S01]  /*ad90*/  @!P1 IMAD.MOV R2, RZ, RZ, -R2 ;  /* 0x000000ffff029224 */ /* 0x000fe200078e0a02 */
[C---:B------:R-:W-:Y:S01]  /*ada0*/  ISETP.GT.U32.AND P1, PT, R0.reuse, R7, PT ;  /* 0x000000070000720c */ /* 0x040fe20003f24070 */
[----:B------:R-:W-:Y:S01]  /*adb0*/  @!P0 IMAD.MOV R17, RZ, RZ, -R17 ;  /* 0x000000ffff118224 */ /* 0x000fe200078e0a11 */
[----:B------:R-:W-:Y:S01]  /*adc0*/  ISETP.GT.U32.AND P0, PT, R0, R9, PT ;  /* 0x000000090000720c */ /* 0x000fe20003f04070 */
[----:B------:R-:W-:Y:S01]  /*add0*/  @!P4 IMAD.MOV R8, RZ, RZ, -R8 ;  /* 0x000000ffff08c224 */ /* 0x000fe200078e0a08 */
[----:B------:R-:W-:Y:S01]  /*ade0*/  ISETP.GE.AND P4, PT, R11, RZ, PT ;  /* 0x000000ff0b00720c */ /* 0x000fe20003f86270 */
[----:B------:R-:W-:Y:S01]  /*adf0*/  IMAD.MOV R12, RZ, RZ, -R12 ;  /* 0x000000ffff0c7224 */ /* 0x000fe200078e0a0c */
[----:B------:R-:W-:Y:S01]  /*ae00*/  STL [R1+0x130], R17 ;  /* 0x0001301101007387 */ /* 0x000fe20000100800 */
[----:B------:R-:W-:Y:S02]  /*ae10*/  VIADD R5, R28, 0x31 ;  /* 0x000000311c057836 */ /* 0x000fe40000000000 */
[--C-:B------:R-:W-:Y:S01]  /*ae20*/  @!P2 IMAD.IADD R6, R6, 0x1, -R0.reuse ;  /* 0x000000010606a824 */ /* 0x100fe200078e0a00 */
[----:B------:R0:W-:Y:S01]  /*ae30*/  STL [R1+0xf0], R8 ;  /* 0x0000f00801007387 */ /* 0x0001e20000100800 */
[----:B------:R-:W-:Y:S01]  /*ae40*/  @!P5 IMAD.IADD R22, R22, 0x1, -R0 ;  /* 0x000000011616d824 */ /* 0x000fe200078e0a00 */
[----:B------:R-:W-:Y:S01]  /*ae50*/  IABS R10, R5 ;  /* 0x00000005000a7213 */ /* 0x000fe20000000000 */
[----:B------:R-:W-:Y:S01]  /*ae60*/  IMAD.MOV.U32 R11, RZ, RZ, R6 ;  /* 0x000000ffff0b7224 */ /* 0x000fe200078e0006 */
[----:B------:R1:W-:Y:S01]  /*ae70*/  STL [R1+0xa4], R2 ;  /* 0x0000a40201007387 */ /* 0x0003e20000100800 */
[----:B------:R-:W-:Y:S01]  /*ae80*/  @!P1 IMAD.IADD R7, R7, 0x1, -R0 ;  /* 0x0000000107079824 */ /* 0x000fe200078e0a00 */
[----:B------:R-:W-:Y:S01]  /*ae90*/  ISETP.GE.AND P2, PT, R3, RZ, PT ;  /* 0x000000ff0300720c */ /* 0x000fe20003f46270 */
[----:B------:R-:W-:Y:S01]  /*aea0*/  @!P6 IMAD.MOV R11, RZ, RZ, -R11 ;  /* 0x000000ffff0be224 */ /* 0x000fe200078e0a0b */
[----:B------:R-:W-:Y:S01]  /*aeb0*/  ISETP.GE.AND P1, PT, R5, RZ, PT ;  /* 0x000000ff0500720c */ /* 0x000fe20003f26270 */
[----:B------:R-:W-:Y:S01]  /*aec0*/  VIADD R6, R28, 0x30 ;  /* 0x000000301c067836 */ /* 0x000fe20000000000 */
[C---:B------:R-:W-:Y:S01]  /*aed0*/  ISETP.GT.U32.AND P6, PT, R0.reuse, R7, PT ;  /* 0x000000070000720c */ /* 0x040fe20003fc4070 */
[----:B0-----:R-:W-:Y:S01]  /*aee0*/  IMAD R8, R0, R12, R16 ;  /* 0x0000000c00087224 */ /* 0x001fe200078e0210 */
[----:B------:R0:W-:Y:S01]  /*aef0*/  STL [R1+0x98], R11 ;  /* 0x0000980b01007387 */ /* 0x0001e20000100800 */
[----:B------:R-:W-:Y:S01]  /*af00*/  @!P0 IMAD.IADD R9, R9, 0x1, -R0 ;  /* 0x0000000109098824 */ /* 0x000fe200078e0a00 */
[----:B------:R-:W-:Y:S01]  /*af10*/  ISETP.GE.AND P0, PT, R4, RZ, PT ;  /* 0x000000ff0400720c */ /* 0x000fe20003f06270 */
[----:B-1----:R-:W-:Y:S01]  /*af20*/  IMAD.HI.U32 R2, R13, R10, RZ ;  /* 0x0000000a0d027227 */ /* 0x002fe200078e00ff */
[----:B------:R-:W-:-:S02]  /*af30*/  ISETP.GT.U32.AND P5, PT, R0, R8, PT ;  /* 0x000000080000720c */ /* 0x000fc40003fa4070 */
[----:B------:R-:W-:Y:S01]  /*af40*/  IABS R4, R6 ;  /* 0x0000000600047213 */ /* 0x000fe20000000000 */
[----:B------:R-:W-:Y:S02]  /*af50*/  IMAD.MOV R2, RZ, RZ, -R2 ;  /* 0x000000ffff027224 */ /* 0x000fe400078e0a02 */
[----:B------:R-:W-:Y:S02]  /*af60*/  VIADD R16, R28, 0x2f ;  /* 0x0000002f1c107836 */ /* 0x000fe40000000000 */
[----:B------:R-:W-:Y:S02]  /*af70*/  IMAD R10, R0, R2, R10 ;  /* 0x00000002000a7224 */ /* 0x000fe400078e020a */
[----:B------:R-:W-:Y:S01]  /*af80*/  VIADD R2, R28, 0x2d ;  /* 0x0000002d1c027836 */ /* 0x000fe20000000000 */
[----:B0-----:R-:W-:Y:S01]  /*af90*/  IABS R11, R16 ;  /* 0x00000010000b7213 */ /* 0x001fe20000000000 */
[----:B------:R-:W-:-:S03]  /*afa0*/  IMAD.HI.U32 R3, R13, R4, RZ ;  /* 0x000000040d037227 */ /* 0x000fc600078e00ff */
[----:B------:R-:W-:Y:S01]  /*afb0*/  IABS R18, R2 ;  /* 0x0000000200127213 */ /* 0x000fe20000000000 */
[--C-:B------:R-:W-:Y:S02]  /*afc0*/  @!P5 IMAD.IADD R8, R8, 0x1, -R0.reuse ;  /* 0x000000010808d824 */ /* 0x100fe400078e0a00 */
[----:B------:R-:W-:Y:S01]  /*afd0*/  @!P6 IMAD.IADD R7, R7, 0x1, -R0 ;  /* 0x000000010707e824 */ /* 0x000fe200078e0a00 */
[C---:B------:R-:W-:Y:S01]  /*afe0*/  ISETP.GT.U32.AND P6, PT, R0.reuse, R10, PT ;  /* 0x0000000a0000720c */ /* 0x040fe20003fc4070 */
[----:B------:R-:W-:Y:S01]  /*aff0*/  IMAD.MOV R3, RZ, RZ, -R3 ;  /* 0x000000ffff037224 */ /* 0x000fe200078e0a03 */
[----:B------:R-:W-:Y:S01]  /*b000*/  ISETP.GT.U32.AND P5, PT, R0, R8, PT ;  /* 0x000000080000720c */ /* 0x000fe20003fa4070 */
[----:B------:R-:W-:-:S04]  /*b010*/  IMAD.HI.U32 R5, R13, R18, RZ ;  /* 0x000000120d057227 */ /* 0x000fc800078e00ff */
[----:B------:R-:W-:Y:S02]  /*b020*/  IMAD R4, R0, R3, R4 ;  /* 0x0000000300047224 */ /* 0x000fe400078e0204 */
[----:B------:R-:W-:Y:S02]  /*b030*/  IMAD.MOV R5, RZ, RZ, -R5 ;  /* 0x000000ffff057224 */ /* 0x000fe400078e0a05 */
[C---:B------:R-:W-:Y:S02]  /*b040*/  VIADD R12, R28.reuse, 0x2e ;  /* 0x0000002e1c0c7836 */ /* 0x040fe40000000000 */
[----:B------:R-:W-:Y:S02]  /*b050*/  VIADD R3, R28, 0x2c ;  /* 0x0000002c1c037836 */ /* 0x000fe40000000000 */
[----:B------:R-:W-:Y:S01]  /*b060*/  @!P5 IMAD.IADD R8, R8, 0x1, -R0 ;  /* 0x000000010808d824 */ /* 0x000fe200078e0a00 */
[C---:B------:R-:W-:Y:S01]  /*b070*/  ISETP.GT.U32.AND P5, PT, R0.reuse, R4, PT ;  /* 0x000000040000720c */ /* 0x040fe20003fa4070 */
[----:B------:R-:W-:Y:S01]  /*b080*/  IMAD R18, R0, R5, R18 ;  /* 0x0000000500127224 */ /* 0x000fe200078e0212 */
[----:B------:R-:W-:Y:S01]  /*b090*/  IABS R19, R12 ;  /* 0x0000000c00137213 */ /* 0x000fe20000000000 */
[----:B------:R-:W-:Y:S01]  /*b0a0*/  @!P6 IMAD.IADD R10, R10, 0x1, -R0 ;  /* 0x000000010a0ae824 */ /* 0x000fe200078e0a00 */
[----:B------:R-:W-:Y:S01]  /*b0b0*/  ISETP.GE.AND P6, PT, R6, RZ, PT ;  /* 0x000000ff0600720c */ /* 0x000fe20003fc6270 */
[----:B------:R-:W-:Y:S01]  /*b0c0*/  IMAD.MOV.U32 R5, RZ, RZ, R9 ;  /* 0x000000ffff057224 */ /* 0x000fe200078e0009 */
[----:B------:R-:W-:Y:S01]  /*b0d0*/  IABS R6, R3 ;  /* 0x0000000300067213 */ /* 0x000fe20000000000 */
[----:B------:R-:W-:-:S04]  /*b0e0*/  IMAD.HI.U32 R20, R13, R11, RZ ;  /* 0x0000000b0d147227 */ /* 0x000fc800078e00ff */
[----:B------:R-:W-:Y:S01]  /*b0f0*/  @!P3 IMAD.MOV R5, RZ, RZ, -R5 ;  /* 0x000000ffff05b224 */ /* 0x000fe200078e0a05 */
[----:B------:R-:W-:Y:S01]  /*b100*/  ISETP.GT.U32.AND P3, PT, R0, R10, PT ;  /* 0x0000000a0000720c */ /* 0x000fe20003f64070 */
[----:B------:R-:W-:-:S03]  /*b110*/  IMAD.HI.U32 R17, R13, R19, RZ ;  /* 0x000000130d117227 */ /* 0x000fc600078e00ff */
[----:B------:R-:W-:Y:S01]  /*b120*/  STL [R1+0xef0], R5 ;  /* 0x000ef00501007387 */ /* 0x000fe20000100800 */
[----:B------:R-:W-:Y:S02]  /*b130*/  IMAD.MOV R20, RZ, RZ, -R20 ;  /* 0x000000ffff147224 */ /* 0x000fe400078e0a14 */
[----:B------:R-:W-:Y:S02]  /*b140*/  IMAD.MOV.U32 R9, RZ, RZ, R6 ;  /* 0x000000ffff097224 */ /* 0x000fe400078e0006 */
[----:B------:R-:W-:Y:S02]  /*b150*/  IMAD.MOV R17, RZ, RZ, -R17 ;  /* 0x000000ffff117224 */ /* 0x000fe400078e0a11 */
[----:B------:R-:W-:Y:S02]  /*b160*/  IMAD R11, R0, R20, R11 ;  /* 0x00000014000b7224 */ /* 0x000fe400078e020b */
[----:B------:R-:W-:Y:S02]  /*b170*/  IMAD.MOV.U32 R6, RZ, RZ, R22 ;  /* 0x000000ffff067224 */ /* 0x000fe400078e0016 */
[----:B------:R-:W-:-:S02]  /*b180*/  @!P5 IMAD.IADD R4, R4, 0x1, -R0 ;  /* 0x000000010404d824 */ /* 0x000fc400078e0a00 */
[C---:B------:R-:W-:Y:S02]  /*b190*/  IMAD R19, R0.reuse, R17, R19 ;  /* 0x0000001100137224 */ /* 0x040fe400078e0213 */
[----:B------:R-:W-:Y:S01]  /*b1a0*/  @!P4 IMAD.MOV R6, RZ, RZ, -R6 ;  /* 0x000000ffff06c224 */ /* 0x000fe200078e0a06 */
[C---:B------:R-:W-:Y:S01]  /*b1b0*/  ISETP.GT.U32.AND P4, PT, R0.reuse, R11, PT ;  /* 0x0000000b0000720c */ /* 0x040fe20003f84070 */
[----:B------:R-:W-:Y:S01]  /*b1c0*/  @!P2 IMAD.MOV R7, RZ, RZ, -R7 ;  /* 0x000000ffff07a224 */ /* 0x000fe200078e0a07 */
[----:B------:R-:W-:Y:S01]  /*b1d0*/  ISETP.GT.U32.AND P5, PT, R0, R4, PT ;  /* 0x000000040000720c */ /* 0x000fe20003fa4070 */
[----:B------:R-:W-:Y:S01]  /*b1e0*/  @!P3 IMAD.IADD R10, R10, 0x1, -R0 ;  /* 0x000000010a0ab824 */ /* 0x000fe200078e0a00 */
[C---:B------:R-:W-:Y:S01]  /*b1f0*/  ISETP.GT.U32.AND P2, PT, R0.reuse, R19, PT ;  /* 0x000000130000720c */ /* 0x040fe20003f44070 */
[----:B------:R-:W-:Y:S01]  /*b200*/  IMAD.HI.U32 R17, R13, R9, RZ ;  /* 0x000000090d117227 */ /* 0x000fe200078e00ff */
[----:B------:R-:W-:Y:S01]  /*b210*/  ISETP.GT.U32.AND P3, PT, R0, R18, PT ;  /* 0x000000120000720c */ /* 0x000fe20003f64070 */
[----:B------:R0:W-:Y:S02]  /*b220*/  STL [R1+0xef4], R6 ;  /* 0x000ef40601007387 */ /* 0x0001e40000100800 */
[----:B------:R-:W-:Y:S01]  /*b230*/  @!P0 IMAD.MOV R8, RZ, RZ, -R8 ;  /* 0x000000ffff088224 */ /* 0x000fe200078e0a08 */
[----:B------:R-:W-:Y:S01]  /*b240*/  ISETP.GE.AND P0, PT, R16, RZ, PT ;  /* 0x000000ff1000720c */ /* 0x000fe20003f06270 */
[----:B------:R-:W-:Y:S01]  /*b250*/  VIADD R16, R28, 0x2b ;  /* 0x0000002b1c107836 */ /* 0x000fe20000000000 */
[----:B------:R-:W-:Y:S01]  /*b260*/  STL [R1+0xef8], R7 ;  /* 0x000ef80701007387 */ /* 0x000fe20000100800 */
[--C-:B------:R-:W-:Y:S01]  /*b270*/  @!P4 IMAD.IADD R11, R11, 0x1, -R0.reuse ;  /* 0x000000010b0bc824 */ /* 0x100fe200078e0a00 */
[----:B------:R-:W-:Y:S01]  /*b280*/  ISETP.GE.AND P4, PT, R2, RZ, PT ;  /* 0x000000ff0200720c */ /* 0x000fe20003f86270 */
[----:B------:R-:W-:Y:S01]  /*b290*/  IMAD.MOV R17, RZ, RZ, -R17 ;  /* 0x000000ffff117224 */ /* 0x000fe200078e0a11 */
[----:B------:R-:W-:Y:S01]  /*b2a0*/  STL [R1+0xefc], R8 ;  /* 0x000efc0801007387 */ /* 0x000fe20000100800 */
[--C-:B------:R-:W-:Y:S01]  /*b2b0*/  @!P5 IMAD.IADD R4, R4, 0x1, -R0.reuse ;  /* 0x000000010404d824 */ /* 0x100fe200078e0a00 */
[----:B------:R-:W-:Y:S01]  /*b2c0*/  ISETP.GE.AND P5, PT, R12, RZ, PT ;  /* 0x000000ff0c00720c */ /* 0x000fe20003fa6270 */
[--C-:B------:R-:W-:Y:S01]  /*b2d0*/  @!P2 IMAD.IADD R19, R19, 0x1, -R0.reuse ;  /* 0x000000011313a824 */ /* 0x100fe200078e0a00 */
[----:B------:R-:W-:Y:S01]  /*b2e0*/  IABS R12, R16 ;  /* 0x00000010000c7213 */ /* 0x000fe20000000000 */
[----:B------:R-:W-:Y:S01]  /*b2f0*/  @!P3 IMAD.IADD R18, R18, 0x1, -R0 ;  /* 0x000000011212b824 */ /* 0x000fe200078e0a00 */
[C---:B------:R-:W-:Y:S01]  /*b300*/  ISETP.GT.U32.AND P2, PT, R0.reuse, R11, PT ;  /* 0x0000000b0000720c */ /* 0x040fe20003f44070 */
[----:B------:R-:W-:-:S02]  /*b310*/  IMAD R2, R0, R17, R9 ;  /* 0x0000001100027224 */ /* 0x000fc400078e0209 */
[----:B------:R-:W-:Y:S01]  /*b320*/  IMAD.MOV.U32 R23, RZ, RZ, R4 ;  /* 0x000000ffff177224 */ /* 0x000fe200078e0004 */
[C---:B------:R-:W-:Y:S01]  /*b330*/  ISETP.GT.U32.AND P3, PT, R0.reuse, R18, PT ;  /* 0x000000120000720c */ /* 0x040fe20003f64070 */
[----:B------:R-:W-:Y:S01]  /*b340*/  @!P1 IMAD.MOV R10, RZ, RZ, -R10 ;  /* 0x000000ffff0a9224 */ /* 0x000fe200078e0a0a */
[----:B------:R-:W-:Y:S01]  /*b350*/  ISETP.GT.U32.AND P1, PT, R0, R19, PT ;  /* 0x000000130000720c */ /* 0x000fe20003f24070 */
[----:B------:R-:W-:Y:S02]  /*b360*/  VIADD R9, R28, 0x2a ;  /* 0x0000002a1c097836 */ /* 0x000fe40000000000 */
[----:B------:R-:W-:Y:S01]  /*b370*/  IMAD.HI.U32 R17, R13, R12, RZ ;  /* 0x0000000c0d117227 */ /* 0x000fe200078e00ff */
[----:B------:R-:W-:Y:S02]  /*b380*/  STL [R1+0xf00], R10 ;  /* 0x000f000a01007387 */ /* 0x000fe40000100800 */
[----:B------:R-:W-:Y:S01]  /*b390*/  IABS R21, R9 ;  /* 0x0000000900157213 */ /* 0x000fe20000000000 */
[----:B------:R-:W-:Y:S01]  /*b3a0*/  @!P6 IMAD.MOV R23, RZ, RZ, -R23 ;  /* 0x000000ffff17e224 */ /* 0x000fe200078e0a17 */
[----:B------:R-:W-:Y:S01]  /*b3b0*/  ISETP.GT.U32.AND P6, PT, R0, R2, PT ;  /* 0x000000020000720c */ /* 0x000fe20003fc4070 */
[----:B------:R-:W-:-:S02]  /*b3c0*/  IMAD.MOV R17, RZ, RZ, -R17 ;  /* 0x000000ffff117224 */ /* 0x000fc400078e0a11 */
[----:B------:R-:W-:Y:S01]  /*b3d0*/  @!P2 IMAD.IADD R11, R11, 0x1, -R0 ;  /* 0x000000010b0ba824 */ /* 0x000fe200078e0a00 */
[----:B------:R-:W-:Y:S01]  /*b3e0*/  ISETP.GE.AND P2, PT, R3, RZ, PT ;  /* 0x000000ff0300720c */ /* 0x000fe20003f46270 */
[----:B------:R-:W-:Y:S01]  /*b3f0*/  IMAD R4, R0, R17, R12 ;  /* 0x0000001100047224 */ /* 0x000fe200078e020c */
[----:B------:R-:W-:Y:S01]  /*b400*/  STL [R1+0x5c], R23 ;  /* 0x00005c1701007387 */ /* 0x000fe20000100800 */
[----:B------:R-:W-:-:S04]  /*b410*/  IMAD.HI.U32 R3, R13, R21, RZ ;  /* 0x000000150d037227 */ /* 0x000fc800078e00ff */
[--C-:B------:R-:W-:Y:S01]  /*b420*/  @!P1 IMAD.IADD R19, R19, 0x1, -R0.reuse ;  /* 0x0000000113139824 */ /* 0x100fe200078e0a00 */
[----:B------:R-:W-:Y:S01]  /*b430*/  ISETP.GE.AND P1, PT, R16, RZ, PT ;  /* 0x000000ff1000720c */ /* 0x000fe20003f26270 */
[--C-:B------:R-:W-:Y:S01]  /*b440*/  @!P3 IMAD.IADD R18, R18, 0x1, -R0.reuse ;  /* 0x000000011212b824 */ /* 0x100fe200078e0a00 */
[----:B------:R-:W-:Y:S01]  /*b450*/  ISETP.GT.U32.AND P3, PT, R0, R4, PT ;  /* 0x000000040000720c */ /* 0x000fe20003f64070 */
[----:B------:R-:W-:Y:S02]  /*b460*/  IMAD.MOV R16, RZ, RZ, -R3 ;  /* 0x000000ffff107224 */ /* 0x000fe400078e0a03 */
[----:B------:R-:W-:Y:S01]  /*b470*/  @!P6 IMAD.IADD R2, R2, 0x1, -R0 ;  /* 0x000000010202e824 */ /* 0x000fe200078e0a00 */
[----:B------:R-:W-:Y:S01]  /*b480*/  ISETP.GE.AND P6, PT, R9, RZ, PT ;  /* 0x000000ff0900720c */ /* 0x000fe20003fc6270 */
[----:B0-----:R-:W-:Y:S02]  /*b490*/  IMAD.MOV.U32 R6, RZ, RZ, R11 ;  /* 0x000000ffff067224 */ /* 0x001fe400078e000b */
[----:B------:R-:W-:-:S02]  /*b4a0*/  IMAD.MOV.U32 R5, RZ, RZ, R19 ;  /* 0x000000ffff057224 */ /* 0x000fc400078e0013 */
[C---:B------:R-:W-:Y:S02]  /*b4b0*/  IMAD R21, R0.reuse, R16, R21 ;  /* 0x0000001000157224 */ /* 0x040fe400078e0215 */
[----:B------:R-:W-:Y:S01]  /*b4c0*/  @!P0 IMAD.MOV R6, RZ, RZ, -R6 ;  /* 0x000000ffff068224 */ /* 0x000fe200078e0a06 */
[----:B------:R-:W-:Y:S01]  /*b4d0*/  ISETP.GT.U32.AND P0, PT, R0, R2, PT ;  /* 0x000000020000720c */ /* 0x000fe20003f04070 */
[----:B------:R-:W-:Y:S02]  /*b4e0*/  VIADD R12, R28, 0x29 ;  /* 0x000000291c0c7836 */ /* 0x000fe40000000000 */
[----:B------:R-:W-:Y:S01]  /*b4f0*/  @!P5 IMAD.MOV R5, RZ, RZ, -R5 ;  /* 0x000000ffff05d224 */ /* 0x000fe200078e0a05 */
[----:B------:R-:W-:Y:S01]  /*b500*/  ISETP.GT.U32.AND P5, PT, R0, R21, PT ;  /* 0x000000150000720c */ /* 0x000fe20003fa4070 */
[----:B------:R-:W-:Y:S01]  /*b510*/  STL [R1+0x8c], R6 ;  /* 0x00008c0601007387 */ /* 0x000fe20000100800 */
[----:B------:R-:W-:Y:S01]  /*b520*/  IABS R22, R12 ;  /* 0x0000000c00167213 */ /* 0x000fe20000000000 */
[----:B------:R-:W-:-:S02]  /*b530*/  @!P3 IMAD.IADD R4, R4, 0x1, -R0 ;  /* 0x000000010404b824 */ /* 0x000fc400078e0a00 */
[----:B------:R0:W-:Y:S01]  /*b540*/  STL [R1+0x60], R5 ;  /* 0x0000600501007387 */ /* 0x0001e20000100800 */
[----:B------:R-:W-:Y:S02]  /*b550*/  VIADD R9, R28, 0x28 ;  /* 0x000000281c097836 */ /* 0x000fe40000000000 */
[----:B------:R-:W-:Y:S01]  /*b560*/  IMAD.HI.U32 R11, R13, R22, RZ ;  /* 0x000000160d0b7227 */ /* 0x000fe200078e00ff */
[----:B------:R-:W-:Y:S02]  /*b570*/  ISETP.GT.U32.AND P3, PT, R0, R4, PT ;  /* 0x000000040000720c */ /* 0x000fe40003f64070 */
[----:B------:R-:W-:Y:S01]  /*b580*/  IABS R16, R9 ;  /* 0x0000000900107213 */ /* 0x000fe20000000000 */
[----:B------:R-:W-:Y:S02]  /*b590*/  VIADD R3, R28, 0x27 ;  /* 0x000000271c037836 */ /* 0x000fe40000000000 */
[----:B------:R-:W-:Y:S02]  /*b5a0*/  @!P0 IMAD.IADD R2, R2, 0x1, -R0 ;  /* 0x0000000102028824 */ /* 0x000fe400078e0a00 */
[----:B0-----:R-:W-:Y:S01]  /*b5b0*/  IMAD.MOV.U32 R5, RZ, RZ, R18 ;  /* 0x000000ffff057224 */ /* 0x001fe200078e0012 */
[----:B------:R-:W-:Y:S01]  /*b5c0*/  IABS R17, R3 ;  /* 0x0000000300117213 */ /* 0x000fe20000000000 */
[----:B------:R-:W-:-:S02]  /*b5d0*/  IMAD.MOV R11, RZ, RZ, -R11 ;  /* 0x000000ffff0b7224 */ /* 0x000fc400078e0a0b */
[----:B------:R-:W-:Y:S01]  /*b5e0*/  @!P4 IMAD.MOV R5, RZ, RZ, -R5 ;  /* 0x000000ffff05c224 */ /* 0x000fe200078e0a05 */
[----:B------:R-:W-:Y:S01]  /*b5f0*/  ISETP.GE.AND P4, PT, R12, RZ, PT ;  /* 0x000000ff0c00720c */ /* 0x000fe20003f86270 */
[----:B------:R-:W-:Y:S01]  /*b600*/  @!P5 IMAD.IADD R21, R21, 0x1, -R0 ;  /* 0x000000011515d824 */ /* 0x000fe200078e0a00 */
[----:B------:R-:W-:Y:S01]  /*b610*/  ISETP.GE.AND P5, PT, R3, RZ, PT ;  /* 0x000000ff0300720c */ /* 0x000fe20003fa6270 */
[----:B------:R-:W-:Y:S01]  /*b620*/  IMAD R22, R0, R11, R22 ;  /* 0x0000000b00167224 */ /* 0x000fe200078e0216 */
[----:B------:R0:W-:Y:S01]  /*b630*/  STL [R1+0x64], R5 ;  /* 0x0000640501007387 */ /* 0x0001e20000100800 */
[----:B------:R-:W-:-:S03]  /*b640*/  IMAD.HI.U32 R11, R13, R16, RZ ;  /* 0x000000100d0b7227 */ /* 0x000fc600078e00ff */
[----:B------:R-:W-:Y:S01]  /*b650*/  ISETP.GT.U32.AND P0, PT, R0, R22, PT ;  /* 0x000000160000720c */ /* 0x000fe20003f04070 */
[----:B------:R-:W-:-:S04]  /*b660*/  IMAD.HI.U32 R12, R13, R17, RZ ;  /* 0x000000110d0c7227 */ /* 0x000fc800078e00ff */
[----:B------:R-:W-:Y:S01]  /*b670*/  @!P3 IMAD.IADD R4, R4, 0x1, -R0 ;  /* 0x000000010404b824 */ /* 0x000fe200078e0a00 */
[----:B------:R-:W-:Y:S01]  /*b680*/  ISETP.GE.AND P3, PT, R9, RZ, PT ;  /* 0x000000ff0900720c */ /* 0x000fe20003f66270 */
[----:B0-----:R-:W-:Y:S02]  /*b690*/  IMAD.MOV.U32 R5, RZ, RZ, R2 ;  /* 0x000000ffff057224 */ /* 0x001fe400078e0002 */
[----:B------:R-:W-:Y:S02]  /*b6a0*/  IMAD.MOV R11, RZ, RZ, -R11 ;  /* 0x000000ffff0b7224 */ /* 0x000fe400078e0a0b */
[----:B------:R-:W-:Y:S01]  /*b6b0*/  @!P2 IMAD.MOV R5, RZ, RZ, -R5 ;  /* 0x000000ffff05a224 */ /* 0x000fe200078e0a05 */
[C---:B------:R-:W-:Y:S01]  /*b6c0*/  ISETP.GT.U32.AND P2, PT, R0.reuse, R21, PT ;  /* 0x000000150000720c */ /* 0x040fe20003f44070 */
[----:B------:R-:W-:Y:S02]  /*b6d0*/  IMAD.MOV R9, RZ, RZ, -R12 ;  /* 0x000000ffff097224 */ /* 0x000fe400078e0a0c */
[C---:B------:R-:W-:Y:S01]  /*b6e0*/  IMAD R16, R0.reuse, R11, R16 ;  /* 0x0000000b00107224 */ /* 0x040fe200078e0210 */
[----:B------:R0:W-:Y:S01]  /*b6f0*/  STL [R1+0x88], R5 ;  /* 0x0000880501007387 */ /* 0x0001e20000100800 */
[----:B------:R-:W-:-:S02]  /*b700*/  IMAD R17, R0, R9, R17 ;  /* 0x0000000900117224 */ /* 0x000fc400078e0211 */
[----:B------:R-:W-:Y:S02]  /*b710*/  VIADD R3, R28, 0x26 ;  /* 0x000000261c037836 */ /* 0x000fe40000000000 */
[----:B------:R-:W-:Y:S01]  /*b720*/  @!P1 IMAD.MOV R4, RZ, RZ, -R4 ;  /* 0x000000ffff049224 */ /* 0x000fe200078e0a04 */
[----:B------:R-:W-:Y:S01]  /*b730*/  ISETP.GT.U32.AND P1, PT, R0, R16, PT ;  /* 0x000000100000720c */ /* 0x000fe20003f24070 */
[--C-:B------:R-:W-:Y:S01]  /*b740*/  @!P0 IMAD.IADD R22, R22, 0x1, -R0.reuse ;  /* 0x0000000116168824 */ /* 0x100fe200078e0a00 */
[----:B------:R-:W-:Y:S01]  /*b750*/  IABS R9, R3 ;  /* 0x0000000300097213 */ /* 0x000fe20000000000 */
[----:B------:R-:W-:Y:S01]  /*b760*/  @!P2 IMAD.IADD R21, R21, 0x1, -R0 ;  /* 0x000000011515a824 */ /* 0x000fe200078e0a00 */
[----:B------:R-:W-:Y:S01]  /*b770*/  ISETP.GT.U32.AND P2, PT, R0, R17, PT ;  /* 0x000000110000720c */ /* 0x000fe20003f44070 */
[----:B------:R-:W-:Y:S01]  /*b780*/  VIADD R18, R28, 0x25 ;  /* 0x000000251c127836 */ /* 0x000fe20000000000 */
[----:B------:R-:W-:Y:S01]  /*b790*/  ISETP.GT.U32.AND P0, PT, R0, R22, PT ;  /* 0x000000160000720c */ /* 0x000fe20003f04070 */
[----:B------:R-:W-:Y:S01]  /*b7a0*/  IMAD.HI.U32 R20, R13, R9, RZ ;  /* 0x000000090d147227 */ /* 0x000fe200078e00ff */
[----:B------:R1:W-:Y:S02]  /*b7b0*/  STL [R1+0x68], R4 ;  /* 0x0000680401007387 */ /* 0x0003e40000100800 */
[----:B------:R-:W-:Y:S01]  /*b7c0*/  IABS R19, R18 ;  /* 0x0000001200137213 */ /* 0x000fe20000000000 */
[----:B------:R-:W-:-:S02]  /*b7d0*/  VIADD R12, R28, 0x24 ;  /* 0x000000241c0c7836 */ /* 0x000fc40000000000 */
[----:B------:R-:W-:Y:S02]  /*b7e0*/  IMAD.MOV R20, RZ, RZ, -R20 ;  /* 0x000000ffff147224 */ /* 0x000fe400078e0a14 */
[--C-:B------:R-:W-:Y:S01]  /*b7f0*/  @!P1 IMAD.IADD R16, R16, 0x1, -R0.reuse ;  /* 0x0000000110109824 */ /* 0x100fe200078e0a00 */
[----:B------:R-:W-:Y:S01]  /*b800*/  IABS R11, R12 ;  /* 0x0000000c000b7213 */ /* 0x000fe20000000000 */
[----:B0-----:R-:W-:Y:S02]  /*b810*/  IMAD.MOV.U32 R5, RZ, RZ, R21 ;  /* 0x000000ffff057224 */ /* 0x001fe400078e0015 */
[----:B------:R-:W-:Y:S01]  /*b820*/  @!P2 IMAD.IADD R17, R17, 0x1, -R0 ;  /* 0x000000011111a824 */ /* 0x000fe200078e0a00 */
[C---:B------:R-:W-:Y:S01]  /*b830*/  ISETP.GT.U32.AND P2, PT, R0.reuse, R16, PT ;  /* 0x000000100000720c */ /* 0x040fe20003f44070 */
[----:B------:R-:W-:Y:S02]  /*b840*/  IMAD R9, R0, R20, R9 ;  /* 0x0000001400097224 */ /* 0x000fe400078e0209 */
[----:B------:R-:W-:-:S02]  /*b850*/  VIADD R2, R28, 0x23 ;  /* 0x000000231c027836 */ /* 0x000fc40000000000 */
[----:B------:R-:W-:Y:S01]  /*b860*/  @!P6 IMAD.MOV R5, RZ, RZ, -R5 ;  /* 0x000000ffff05e224 */ /* 0x000fe200078e0a05 */
[----:B------:R-:W-:Y:S01]  /*b870*/  ISETP.GT.U32.AND P6, PT, R0, R17, PT ;  /* 0x000000110000720c */ /* 0x000fe20003fc4070 */
[----:B------:R-:W-:Y:S01]  /*b880*/  @!P0 IMAD.IADD R22, R22, 0x1, -R0 ;  /* 0x0000000116168824 */ /* 0x000fe200078e0a00 */
[----:B------:R-:W-:Y:S01]  /*b890*/  ISETP.GE.AND P0, PT, R3, RZ, PT ;  /* 0x000000ff0300720c */ /* 0x000fe20003f06270 */
[C---:B------:R-:W-:Y:S01]  /*b8a0*/  IMAD.HI.U32 R20, R13.reuse, R19, RZ ;  /* 0x000000130d147227 */ /* 0x040fe200078e00ff */
[----:B------:R-:W-:Y:S01]  /*b8b0*/  ISETP.GT.U32.AND P1, PT, R0, R9, PT ;  /* 0x000000090000720c */ /* 0x000fe20003f24070 */
[----:B------:R0:W-:Y:S01]  /*b8c0*/  STL [R1+0x58], R5 ;  /* 0x0000580501007387 */ /* 0x0001e20000100800 */
[----:B-1----:R-:W-:Y:S01]  /*b8d0*/  IABS R4, R2 ;  /* 0x0000000200047213 */ /* 0x002fe20000000000 */
[----:B------:R-:W-:-:S04]  /*b8e0*/  IMAD.HI.U32 R3, R13, R11, RZ ;  /* 0x0000000b0d037227 */ /* 0x000fc800078e00ff */
[----:B------:R-:W-:Y:S02]  /*b8f0*/  IMAD.MOV R20, RZ, RZ, -R20 ;  /* 0x000000ffff147224 */ /* 0x000fe400078e0a14 */
[----:B------:R-:W-:Y:S02]  /*b900*/  IMAD.MOV R3, RZ, RZ, -R3 ;  /* 0x000000ffff037224 */ /* 0x000fe400078e0a03 */
[----:B0-----:R-:W-:Y:S02]  /*b910*/  IMAD.MOV.U32 R5, RZ, RZ, R22 ;  /* 0x000000ffff057224 */ /* 0x001fe400078e0016 */
[----:B------:R-:W-:-:S04]  /*b920*/  IMAD.HI.U32 R21, R13, R4, RZ ;  /* 0x000000040d157227 */ /* 0x000fc800078e00ff */
[----:B------:R-:W-:Y:S02]  /*b930*/  IMAD R19, R0, R20, R19 ;  /* 0x0000001400137224 */ /* 0x000fe400078e0213 */
[----:B------:R-:W-:Y:S01]  /*b940*/  @!P4 IMAD.MOV R5, RZ, RZ, -R5 ;  /* 0x000000ffff05c224 */ /* 0x000fe200078e0a05 */
[----:B------:R-:W-:Y:S01]  /*b950*/  ISETP.GE.AND P4, PT, R18, RZ, PT ;  /* 0x000000ff1200720c */ /* 0x000fe20003f86270 */
[----:B------:R-:W-:Y:S02]  /*b960*/  IMAD R11, R0, R3, R11 ;  /* 0x00000003000b7224 */ /* 0x000fe400078e020b */
[----:B------:R-:W-:Y:S01]  /*b970*/  IMAD.MOV R18, RZ, RZ, -R21 ;  /* 0x000000ffff127224 */ /* 0x000fe200078e0a15 */
[----:B------:R0:W-:Y:S01]  /*b980*/  STL [R1+0x38], R5 ;  /* 0x0000380501007387 */ /* 0x0001e20000100800 */
[--C-:B------:R-:W-:Y:S01]  /*b990*/  @!P2 IMAD.IADD R16, R16, 0x1, -R0.reuse ;  /* 0x000000011010a824 */ /* 0x100fe200078e0a00 */
[C---:B------:R-:W-:Y:S01]  /*b9a0*/  ISETP.GT.U32.AND P2, PT, R0.reuse, R19, PT ;  /* 0x000000130000720c */ /* 0x040fe20003f44070 */
[--C-:B------:R-:W-:Y:S01]  /*b9b0*/  @!P6 IMAD.IADD R17, R17, 0x1, -R0.reuse ;  /* 0x000000011111e824 */ /* 0x100fe200078e0a00 */
[----:B------:R-:W-:Y:S01]  /*b9c0*/  ISETP.GT.U32.AND P6, PT, R0, R11, PT ;  /* 0x0000000b0000720c */ /* 0x000fe20003fc4070 */
[----:B------:R-:W-:-:S02]  /*b9d0*/  @!P1 IMAD.IADD R9, R9, 0x1, -R0 ;  /* 0x0000000109099824 */ /* 0x000fc400078e0a00 */
[----:B------:R-:W-:Y:S02]  /*b9e0*/  VIADD R3, R28, 0x22 ;  /* 0x000000221c037836 */ /* 0x000fe40000000000 */
[C---:B------:R-:W-:Y:S01]  /*b9f0*/  IMAD R4, R0.reuse, R18, R4 ;  /* 0x0000001200047224 */ /* 0x040fe200078e0204 */
[C---:B------:R-:W-:Y:S01]  /*ba00*/  ISETP.GT.U32.AND P1, PT, R0.reuse, R9, PT ;  /* 0x000000090000720c */ /* 0x040fe20003f24070 */
[----:B0-----:R-:W-:Y:S01]  /*ba10*/  IMAD.MOV.U32 R5, RZ, RZ, R17 ;  /* 0x000000ffff057224 */ /* 0x001fe200078e0011 */
[----:B------:R-:W-:Y:S01]  /*ba20*/  IABS R18, R3 ;  /* 0x0000000300127213 */ /* 0x000fe20000000000 */
[----:B------:R-:W-:Y:S02]  /*ba30*/  IMAD.MOV.U32 R6, RZ, RZ, R16 ;  /* 0x000000ffff067224 */ /* 0x000fe400078e0010 */
[----:B------:R-:W-:Y:S01]  /*ba40*/  @!P5 IMAD.MOV R5, RZ, RZ, -R5 ;  /* 0x000000ffff05d224 */ /* 0x000fe200078e0a05 */
[----:B------:R-:W-:Y:S01]  /*ba50*/  ISETP.GT.U32.AND P5, PT, R0, R4, PT ;  /* 0x000000040000720c */ /* 0x000fe20003fa4070 */
[----:B------:R-:W-:-:S02]  /*ba60*/  IMAD.MOV.U32 R16, RZ, RZ, R18 ;  /* 0x000000ffff107224 */ /* 0x000fc400078e0012 */
[----:B------:R-:W-:Y:S02]  /*ba70*/  @!P2 IMAD.IADD R19, R19, 0x1, -R0 ;  /* 0x000000011313a824 */ /* 0x000fe400078e0a00 */
[----:B------:R-:W-:Y:S01]  /*ba80*/  @!P3 IMAD.MOV R6, RZ, RZ, -R6 ;  /* 0x000000ffff06b224 */ /* 0x000fe200078e0a06 */
[----:B------:R-:W-:Y:S01]  /*ba90*/  ISETP.GE.AND P3, PT, R12, RZ, PT ;  /* 0x000000ff0c00720c */ /* 0x000fe20003f66270 */
[--C-:B------:R-:W-:Y:S01]  /*baa0*/  @!P6 IMAD.IADD R11, R11, 0x1, -R0.reuse ;  /* 0x000000010b0be824 */ /* 0x100fe200078e0a00 */
[C---:B------:R-:W-:Y:S01]  /*bab0*/  ISETP.GT.U32.AND P2, PT, R0.reuse, R19, PT ;  /* 0x000000130000720c */ /* 0x040fe20003f44070 */
[----:B------:R-:W-:Y:S01]  /*bac0*/  IMAD.HI.U32 R17, R13, R16, RZ ;  /* 0x000000100d117227 */ /* 0x000fe200078e00ff */
[----:B------:R-:W-:Y:S02]  /*bad0*/  STL [R1+0x3c], R6 ;  /* 0x00003c0601007387 */ /* 0x000fe40000100800 */
[----:B------:R-:W-:Y:S01]  /*bae0*/  ISETP.GT.U32.AND P6, PT, R0, R11, PT ;  /* 0x0000000b0000720c */ /* 0x000fe20003fc4070 */
[----:B------:R-:W-:Y:S01]  /*baf0*/  VIADD R12, R28, 0x21 ;  /* 0x000000211c0c7836 */ /* 0x000fe20000000000 */
[----:B------:R0:W-:Y:S01]  /*bb00*/  STL [R1+0x4c], R5 ;  /* 0x00004c0501007387 */ /* 0x0001e20000100800 */
[--C-:B------:R-:W-:Y:S01]  /*bb10*/  @!P1 IMAD.IADD R9, R9, 0x1, -R0.reuse ;  /* 0x0000000109099824 */ /* 0x100fe200078e0a00 */
[----:B------:R-:W-:Y:S01]  /*bb20*/  ISETP.GE.AND P1, PT, R2, RZ, PT ;  /* 0x000000ff0200720c */ /* 0x000fe20003f26270 */
[----:B------:R-:W-:Y:S01]  /*bb30*/  IMAD.MOV R2, RZ, RZ, -R17 ;  /* 0x000000ffff027224 */ /* 0x000fe200078e0a11 */
[----:B------:R-:W-:Y:S01]  /*bb40*/  IABS R18, R12 ;  /* 0x0000000c00127213 */ /* 0x000fe20000000000 */
[----:B------:R-:W-:-:S02]  /*bb50*/  @!P5 IMAD.IADD R4, R4, 0x1, -R0 ;  /* 0x000000010404d824 */ /* 0x000fc400078e0a00 */
[----:B------:R-:W-:Y:S02]  /*bb60*/  IMAD R16, R0, R2, R16 ;  /* 0x0000000200107224 */ /* 0x000fe400078e0210 */
[----:B------:R-:W-:Y:S01]  /*bb70*/  VIADD R17, R28, 0x20 ;  /* 0x000000201c117836 */ /* 0x000fe20000000000 */
[----:B------:R-:W-:Y:S01]  /*bb80*/  ISETP.GT.U32.AND P5, PT, R0, R4, PT ;  /* 0x000000040000720c */ /* 0x000fe20003fa4070 */
[----:B0-----:R-:W-:Y:S02]  /*bb90*/  IMAD.MOV.U32 R5, RZ, RZ, R9 ;  /* 0x000000ffff057224 */ /* 0x001fe400078e0009 */
[----:B------:R-:W-:Y:S01]  /*bba0*/  IMAD.HI.U32 R20, R13, R18, RZ ;  /* 0x000000120d147227 */ /* 0x000fe200078e00ff */
[----:B------:R-:W-:-:S03]  /*bbb0*/  IABS R2, R17 ;  /* 0x0000001100027213 */ /* 0x000fc60000000000 */
[----:B------:R-:W-:Y:S01]  /*bbc0*/  @!P0 IMAD.MOV R5, RZ, RZ, -R5 ;  /* 0x000000ffff058224 */ /* 0x000fe200078e0a05 */
[----:B------:R-:W-:Y:S01]  /*bbd0*/  ISETP.GT.U32.AND P0, PT, R0, R16, PT ;  /* 0x000000100000720c */ /* 0x000fe20003f04070 */
[----:B------:R-:W-:Y:S01]  /*bbe0*/  @!P2 IMAD.IADD R19, R19, 0x1, -R0 ;  /* 0x000000011313a824 */ /* 0x000fe200078e0a00 */
[----:B------:R-:W-:Y:S01]  /*bbf0*/  ISETP.GE.AND P2, PT, R3, RZ, PT ;  /* 0x000000ff0300720c */ /* 0x000fe20003f46270 */
[----:B------:R-:W-:Y:S01]  /*bc00*/  IMAD.MOV R20, RZ, RZ, -R20 ;  /* 0x000000ffff147224 */ /* 0x000fe200078e0a14 */
[----:B------:R0:W-:Y:S01]  /*bc10*/  STL [R1+0x54], R5 ;  /* 0x0000540501007387 */ /* 0x0001e20000100800 */
[----:B------:R-:W-:Y:S01]  /*bc20*/  @!P6 IMAD.IADD R11, R11, 0x1, -R0 ;  /* 0x000000010b0be824 */ /* 0x000fe200078e0a00 */
[----:B------:R-:W-:Y:S01]  /*bc30*/  ISETP.GE.AND P6, PT, R12, RZ, PT ;  /* 0x000000ff0c00720c */ /* 0x000fe20003fc6270 */
[----:B------:R-:W-:Y:S02]  /*bc40*/  IMAD R12, R0, R20, R18 ;  /* 0x00000014000c7224 */ /* 0x000fe400078e0212 */
[----:B------:R-:W-:-:S04]  /*bc50*/  IMAD.HI.U32 R9, R13, R2, RZ ;  /* 0x000000020d097227 */ /* 0x000fc800078e00ff */
[--C-:B------:R-:W-:Y:S01]  /*bc60*/  @!P5 IMAD.IADD R4, R4, 0x1, -R0.reuse ;  /* 0x000000010404d824 */ /* 0x100fe200078e0a00 */
[----:B------:R-:W-:Y:S01]  /*bc70*/  ISETP.GT.U32.AND P5, PT, R0, R12, PT ;  /* 0x0000000c0000720c */ /* 0x000fe20003fa4070 */
[----:B0-----:R-:W-:Y:S02]  /*bc80*/  IMAD.MOV.U32 R5, RZ, RZ, R19 ;  /* 0x000000ffff057224 */ /* 0x001fe400078e0013 */
[----:B------:R-:W-:Y:S02]  /*bc90*/  IMAD.MOV R9, RZ, RZ, -R9 ;  /* 0x000000ffff097224 */ /* 0x000fe400078e0a09 */
[----:B------:R-:W-:Y:S01]  /*bca0*/  @!P4 IMAD.MOV R5, RZ, RZ, -R5 ;  /* 0x000000ffff05c224 */ /* 0x000fe200078e0a05 */
[----:B------:R-:W-:Y:S01]  /*bcb0*/  ISETP.GE.AND P4, PT, R17, RZ, PT ;  /* 0x000000ff1100720c */ /* 0x000fe20003f86270 */
[----:B------:R-:W-:Y:S02]  /*bcc0*/  @!P0 IMAD.IADD R16, R16, 0x1, -R0 ;  /* 0x0000000110108824 */ /* 0x000fe400078e0a00 */
[----:B------:R-:W-:Y:S01]  /*bcd0*/  IMAD R2, R0, R9, R2 ;  /* 0x0000000900027224 */ /* 0x000fe200078e0202 */
[----:B------:R0:W-:Y:S01]  /*bce0*/  STL [R1+0x40], R5 ;  /* 0x0000400501007387 */ /* 0x0001e20000100800 */
[----:B------:R-:W-:Y:S01]  /*bcf0*/  VIADD R3, R28, 0x1f ;  /* 0x0000001f1c037836 */ /* 0x000fe20000000000 */
[----:B------:R-:W-:Y:S01]  /*bd00*/  ISETP.GT.U32.AND P0, PT, R0, R16, PT ;  /* 0x000000100000720c */ /* 0x000fe20003f04070 */
[----:B------:R-:W-:-:S02]  /*bd10*/  @!P5 IMAD.IADD R12, R12, 0x1, -R0 ;  /* 0x000000010c0cd824 */ /* 0x000fc400078e0a00 */
[----:B------:R-:W-:Y:S01]  /*bd20*/  IMAD.MOV.U32 R6, RZ, RZ, R11 ;  /* 0x000000ffff067224 */ /* 0x000fe200078e000b */
[----:B------:R-:W-:Y:S01]  /*bd30*/  IABS R18, R3 ;  /* 0x0000000300127213 */ /* 0x000fe20000000000 */
[----:B------:R-:W-:Y:S01]  /*bd40*/  VIADD R11, R28, 0x1e ;  /* 0x0000001e1c0b7836 */ /* 0x000fe20000000000 */
[C---:B------:R-:W-:Y:S01]  /*bd50*/  ISETP.GT.U32.AND P5, PT, R0.reuse, R12, PT ;  /* 0x0000000c0000720c */ /* 0x040fe20003fa4070 */
[----:B------:R-:W-:Y:S01]  /*bd60*/  @!P3 IMAD.MOV R6, RZ, RZ, -R6 ;  /* 0x000000ffff06b224 */ /* 0x000fe200078e0a06 */
[----:B------:R-:W-:Y:S01]  /*bd70*/  ISETP.GE.AND P3, PT, R3, RZ, PT ;  /* 0x000000ff0300720c */ /* 0x000fe20003f66270 */
[----:B0-----:R-:W-:Y:S02]  /*bd80*/  IMAD.MOV.U32 R5, RZ, RZ, R4 ;  /* 0x000000ffff057224 */ /* 0x001fe400078e0004 */
[----:B------:R-:W-:Y:S01]  /*bd90*/  IMAD.MOV.U32 R17, RZ, RZ, R18 ;  /* 0x000000ffff117224 */ /* 0x000fe200078e0012 */
[----:B------:R-:W-:Y:S01]  /*bda0*/  STL [R1+0x44], R6 ;  /* 0x0000440601007387 */ /* 0x000fe20000100800 */
[----:B------:R-:W-:Y:S01]  /*bdb0*/  @!P1 IMAD.MOV R5, RZ, RZ, -R5 ;  /* 0x000000ffff059224 */ /* 0x000fe200078e0a05 */
[----:B------:R-:W-:Y:S01]  /*bdc0*/  ISETP.GT.U32.AND P1, PT, R0, R2, PT ;  /* 0x000000020000720c */ /* 0x000fe20003f24070 */
[----:B------:R-:W-:Y:S01]  /*bdd0*/  @!P0 IMAD.IADD R16, R16, 0x1, -R0 ;  /* 0x0000000110108824 */ /* 0x000fe200078e0a00 */
[----:B------:R-:W-:Y:S01]  /*bde0*/  ISETP.GE.AND P0, PT, R11, RZ, PT ;  /* 0x000000ff0b00720c */ /* 0x000fe20003f06270 */
[----:B------:R-:W-:Y:S01]  /*bdf0*/  IMAD.HI.U32 R4, R13, R17, RZ ;  /* 0x000000110d047227 */ /* 0x000fe200078e00ff */
[----:B------:R0:W-:Y:S01]  /*be00*/  STL [R1+0x124], R5 ;  /* 0x0001240501007387 */ /* 0x0001e20000100800 */
[----:B------:R-:W-:-:S02]  /*be10*/  IABS R11, R11 ;  /* 0x0000000b000b7213 */ /* 0x000fc40000000000 */
[----:B------:R-:W-:Y:S02]  /*be20*/  IMAD.MOV R4, RZ, RZ, -R4 ;  /* 0x000000ffff047224 */ /* 0x000fe400078e0a04 */
[----:B------:R-:W-:Y:S02]  /*be30*/  VIADD R18, R28, 0x1d ;  /* 0x0000001d1c127836 */ /* 0x000fe40000000000 */
[----:B------:R-:W-:Y:S02]  /*be40*/  IMAD R17, R0, R4, R17 ;  /* 0x0000000400117224 */ /* 0x000fe400078e0211 */
[----:B------:R-:W-:Y:S01]  /*be50*/  @!P1 IMAD.IADD R2, R2, 0x1, -R0 ;  /* 0x0000000102029824 */ /* 0x000fe200078e0a00 */
[----:B------:R-:W-:Y:S01]  /*be60*/  IABS R4, R18 ;  /* 0x0000001200047213 */ /* 0x000fe20000000000 */
[----:B0-----:R-:W-:Y:S02]  /*be70*/  IMAD.MOV.U32 R5, RZ, RZ, R16 ;  /* 0x000000ffff057224 */ /* 0x001fe400078e0010 */
[----:B------:R-:W-:Y:S01]  /*be80*/  @!P5 IMAD.IADD R12, R12, 0x1, -R0 ;  /* 0x000000010c0cd824 */ /* 0x000fe200078e0a00 */
[C---:B------:R-:W-:Y:S01]  /*be90*/  ISETP.GT.U32.AND P1, PT, R0.reuse, R2, PT ;  /* 0x000000020000720c */ /* 0x040fe20003f24070 */
[----:B------:R-:W-:Y:S01]  /*bea0*/  @!P2 IMAD.MOV R5, RZ, RZ, -R5 ;  /* 0x000000ffff05a224 */ /* 0x000fe200078e0a05 */
[----:B------:R-:W-:Y:S01]  /*beb0*/  ISETP.GT.U32.AND P5, PT, R0, R17, PT ;  /* 0x000000110000720c */ /* 0x000fe20003fa4070 */
[----:B------:R-:W-:Y:S01]  /*bec0*/  IMAD.HI.U32 R16, R13, R11, RZ ;  /* 0x0000000b0d107227 */ /* 0x000fe200078e00ff */
[----:B------:R-:W-:-:S02]  /*bed0*/  ISETP.GE.AND P2, PT, R18, RZ, PT ;  /* 0x000000ff1200720c */ /* 0x000fc40003f46270 */
[----:B------:R0:W-:Y:S01]  /*bee0*/  STL [R1+0x120], R5 ;  /* 0x0001200501007387 */ /* 0x0001e20000100800 */
[----:B------:R-:W-:Y:S02]  /*bef0*/  IMAD.MOV R16, RZ, RZ, -R16 ;  /* 0x000000ffff107224 */ /* 0x000fe400078e0a10 */
[----:B------:R-:W-:Y:S02]  /*bf00*/  VIADD R3, R28, 0x1c ;  /* 0x0000001c1c037836 */ /* 0x000fe40000000000 */
[----:B------:R-:W-:Y:S02]  /*bf10*/  IMAD R11, R0, R16, R11 ;  /* 0x00000010000b7224 */ /* 0x000fe400078e020b */
[--C-:B------:R-:W-:Y:S01]  /*bf20*/  @!P1 IMAD.IADD R2, R2, 0x1, -R0.reuse ;  /* 0x0000000102029824 */ /* 0x100fe200078e0a00 */
[----:B------:R-:W-:Y:S01]  /*bf30*/  IABS R9, R3 ;  /* 0x0000000300097213 */ /* 0x000fe20000000000 */
[----:B------:R-:W-:Y:S01]  /*bf40*/  @!P5 IMAD.IADD R17, R17, 0x1, -R0 ;  /* 0x000000011111d824 */ /* 0x000fe200078e0a00 */
[----:B------:R-:W-:Y:S01]  /*bf50*/  ISETP.GT.U32.AND P1, PT, R0, R11, PT ;  /* 0x0000000b0000720c */ /* 0x000fe20003f24070 */
[----:B0-----:R-:W-:-:S02]  /*bf60*/  IMAD.MOV.U32 R5, RZ, RZ, R12 ;  /* 0x000000ffff057224 */ /* 0x001fc400078e000c */
[----:B------:R-:W-:Y:S01]  /*bf70*/  IMAD.HI.U32 R12, R13, R4, RZ ;  /* 0x000000040d0c7227 */ /* 0x000fe200078e00ff */
[----:B------:R-:W-:-:S03]  /*bf80*/  ISETP.GT.U32.AND P5, PT, R0, R17, PT ;  /* 0x000000110000720c */ /* 0x000fc60003fa4070 */
[----:B------:R-:W-:Y:S01]  /*bf90*/  @!P6 IMAD.MOV R5, RZ, RZ, -R5 ;  /* 0x000000ffff05e224 */ /* 0x000fe200078e0a05 */
[----:B------:R-:W-:Y:S01]  /*bfa0*/  ISETP.GE.AND P6, PT, R3, RZ, PT ;  /* 0x000000ff0300720c */ /* 0x000fe20003fc6270 */
[----:B------:R-:W-:Y:S02]  /*bfb0*/  IMAD.MOV R12, RZ, RZ, -R12 ;  /* 0x000000ffff0c7224 */ /* 0x000fe400078e0a0c */
[----:B------:R-:W-:Y:S01]  /*bfc0*/  IMAD.HI.U32 R3, R13, R9, RZ ;  /* 0x000000090d037227 */ /* 0x000fe200078e00ff */
[----:B------:R0:W-:Y:S03]  /*bfd0*/  STL [R1+0x108], R5 ;  /* 0x0001080501007387 */ /* 0x0001e60000100800 */
[----:B------:R-:W-:Y:S02]  /*bfe0*/  IMAD R4, R0, R12, R4 ;  /* 0x0000000c00047224 */ /* 0x000fe400078e0204 */
[----:B------:R-:W-:-:S02]  /*bff0*/  @!P1 IMAD.IADD R11, R11, 0x1, -R0 ;  /* 0x000000010b0b9824 */ /* 0x000fc400078e0a00 */
[----:B------:R-:W-:Y:S02]  /*c000*/  VIADD R19, R28, 0x1b ;  /* 0x0000001b1c137836 */ /* 0x000fe40000000000 */
[----:B------:R-:W-:Y:S01]  /*c010*/  IMAD.MOV R3, RZ, RZ, -R3 ;  /* 0x000000ffff037224 */ /* 0x000fe200078e0a03 */
[C---:B------:R-:W-:Y:S01]  /*c020*/  ISETP.GT.U32.AND P1, PT, R0.reuse, R11, PT ;  /* 0x0000000b0000720c */ /* 0x040fe20003f24070 */
[----:B0-----:R-:W-:Y:S01]  /*c030*/  IMAD.MOV.U32 R5, RZ, RZ, R2 ;  /* 0x000000ffff057224 */ /* 0x001fe200078e0002 */
[----:B------:R-:W-:Y:S01]  /*c040*/  IABS R16, R19 ;  /* 0x0000001300107213 */ /* 0x000fe20000000000 */
[C---:B------:R-:W-:Y:S02]  /*c050*/  IMAD R9, R0.reuse, R3, R9 ;  /* 0x0000000300097224 */ /* 0x040fe400078e0209 */
[----:B------:R-:W-:Y:S01]  /*c060*/  @!P4 IMAD.MOV R5, RZ, RZ, -R5 ;  /* 0x000000ffff05c224 */ /* 0x000fe200078e0a05 */
[C---:B------:R-:W-:Y:S01]  /*c070*/  ISETP.GT.U32.AND P4, PT, R0.reuse, R4, PT ;  /* 0x000000040000720c */ /* 0x040fe20003f84070 */
[----:B------:R-:W-:Y:S01]  /*c080*/  @!P5 IMAD.IADD R17, R17, 0x1, -R0 ;  /* 0x000000011111d824 */ /* 0x000fe200078e0a00 */
[----:B------:R-:W-:Y:S01]  /*c090*/  ISETP.GT.U32.AND P5, PT, R0, R9, PT ;  /* 0x000000090000720c */ /* 0x000fe20003fa4070 */
[C---:B------:R-:W-:Y:S01]  /*c0a0*/  VIADD R12, R28.reuse, 0x1a ;  /* 0x0000001a1c0c7836 */ /* 0x040fe20000000000 */
[----:B------:R0:W-:Y:S01]  /*c0b0*/  STL [R1+0x10c], R5 ;  /* 0x00010c0501007387 */ /* 0x0001e20000100800 */
[----:B------:R-:W-:-:S02]  /*c0c0*/  VIADD R2, R28, 0x19 ;  /* 0x000000191c027836 */ /* 0x000fc40000000000 */
[--C-:B------:R-:W-:Y:S01]  /*c0d0*/  @!P1 IMAD.IADD R11, R11, 0x1, -R0.reuse ;  /* 0x000000010b0b9824 */ /* 0x100fe200078e0a00 */
[----:B------:R-:W-:Y:S01]  /*c0e0*/  IABS R3, R12 ;  /* 0x0000000c00037213 */ /* 0x000fe20000000000 */
[----:B------:R-:W-:Y:S01]  /*c0f0*/  VIADD R8, R28, 0x4 ;  /* 0x000000041c087836 */ /* 0x000fe20000000000 */
[----:B------:R-:W-:Y:S01]  /*c100*/  ISETP.GE.AND P1, PT, R12, RZ, PT ;  /* 0x000000ff0c00720c */ /* 0x000fe20003f26270 */
[----:B------:R-:W-:Y:S01]  /*c110*/  IMAD.MOV.U32 R6, RZ, RZ, R11 ;  /* 0x000000ffff067224 */ /* 0x000fe200078e000b */
[----:B------:R-:W-:Y:S01]  /*c120*/  IABS R20, R2 ;  /* 0x0000000200147213 */ /* 0x000fe20000000000 */
[----:B------:R-:W-:Y:S02]  /*c130*/  @!P4 IMAD.IADD R4, R4, 0x1, -R0 ;  /* 0x000000010404c824 */ /* 0x000fe400078e0a00 */
[----:B0-----:R-:W-:Y:S02]  /*c140*/  IMAD.MOV.U32 R5, RZ, RZ, R17 ;  /* 0x000000ffff057224 */ /* 0x001fe400078e0011 */
[----:B------:R-:W-:Y:S01]  /*c150*/  IMAD.HI.U32 R17, R13, R16, RZ ;  /* 0x000000100d117227 */ /* 0x000fe200078e00ff */
[----:B------:R-:W-:-:S03]  /*c160*/  ISETP.GT.U32.AND P4, PT, R0, R4, PT ;  /* 0x000000040000720c */ /* 0x000fc60003f84070 */
[----:B------:R-:W-:Y:S02]  /*c170*/  IMAD.MOV R17, RZ, RZ, -R17 ;  /* 0x000000ffff117224 */ /* 0x000fe400078e0a11 */
[----:B------:R-:W-:-:S04]  /*c180*/  IMAD.HI.U32 R18, R13, R3, RZ ;  /* 0x000000030d127227 */ /* 0x000fc800078e00ff */
[----:B------:R-:W-:Y:S01]  /*c190*/  @!P3 IMAD.MOV R5, RZ, RZ, -R5 ;  /* 0x000000ffff05b224 */ /* 0x000fe200078e0a05 */
[----:B------:R-:W-:Y:S01]  /*c1a0*/  ISETP.GE.AND P3, PT, R19, RZ, PT ;  /* 0x000000ff1300720c */ /* 0x000fe20003f66270 */
[----:B------:R-:W-:Y:S02]  /*c1b0*/  IMAD R12, R0, R17, R16 ;  /* 0x00000011000c7224 */ /* 0x000fe400078e0210 */
[----:B------:R-:W-:Y:S01]  /*c1c0*/  IMAD.MOV R18, RZ, RZ, -R18 ;  /* 0x000000ffff127224 */ /* 0x000fe200078e0a12 */
[----:B------:R0:W-:Y:S01]  /*c1d0*/  STL [R1+0x104], R5 ;  /* 0x0001040501007387 */ /* 0x0001e20000100800 */
[--C-:B------:R-:W-:Y:S01]  /*c1e0*/  @!P4 IMAD.IADD R4, R4, 0x1, -R0.reuse ;  /* 0x000000010404c824 */ /* 0x100fe200078e0a00 */
[C---:B------:R-:W-:Y:S01]  /*c1f0*/  ISETP.GT.U32.AND P4, PT, R0.reuse, R12, PT ;  /* 0x0000000c0000720c */ /* 0x040fe20003f84070 */
[----:B------:R-:W-:Y:S01]  /*c200*/  @!P5 IMAD.IADD R9, R9, 0x1, -R0 ;  /* 0x000000010909d824 */ /* 0x000fe200078e0a00 */
[----:B------:R-:W1:Y:S01]  /*c210*/  I2F.RP R17, R25 ;  /* 0x0000001900117306 */ /* 0x000e620000209400 */
[----:B------:R-:W-:-:S02]  /*c220*/  IMAD R3, R0, R18, R3 ;  /* 0x0000001200037224 */ /* 0x000fc400078e0203 */
[----:B------:R-:W-:Y:S01]  /*c230*/  IMAD.MOV.U32 R19, RZ, RZ, R20 ;  /* 0x000000ffff137224 */ /* 0x000fe200078e0014 */
[----:B------:R-:W-:Y:S01]  /*c240*/  ISETP.GT.U32.AND P5, PT, R0, R9, PT ;  /* 0x000000090000720c */ /* 0x000fe20003fa4070 */
[----:B------:R-:W-:Y:S01]  /*c250*/  @!P0 IMAD.MOV R6, RZ, RZ, -R6 ;  /* 0x000000ffff068224 */ /* 0x000fe200078e0a06 */
[----:B------:R-:W-:Y:S01]  /*c260*/  ISETP.GE.AND P0, PT, R2, RZ, PT ;  /* 0x000000ff0200720c */ /* 0x000fe20003f06270 */
[----:B0-----:R-:W-:Y:S02]  /*c270*/  IMAD.MOV.U32 R5, RZ, RZ, R4 ;  /* 0x000000ffff057224 */ /* 0x001fe400078e0004 */
[----:B------:R-:W-:Y:S01]  /*c280*/  VIADD R4, R28, 0x18 ;  /* 0x000000181c047836 */ /* 0x000fe20000000000 */
[----:B------:R-:W-:Y:S01]  /*c290*/  STL [R1+0xe4], R6 ;  /* 0x0000e40601007387 */ /* 0x000fe20000100800 */
[----:B------:R-:W-:Y:S01]  /*c2a0*/  @!P2 IMAD.MOV R5, RZ, RZ, -R5 ;  /* 0x000000ffff05a224 */ /* 0x000fe200078e0a05 */
[----:B------:R-:W-:Y:S01]  /*c2b0*/  ISETP.GT.U32.AND P2, PT, R0, R3, PT ;  /* 0x000000030000720c */ /* 0x000fe20003f44070 */
[----:B------:R-:W-:-:S02]  /*c2c0*/  @!P4 IMAD.IADD R12, R12, 0x1, -R0 ;  /* 0x000000010c0cc824 */ /* 0x000fc400078e0a00 */
[----:B------:R-:W-:Y:S01]  /*c2d0*/  IMAD.HI.U32 R16, R13, R19, RZ ;  /* 0x000000130d107227 */ /* 0x000fe200078e00ff */
[----:B------:R0:W-:Y:S01]  /*c2e0*/  STL [R1+0xec], R5 ;  /* 0x0000ec0501007387 */ /* 0x0001e20000100800 */
[----:B-1----:R-:W1:Y:S01]  /*c2f0*/  MUFU.RCP R17, R17 ;  /* 0x0000001100117308 */ /* 0x002e620000001000 */
[----:B------:R-:W-:Y:S01]  /*c300*/  ISETP.GT.U32.AND P4, PT, R0, R12, PT ;  /* 0x0000000c0000720c */ /* 0x000fe20003f84070 */
[----:B------:R-:W-:Y:S01]  /*c310*/  @!P5 IMAD.IADD R9, R9, 0x1, -R0 ;  /* 0x000000010909d824 */ /* 0x000fe200078e0a00 */
[----:B------:R-:W-:Y:S01]  /*c320*/  ISETP.GE.AND P5, PT, R4, RZ, PT ;  /* 0x000000ff0400720c */ /* 0x000fe20003fa6270 */
[----:B------:R-:W-:Y:S01]  /*c330*/  VIADD R2, R28, 0x17 ;  /* 0x000000171c027836 */ /* 0x000fe20000000000 */
[----:B------:R-:W-:Y:S01]  /*c340*/  IABS R4, R4 ;  /* 0x0000000400047213 */ /* 0x000fe20000000000 */
[----:B------:R-:W-:Y:S02]  /*c350*/  IMAD.MOV R16, RZ, RZ, -R16 ;  /* 0x000000ffff107224 */ /* 0x000fe400078e0a10 */
[----:B------:R-:W-:Y:S01]  /*c360*/  @!P2 IMAD.IADD R3, R3, 0x1, -R0 ;  /* 0x000000010303a824 */ /* 0x000fe200078e0a00 */
[----:B------:R-:W-:Y:S01]  /*c370*/  IABS R11, R2 ;  /* 0x00000002000b7213 */ /* 0x000fe20000000000 */
[----:B------:R-:W-:-:S03]  /*c380*/  IMAD.HI.U32 R18, R13, R4, RZ ;  /* 0x000000040d127227 */ /* 0x000fc600078e00ff */
[----:B------:R-:W-:Y:S01]  /*c390*/  ISETP.GT.U32.AND P2, PT, R0, R3, PT ;  /* 0x000000030000720c */ /* 0x000fe20003f44070 */
[----:B------:R-:W-:Y:S02]  /*c3a0*/  IMAD.MOV R18, RZ, RZ, -R18 ;  /* 0x000000ffff127224 */ /* 0x000fe400078e0a12 */
[----:B------:R-:W-:Y:S01]  /*c3b0*/  @!P4 IMAD.IADD R12, R12, 0x1, -R0 ;  /* 0x000000010c0cc824 */ /* 0x000fe200078e0a00 */
[----:B------:R-:W-:Y:S01]  /*c3c0*/  ISETP.GE.AND P4, PT, R2, RZ, PT ;  /* 0x000000ff0200720c */ /* 0x000fe20003f86270 */
[C---:B------:R-:W-:Y:S02]  /*c3d0*/  IMAD R2, R0.reuse, R18, R4 ;  /* 0x0000001200027224 */ /* 0x040fe400078e0204 */
[----:B------:R-:W-:Y:S02]  /*c3e0*/  IMAD R19, R0, R16, R19 ;  /* 0x0000001000137224 */ /* 0x000fe400078e0213 */
[----:B0-----:R-:W-:Y:S02]  /*c3f0*/  IMAD.MOV.U32 R5, RZ, RZ, R9 ;  /* 0x000000ffff057224 */ /* 0x001fe400078e0009 */
[----:B------:R-:W-:-:S04]  /*c400*/  IMAD.HI.U32 R20, R13, R11, RZ ;  /* 0x0000000b0d147227 */ /* 0x000fc800078e00ff */
[----:B------:R-:W-:Y:S01]  /*c410*/  @!P2 IMAD.IADD R3, R3, 0x1, -R0 ;  /* 0x000000010303a824 */ /* 0x000fe200078e0a00 */
[C---:B------:R-:W-:Y:S01]  /*c420*/  ISETP.GT.U32.AND P2, PT, R0.reuse, R2, PT ;  /* 0x000000020000720c */ /* 0x040fe20003f44070 */
[----:B------:R-:W-:Y:S01]  /*c430*/  @!P6 IMAD.MOV R5, RZ, RZ, -R5 ;  /* 0x000000ffff05e224 */ /* 0x000fe200078e0a05 */
[C---:B------:R-:W-:Y:S01]  /*c440*/  ISETP.GT.U32.AND P6, PT, R0.reuse, R19, PT ;  /* 0x000000130000720c */ /* 0x040fe20003fc4070 */
[----:B------:R-:W-:Y:S02]  /*c450*/  IMAD.MOV R20, RZ, RZ, -R20 ;  /* 0x000000ffff147224 */ /* 0x000fe400078e0a14 */
[----:B------:R-:W-:Y:S01]  /*c460*/  IMAD.MOV.U32 R6, RZ, RZ, R12 ;  /* 0x000000ffff067224 */ /* 0x000fe200078e000c */
[----:B------:R0:W-:Y:S01]  /*c470*/  STL [R1+0xe8], R5 ;  /* 0x0000e80501007387 */ /* 0x0001e20000100800 */
[----:B------:R-:W-:Y:S02]  /*c480*/  IMAD R11, R0, R20, R11 ;  /* 0x00000014000b7224 */ /* 0x000fe400078e020b */
[----:B------:R-:W-:-:S02]  /*c490*/  @!P3 IMAD.MOV R6, RZ, RZ, -R6 ;  /* 0x000000ffff06b224 */ /* 0x000fc400078e0a06 */
[----:B------:R-:W-:Y:S01]  /*c4a0*/  VIADD R16, R28, 0x16 ;  /* 0x000000161c107836 */ /* 0x000fe20000000000 */
[----:B------:R-:W-:Y:S01]  /*c4b0*/  ISETP.GT.U32.AND P3, PT, R0, R11, PT ;  /* 0x0000000b0000720c */ /* 0x000fe20003f64070 */
[--C-:B------:R-:W-:Y:S01]  /*c4c0*/  @!P2 IMAD.IADD R2, R2, 0x1, -R0.reuse ;  /* 0x000000010202a824 */ /* 0x100fe200078e0a00 */
[----:B------:R2:W-:Y:S01]  /*c4d0*/  STL [R1+0xd8], R6 ;  /* 0x0000d80601007387 */ /* 0x0005e20000100800 */
[----:B------:R-:W-:Y:S01]  /*c4e0*/  @!P6 IMAD.IADD R19, R19, 0x1, -R0 ;  /* 0x000000011313e824 */ /* 0x000fe200078e0a00 */
[----:B------:R-:W-:Y:S01]  /*c4f0*/  IABS R18, R16 ;  /* 0x0000001000127213 */ /* 0x000fe20000000000 */
[----:B0-----:R-:W-:Y:S01]  /*c500*/  IMAD.MOV.U32 R5, RZ, RZ, R3 ;  /* 0x000000ffff057224 */ /* 0x001fe200078e0003 */
[----:B------:R-:W-:Y:S01]  /*c510*/  ISETP.GE.AND P2, PT, R16, RZ, PT ;  /* 0x000000ff1000720c */ /* 0x000fe20003f46270 */
[----:B------:R-:W-:Y:S01]  /*c520*/  VIADD R9, R28, 0x15 ;  /* 0x000000151c097836 */ /* 0x000fe20000000000 */
[C---:B------:R-:W-:Y:S01]  /*c530*/  ISETP.GT.U32.AND P6, PT, R0.reuse, R19, PT ;  /* 0x000000130000720c */ /* 0x040fe20003fc4070 */
[----:B------:R-:W-:Y:S01]  /*c540*/  @!P1 IMAD.MOV R5, RZ, RZ, -R5 ;  /* 0x000000ffff059224 */ /* 0x000fe200078e0a05 */
[----:B------:R-:W-:Y:S01]  /*c550*/  ISETP.GT.U32.AND P1, PT, R0, R2, PT ;  /* 0x000000020000720c */ /* 0x000fe20003f24070 */
[----:B------:R-:W-:Y:S01]  /*c560*/  IMAD.HI.U32 R20, R13, R18, RZ ;  /* 0x000000120d147227 */ /* 0x000fe200078e00ff */
[----:B------:R-:W-:-:S02]  /*c570*/  IABS R4, R9 ;  /* 0x0000000900047213 */ /* 0x000fc40000000000 */
[----:B------:R0:W-:Y:S01]  /*c580*/  STL [R1+0xd4], R5 ;  /* 0x0000d40501007387 */ /* 0x0001e20000100800 */
[----:B------:R-:W-:Y:S02]  /*c590*/  @!P3 IMAD.IADD R11, R11, 0x1, -R0 ;  /* 0x000000010b0bb824 */ /* 0x000fe400078e0a00 */
[----:B------:R-:W-:-:S03]  /*c5a0*/  IMAD.HI.U32 R12, R13, R4, RZ ;  /* 0x000000040d0c7227 */ /* 0x000fc600078e00ff */
[----:B------:R-:W-:Y:S01]  /*c5b0*/  ISETP.GT.U32.AND P3, PT, R0, R11, PT ;  /* 0x0000000b0000720c */ /* 0x000fe20003f64070 */
[--C-:B------:R-:W-:Y:S01]  /*c5c0*/  @!P6 IMAD.IADD R19, R19, 0x1, -R0.reuse ;  /* 0x000000011313e824 */ /* 0x100fe200078e0a00 */
[----:B------:R-:W-:Y:S01]  /*c5d0*/  ISETP.GE.AND P6, PT, R9, RZ, PT ;  /* 0x000000ff0900720c */ /* 0x000fe20003fc6270 */
[----:B------:R-:W-:Y:S02]  /*c5e0*/  @!P1 IMAD.IADD R2, R2, 0x1, -R0 ;  /* 0x0000000102029824 */ /* 0x000fe400078e0a00 */
[----:B--2---:R-:W-:Y:S02]  /*c5f0*/  IMAD.MOV.U32 R6, RZ, RZ, R19 ;  /* 0x000000ffff067224 */ /* 0x004fe400078e0013 */
[----:B0-----:R-:W-:Y:S02]  /*c600*/  IMAD.MOV.U32 R5, RZ, RZ, R2 ;  /* 0x000000ffff057224 */ /* 0x001fe400078e0002 */
[----:B------:R-:W-:Y:S02]  /*c610*/  IMAD.MOV R20, RZ, RZ, -R20 ;  /* 0x000000ffff147224 */ /* 0x000fe400078e0a14 */
[----:B------:R-:W-:-:S02]  /*c620*/  @!P5 IMAD.MOV R5, RZ, RZ, -R5 ;  /* 0x000000ffff05d224 */ /* 0x000fc400078e0a05 */
[----:B------:R-:W-:Y:S02]  /*c630*/  @!P0 IMAD.MOV R6, RZ, RZ, -R6 ;  /* 0x000000ffff068224 */ /* 0x000fe400078e0a06 */
[----:B-1----:R-:W-:Y:S01]  /*c640*/  VIADD R3, R17, 0xffffffe ;  /* 0x0ffffffe11037836 */ /* 0x002fe20000000000 */
[----:B------:R-:W-:Y:S01]  /*c650*/  STL [R1+0xc4], R5 ;  /* 0x0000c40501007387 */ /* 0x000fe20000100800 */
[----:B------:R-:W-:Y:S02]  /*c660*/  IMAD.MOV R12, RZ, RZ, -R12 ;  /* 0x000000ffff0c7224 */ /* 0x000fe400078e0a0c */
[C---:B------:R-:W-:Y:S01]  /*c670*/  IMAD R17, R0.reuse, R20, R18 ;  /* 0x0000001400117224 */ /* 0x040fe200078e0212 */
[----:B------:R0:W-:Y:S01]  /*c680*/  STL [R1+0xb4], R6 ;  /* 0x0000b40601007387 */ /* 0x0001e20000100800 */
[----:B------:R-:W-:Y:S01]  /*c690*/  @!P3 IMAD.IADD R11, R11, 0x1, -R0 ;  /* 0x000000010b0bb824 */ /* 0x000fe200078e0a00 */
[----:B------:R-:W1:Y:S01]  /*c6a0*/  F2I.FTZ.U32.TRUNC.NTZ R3, R3 ;  /* 0x0000000300037305 */ /* 0x000e62000021f000 */
[C---:B------:R-:W-:Y:S01]  /*c6b0*/  IMAD R4, R0.reuse, R12, R4 ;  /* 0x0000000c00047224 */ /* 0x040fe200078e0204 */
[----:B------:R-:W-:Y:S01]  /*c6c0*/  ISETP.GT.U32.AND P0, PT, R0, R17, PT ;  /* 0x000000110000720c */ /* 0x000fe20003f04070 */
[----:B------:R-:W-:-:S02]  /*c6d0*/  VIADD R18, R28, 0x14 ;  /* 0x000000141c127836 */ /* 0x000fc40000000000 */
[C---:B------:R-:W-:Y:S02]  /*c6e0*/  VIADD R16, R28.reuse, 0x13 ;  /* 0x000000131c107836 */ /* 0x040fe40000000000 */
[----:B------:R-:W-:Y:S01]  /*c6f0*/  VIADD R9, R28, 0x12 ;  /* 0x000000121c097836 */ /* 0x000fe20000000000 */
[----:B------:R-:W-:Y:S01]  /*c700*/  ISETP.GE.AND P1, PT, R18, RZ, PT ;  /* 0x000000ff1200720c */ /* 0x000fe20003f26270 */
[----:B0-----:R-:W-:Y:S01]  /*c710*/  IMAD.MOV.U32 R6, RZ, RZ, R11 ;  /* 0x000000ffff067224 */ /* 0x001fe200078e000b */
[----:B------:R-:W-:Y:S01]  /*c720*/  IABS R18, R18 ;  /* 0x0000001200127213 */ /* 0x000fe20000000000 */
[----:B------:R-:W-:Y:S01]  /*c730*/  VIADD R12, R28, 0x11 ;  /* 0x000000111c0c7836 */ /* 0x000fe20000000000 */
[----:B------:R-:W-:Y:S01]  /*c740*/  ISETP.GE.AND P5, PT, R16, RZ, PT ;  /* 0x000000ff1000720c */ /* 0x000fe20003fa6270 */
[----:B------:R-:W-:Y:S01]  /*c750*/  @!P4 IMAD.MOV R6, RZ, RZ, -R6 ;  /* 0x000000ffff06c224 */ /* 0x000fe200078e0a06 */
[C---:B------:R-:W-:Y:S01]  /*c760*/  ISETP.GT.U32.AND P4, PT, R0.reuse, R4, PT ;  /* 0x000000040000720c */ /* 0x040fe20003f84070 */
[----:B------:R-:W-:Y:S01]  /*c770*/  @!P0 IMAD.IADD R17, R17, 0x1, -R0 ;  /* 0x0000000111118824 */ /* 0x000fe200078e0a00 */
[----:B------:R-:W-:Y:S01]  /*c780*/  IABS R16, R16 ;  /* 0x0000001000107213 */ /* 0x000fe20000000000 */
[----:B------:R-:W-:Y:S01]  /*c790*/  IMAD.HI.U32 R19, R13, R18, RZ ;  /* 0x000000120d137227 */ /* 0x000fe200078e00ff */
[----:B------:R-:W-:Y:S01]  /*c7a0*/  ISETP.GE.AND P3, PT, R9, RZ, PT ;  /* 0x000000ff0900720c */ /* 0x000fe20003f66270 */
[----:B------:R0:W-:Y:S01]  /*c7b0*/  STL [R1+0xbc], R6 ;  /* 0x0000bc0601007387 */ /* 0x0001e20000100800 */
[----:B------:R-:W-:Y:S01]  /*c7c0*/  ISETP.GT.U32.AND P0, PT, R0, R17, PT ;  /* 0x000000110000720c */ /* 0x000fe20003f04070 */
[----:B-1----:R-:W-:Y:S01]  /*c7d0*/  IMAD.MOV R20, RZ, RZ, -R3 ;  /* 0x000000ffff147224 */ /* 0x002fe200078e0a03 */
[----:B------:R-:W-:Y:S01]  /*c7e0*/  IABS R9, R9 ;  /* 0x0000000900097213 */ /* 0x000fe20000000000 */
[----:B------:R-:W-:-:S02]  /*c7f0*/  IMAD.MOV R19, RZ, RZ, -R19 ;  /* 0x000000ffff137224 */ /* 0x000fc400078e0a13 */
[----:B------:R-:W-:-:S04]  /*c800*/  IMAD.HI.U32 R11, R13, R16, RZ ;  /* 0x000000100d0b7227 */ /* 0x000fc800078e00ff */
[----:B------:R-:W-:Y:S02]  /*c810*/  @!P4 IMAD.IADD R4, R4, 0x1, -R0 ;  /* 0x000000010404c824 */ /* 0x000fe400078e0a00 */
[----:B------:R-:W-:Y:S02]  /*c820*/  IMAD.MOV.U32 R2, RZ, RZ, RZ ;  /* 0x000000ffff027224 */ /* 0x000fe400078e00ff */
[----:B------:R-:W-:Y:S01]  /*c830*/  IMAD R20, R20, R25, RZ ;  /* 0x0000001914147224 */ /* 0x000fe200078e02ff */
[C---:B------:R-:W-:Y:S01]  /*c840*/  ISETP.GT.U32.AND P4, PT, R0.reuse, R4, PT ;  /* 0x000000040000720c */ /* 0x040fe20003f84070 */
[----:B------:R-:W-:Y:S02]  /*c850*/  IMAD R18, R0, R19, R18 ;  /* 0x0000001300127224 */ /* 0x000fe400078e0212 */
[----:B------:R-:W-:Y:S02]  /*c860*/  IMAD.MOV R11, RZ, RZ, -R11 ;  /* 0x000000ffff0b7224 */ /* 0x000fe400078e0a0b */
[----:B------:R-:W-:-:S04]  /*c870*/  IMAD.HI.U32 R19, R13, R9, RZ ;  /* 0x000000090d137227 */ /* 0x000fc800078e00ff */
[----:B------:R-:W-:Y:S01]  /*c880*/  IMAD.HI.U32 R2, R3, R20, R2 ;  /* 0x0000001403027227 */ /* 0x000fe200078e0002 */
[----:B------:R-:W-:Y:S02]  /*c890*/  IABS R3, R12 ;  /* 0x0000000c00037213 */ /* 0x000fe40000000000 */
[----:B------:R-:W-:Y:S01]  /*c8a0*/  IABS R20, R27 ;  /* 0x0000001b00147213 */ /* 0x000fe20000000000 */
[C---:B------:R-:W-:Y:S02]  /*c8b0*/  IMAD R16, R0.reuse, R11, R16 ;  /* 0x0000000b00107224 */ /* 0x040fe400078e0210 */
[----:B------:R-:W-:Y:S01]  /*c8c0*/  @!P0 IMAD.IADD R17, R17, 0x1, -R0 ;  /* 0x0000000111118824 */ /* 0x000fe200078e0a00 */
[----:B------:R-:W-:Y:S01]  /*c8d0*/  ISETP.GT.U32.AND P0, PT, R0, R18, PT ;  /* 0x000000120000720c */ /* 0x000fe20003f04070 */
[----:B------:R-:W-:Y:S02]  /*c8e0*/  IMAD.MOV R19, RZ, RZ, -R19 ;  /* 0x000000ffff137224 */ /* 0x000fe400078e0a13 */
[----:B------:R-:W-:-:S02]  /*c8f0*/  IMAD.MOV.U32 R11, RZ, RZ, R3 ;  /* 0x000000ffff0b7224 */ /* 0x000fc400078e0003 */
[----:B------:R-:W-:Y:S01]  /*c900*/  IMAD R9, R0, R19, R9 ;  /* 0x0000001300097224 */ /* 0x000fe200078e0209 */
[----:B------:R-:W-:Y:S01]  /*c910*/  IABS R19, R28 ;  /* 0x0000001c00137213 */ /* 0x000fe20000000000 */
[----:B------:R-:W-:Y:S01]  /*c920*/  @!P4 IMAD.IADD R4, R4, 0x1, -R0 ;  /* 0x000000010404c824 */ /* 0x000fe200078e0a00 */
[----:B------:R-:W-:Y:S01]  /*c930*/  ISETP.GT.U32.AND P4, PT, R0, R16, PT ;  /* 0x000000100000720c */ /* 0x000fe20003f84070 */
[----:B------:R-:W-:Y:S02]  /*c940*/  IMAD.MOV.U32 R7, RZ, RZ, R17 ;  /* 0x000000ffff077224 */ /* 0x000fe400078e0011 */
[----:B------:R-:W-:-:S04]  /*c950*/  IMAD.HI.U32 R21, R13, R11, RZ ;  /* 0x0000000b0d157227 */ /* 0x000fc800078e00ff */
[----:B------:R-:W-:Y:S01]  /*c960*/  @!P2 IMAD.MOV R7, RZ, RZ, -R7 ;  /* 0x000000ffff07a224 */ /* 0x000fe200078e0a07 */
[C---:B------:R-:W-:Y:S01]  /*c970*/  ISETP.GT.U32.AND P2, PT, R0.reuse, R9, PT ;  /* 0x000000090000720c */ /* 0x040fe20003f44070 */
[----:B------:R-:W-:Y:S02]  /*c980*/  IMAD.MOV R21, RZ, RZ, -R21 ;  /* 0x000000ffff157224 */ /* 0x000fe400078e0a15 */
[----:B0-----:R-:W-:Y:S01]  /*c990*/  IMAD.MOV.U32 R6, RZ, RZ, R4 ;  /* 0x000000ffff067224 */ /* 0x001fe200078e0004 */
[----:B------:R0:W-:Y:S01]  /*c9a0*/  STL [R1+0x84], R7 ;  /* 0x0000840701007387 */ /* 0x0001e20000100800 */
[----:B------:R-:W-:Y:S02]  /*c9b0*/  IMAD R11, R0, R21, R11 ;  /* 0x00000015000b7224 */ /* 0x000fe400078e020b */
[----:B------:R-:W-:Y:S02]  /*c9c0*/  IMAD.MOV.U32 R5, RZ, RZ, R24 ;  /* 0x000000ffff057224 */ /* 0x000fe400078e0018 */
[----:B------:R-:W-:-:S02]  /*c9d0*/  @!P0 IMAD.IADD R18, R18, 0x1, -R0 ;  /* 0x0000000112128824 */ /* 0x000fc400078e0a00 */
[----:B------:R-:W-:Y:S01]  /*c9e0*/  @!P4 IMAD.IADD R16, R16, 0x1, -R0 ;  /* 0x000000011010c824 */ /* 0x000fe200078e0a00 */
[----:B------:R-:W-:Y:S01]  /*c9f0*/  IABS R3, R5 ;  /* 0x0000000500037213 */ /* 0x000fe20000000000 */
[----:B------:R-:W-:Y:S01]  /*ca00*/  @!P6 IMAD.MOV R6, RZ, RZ, -R6 ;  /* 0x000000ffff06e224 */ /* 0x000fe200078e0a06 */
[C---:B------:R-:W-:Y:S01]  /*ca10*/  ISETP.GT.U32.AND P6, PT, R0.reuse, R11, PT ;  /* 0x0000000b0000720c */ /* 0x040fe20003fc4070 */
[----:B------:R-:W-:Y:S01]  /*ca20*/  @!P2 IMAD.IADD R9, R9, 0x1, -R0 ;  /* 0x000000010909a824 */ /* 0x000fe200078e0a00 */
[C---:B------:R-:W-:Y:S01]  /*ca30*/  ISETP.GT.U32.AND P0, PT, R0.reuse, R18, PT ;  /* 0x000000120000720c */ /* 0x040fe20003f04070 */
[----:B------:R-:W-:Y:S01]  /*ca40*/  IMAD.HI.U32 R21, R13, R20, RZ ;  /* 0x000000140d157227 */ /* 0x000fe200078e00ff */
[C---:B------:R-:W-:Y:S01]  /*ca50*/  ISETP.GT.U32.AND P4, PT, R0.reuse, R16, PT ;  /* 0x000000100000720c */ /* 0x040fe20003f84070 */
[----:B------:R1:W-:Y:S01]  /*ca60*/  STL [R1+0x80], R6 ;  /* 0x0000800601007387 */ /* 0x0003e20000100800 */
[----:B------:R-:W-:Y:S01]  /*ca70*/  ISETP.GT.U32.AND P2, PT, R0, R9, PT ;  /* 0x000000090000720c */ /* 0x000fe20003f44070 */
[----:B------:R-:W-:-:S04]  /*ca80*/  IMAD.HI.U32 R2, R2, R3, RZ ;  /* 0x0000000302027227 */ /* 0x000fc800078e00ff */
[----:B------:R-:W-:Y:S02]  /*ca90*/  IMAD.MOV R21, RZ, RZ, -R21 ;  /* 0x000000ffff157224 */ /* 0x000fe400078e0a15 */
[----:B------:R-:W-:-:S04]  /*caa0*/  IMAD.HI.U32 R17, R13, R19, RZ ;  /* 0x000000130d117227 */ /* 0x000fc800078e00ff */
[----:B------:R-:W-:Y:S02]  /*cab0*/  IMAD.MOV R4, RZ, RZ, -R2 ;  /* 0x000000ffff047224 */ /* 0x000fe400078e0a02 */
[----:B------:R-:W-:Y:S02]  /*cac0*/  IMAD R2, R0, R21, R20 ;  /* 0x0000001500027224 */ /* 0x000fe400078e0214 */
[----:B------:R-:W-:Y:S02]  /*cad0*/  IMAD.MOV R17, RZ, RZ, -R17 ;  /* 0x000000ffff117224 */ /* 0x000fe400078e0a11 */
[----:B------:R-:W-:Y:S02]  /*cae0*/  VIADD R20, R28, 0xf ;  /* 0x0000000f1c147836 */ /* 0x000fe40000000000 */
[--C-:B------:R-:W-:Y:S02]  /*caf0*/  @!P6 IMAD.IADD R11, R11, 0x1, -R0.reuse ;  /* 0x000000010b0be824 */ /* 0x100fe400078e0a00 */
[--C-:B------:R-:W-:Y:S01]  /*cb00*/  @!P0 IMAD.IADD R18, R18, 0x1, -R0.reuse ;  /* 0x0000000112128824 */ /* 0x100fe200078e0a00 */
[----:B------:R-:W-:Y:S01]  /*cb10*/  ISETP.GE.AND P0, PT, R12, RZ, PT ;  /* 0x000000ff0c00720c */ /* 0x000fe20003f06270 */
[C---:B------:R-:W-:Y:S01]  /*cb20*/  IMAD R12, R0.reuse, R17, R19 ;  /* 0x00000011000c7224 */ /* 0x040fe200078e0213 */
[----:B------:R-:W-:Y:S01]  /*cb30*/  ISETP.GT.U32.AND P6, PT, R0, R11, PT ;  /* 0x0000000b0000720c */ /* 0x000fe20003fc4070 */
[----:B------:R-:W-:Y:S01]  /*cb40*/  IMAD R4, R25, R4, R3 ;  /* 0x0000000419047224 */ /* 0x000fe200078e0203 */
[----:B------:R-:W-:Y:S01]  /*cb50*/  IABS R3, R20 ;  /* 0x0000001400037213 */ /* 0x000fe20000000000 */
[--C-:B------:R-:W-:Y:S01]  /*cb60*/  @!P4 IMAD.IADD R16, R16, 0x1, -R0.reuse ;  /* 0x000000011010c824 */ /* 0x100fe200078e0a00 */
[C---:B------:R-:W-:Y:S01]  /*cb70*/  ISETP.GT.U32.AND P4, PT, R0.reuse, R2, PT ;  /* 0x000000020000720c */ /* 0x040fe20003f84070 */
[----:B------:R-:W-:Y:S01]  /*cb80*/  @!P2 IMAD.IADD R9, R9, 0x1, -R0 ;  /* 0x000000010909a824 */ /* 0x000fe200078e0a00 */
[----:B------:R-:W-:Y:S01]  /*cb90*/  ISETP.GT.U32.AND P2, PT, R0, R12, PT ;  /* 0x0000000c0000720c */ /* 0x000fe20003f44070 */
[----:B------:R-:W-:-:S04]  /*cba0*/  IMAD.HI.U32 R29, R13, R3, RZ ;  /* 0x000000030d1d7227 */ /* 0x000fc800078e00ff */
[----:B------:R-:W-:Y:S02]  /*cbb0*/  VIADD R24, R28, 0xe ;  /* 0x0000000e1c187836 */ /* 0x000fe40000000000 */
[----:B------:R-:W-:Y:S02]  /*cbc0*/  IMAD.MOV R29, RZ, RZ, -R29 ;  /* 0x000000ffff1d7224 */ /* 0x000fe400078e0a1d */
[----:B0-----:R-:W-:Y:S01]  /*cbd0*/  IMAD.MOV.U32 R7, RZ, RZ, R18 ;  /* 0x000000ffff077224 */ /* 0x001fe200078e0012 */
[----:B------:R-:W-:Y:S01]  /*cbe0*/  IABS R21, R24 ;  /* 0x0000001800157213 */ /* 0x000fe20000000000 */
[--C-:B------:R-:W-:Y:S01]  /*cbf0*/  @!P4 IMAD.IADD R2, R2, 0x1, -R0.reuse ;  /* 0x000000010202c824 */ /* 0x100fe200078e0a00 */
[----:B------:R-:W-:Y:S01]  /*cc00*/  ISETP.GE.AND P4, PT, R27, RZ, PT ;  /* 0x000000ff1b00720c */ /* 0x000fe20003f86270 */
[----:B------:R-:W-:Y:S02]  /*cc10*/  IMAD R3, R0, R29, R3 ;  /* 0x0000001d00037224 */ /* 0x000fe400078e0203 */
[--C-:B------:R-:W-:Y:S01]  /*cc20*/  @!P6 IMAD.IADD R11, R11, 0x1, -R0.reuse ;  /* 0x000000010b0be824 */ /* 0x100fe200078e0a00 */
[----:B------:R-:W-:Y:S01]  /*cc30*/  ISETP.GT.U32.AND P6, PT, R25, R4, PT ;  /* 0x000000041900720c */ /* 0x000fe20003fc4070 */
[----:B------:R-:W-:Y:S01]  /*cc40*/  @!P2 IMAD.IADD R12, R12, 0x1, -R0 ;  /* 0x000000010c0ca824 */ /* 0x000fe200078e0a00 */
[C---:B------:R-:W-:Y:S01]  /*cc50*/  ISETP.GT.U32.AND P2, PT, R0.reuse, R3, PT ;  /* 0x000000030000720c */ /* 0x040fe20003f44070 */
[----:B------:R-:W-:Y:S01]  /*cc60*/  @!P1 IMAD.MOV R7, RZ, RZ, -R7 ;  /* 0x000000ffff079224 */ /* 0x000fe200078e0a07 */
[----:B------:R-:W-:Y:S01]  /*cc70*/  ISETP.GT.U32.AND P1, PT, R0, R2, PT ;  /* 0x000000020000720c */ /* 0x000fe20003f24070 */
[----:B------:R-:W-:-:S03]  /*cc80*/  IMAD.HI.U32 R26, R13, R21, RZ ;  /* 0x000000150d1a7227 */ /* 0x000fc600078e00ff */
[----:B------:R-:W-:Y:S01]  /*cc90*/  STL [R1+0x50], R7 ;  /* 0x0000500701007387 */ /* 0x000fe20000100800 */
[----:B------:R-:W-:Y:S02]  /*cca0*/  VIADD R19, R28, 0xd ;  /* 0x0000000d1c137836 */ /* 0x000fe40000000000 */
[----:B------:R-:W-:Y:S02]  /*ccb0*/  IMAD.MOV R26, RZ, RZ, -R26 ;  /* 0x000000ffff1a7224 */ /* 0x000fe400078e0a1a */
[----:B-1----:R-:W-:Y:S01]  /*ccc0*/  IMAD.MOV.U32 R6, RZ, RZ, R16 ;  /* 0x000000ffff067224 */ /* 0x002fe200078e0010 */
[----:B------:R-:W-:Y:S01]  /*ccd0*/  IABS R22, R19 ;  /* 0x0000001300167213 */ /* 0x000fe20000000000 */
[----:B------:R-:W-:Y:S02]  /*cce0*/  IMAD R21, R0, R26, R21 ;  /* 0x0000001a00157224 */ /* 0x000fe400078e0215 */
[----:B------:R-:W-:Y:S01]  /*ccf0*/  @!P6 IMAD.IADD R4, R4, 0x1, -R25 ;  /* 0x000000010404e824 */ /* 0x000fe200078e0a19 */
[----:B------:R-:W-:Y:S01]  /*cd00*/  ISETP.GT.U32.AND P6, PT, R0, R12, PT ;  /* 0x0000000c0000720c */ /* 0x000fe20003fc4070 */
[----:B------:R-:W-:-:S02]  /*cd10*/  @!P2 IMAD.IADD R3, R3, 0x1, -R0 ;  /* 0x000000010303a824 */ /* 0x000fc400078e0a00 */
[----:B------:R-:W-:Y:S01]  /*cd20*/  @!P1 IMAD.IADD R2, R2, 0x1, -R0 ;  /* 0x0000000102029824 */ /* 0x000fe200078e0a00 */
[C---:B------:R-:W-:Y:S01]  /*cd30*/  ISETP.GT.U32.AND P1, PT, R0.reuse, R21, PT ;  /* 0x000000150000720c */ /* 0x040fe20003f24070 */
[----:B------:R-:W-:Y:S01]  /*cd40*/  IMAD.HI.U32 R27, R13, R22, RZ ;  /* 0x000000160d1b7227 */ /* 0x000fe200078e00ff */
[----:B------:R-:W-:-:S03]  /*cd50*/  ISETP.GT.U32.AND P2, PT, R0, R3, PT ;  /* 0x000000030000720c */ /* 0x000fc60003f44070 */
[----:B------:R-:W-:Y:S01]  /*cd60*/  @!P5 IMAD.MOV R6, RZ, RZ, -R6 ;  /* 0x000000ffff06d224 */ /* 0x000fe200078e0a06 */
[----:B------:R-:W-:Y:S01]  /*cd70*/  ISETP.GT.U32.AND P5, PT, R25, R4, PT ;  /* 0x000000041900720c */ /* 0x000fe20003fa4070 */
[----:B------:R-:W-:Y:S02]  /*cd80*/  IMAD.MOV R27, RZ, RZ, -R27 ;  /* 0x000000ffff1b7224 */ /* 0x000fe400078e0a1b */
[----:B------:R-:W-:Y:S01]  /*cd90*/  VIADD R18, R28, 0xa ;  /* 0x0000000a1c127836 */ /* 0x000fe20000000000 */
[----:B------:R-:W-:Y:S01]  /*cda0*/  STL [R1+0x48], R6 ;  /* 0x0000480601007387 */ /* 0x000fe20000100800 */
[----:B------:R-:W-:Y:S02]  /*cdb0*/  IMAD R22, R0, R27, R22 ;  /* 0x0000001b00167224 */ /* 0x000fe400078e0216 */
[----:B------:R-:W-:Y:S01]  /*cdc0*/  VIADD R17, R28, 0xc ;  /* 0x0000000c1c117836 */ /* 0x000fe20000000000 */
[----:B------:R-:W-:Y:S01]  /*cdd0*/  IABS R27, R18 ;  /* 0x00000012001b7213 */ /* 0x000fe20000000000 */
[--C-:B------:R-:W-:Y:S01]  /*cde0*/  @!P6 IMAD.IADD R12, R12, 0x1, -R0.reuse ;  /* 0x000000010c0ce824 */ /* 0x100fe200078e0a00 */
[----:B------:R-:W-:Y:S01]  /*cdf0*/  ISETP.GT.U32.AND P6, PT, R0, R22, PT ;  /* 0x000000160000720c */ /* 0x000fe20003fc4070 */
[----:B------:R-:W-:Y:S01]  /*ce00*/  @!P1 IMAD.IADD R21, R21, 0x1, -R0 ;  /* 0x0000000115159824 */ /* 0x000fe200078e0a00 */
[----:B------:R-:W-:Y:S01]  /*ce10*/  IABS R23, R17 ;  /* 0x0000001100177213 */ /* 0x000fe20000000000 */
[----:B------:R-:W-:Y:S01]  /*ce20*/  @!P5 IMAD.IADD R4, R4, 0x1, -R25 ;  /* 0x000000010404d824 */ /* 0x000fe200078e0a19 */
[----:B------:R-:W-:Y:S01]  /*ce30*/  ISETP.GE.AND P1, PT, R5, RZ, PT ;  /* 0x000000ff0500720c */ /* 0x000fe20003f26270 */
[----:B------:R-:W-:-:S02]  /*ce40*/  IMAD.MOV.U32 R25, RZ, RZ, R27 ;  /* 0x000000ffff197224 */ /* 0x000fc400078e001b */
[----:B------:R-:W-:Y:S01]  /*ce50*/  @!P3 IMAD.MOV R9, RZ, RZ, -R9 ;  /* 0x000000ffff09b224 */ /* 0x000fe200078e0a09 */
[----:B------:R-:W-:Y:S01]  /*ce60*/  ISETP.GE.AND P3, PT, R20, RZ, PT ;  /* 0x000000ff1400720c */ /* 0x000fe20003f66270 */
[----:B------:R-:W-:Y:S01]  /*ce70*/  @!P2 IMAD.IADD R3, R3, 0x1, -R0 ;  /* 0x000000010303a824 */ /* 0x000fe200078e0a00 */
[----:B------:R-:W-:Y:S01]  /*ce80*/  ISETP.GE.AND P2, PT, R28, RZ, PT ;  /* 0x000000ff1c00720c */ /* 0x000fe20003f46270 */
[----:B------:R-:W-:Y:S01]  /*ce90*/  @!P0 IMAD.MOV R11, RZ, RZ, -R11 ;  /* 0x000000ffff0b8224 */ /* 0x000fe200078e0a0b */
[----:B------:R-:W-:Y:S01]  /*cea0*/  ISETP.GT.U32.AND P0, PT, R0, R21, PT ;  /* 0x000000150000720c */ /* 0x000fe20003f04070 */
[C---:B------:R-:W-:Y:S01]  /*ceb0*/  IMAD.HI.U32 R26, R13.reuse, R23, RZ ;  /* 0x000000170d1a7227 */ /* 0x040fe200078e00ff */
[----:B------:R0:W-:Y:S03]  /*cec0*/  STL [R1+0xe94], R9 ;  /* 0x000e940901007387 */ /* 0x0001e60000100800 */
[----:B------:R-:W-:Y:S01]  /*ced0*/  IMAD.HI.U32 R20, R13, R25, RZ ;  /* 0x000000190d147227 */ /* 0x000fe200078e00ff */
[----:B------:R-:W-:Y:S03]  /*cee0*/  STL [R1+0xe98], R11 ;  /* 0x000e980b01007387 */ /* 0x000fe60000100800 */
[----:B------:R-:W-:-:S02]  /*cef0*/  IMAD.MOV R26, RZ, RZ, -R26 ;  /* 0x000000ffff1a7224 */ /* 0x000fc400078e0a1a */
[----:B------:R-:W-:Y:S02]  /*cf00*/  IMAD.MOV R20, RZ, RZ, -R20 ;  /* 0x000000ffff147224 */ /* 0x000fe400078e0a14 */
[----:B------:R-:W-:Y:S01]  /*cf10*/  @!P6 IMAD.IADD R22, R22, 0x1, -R0 ;  /* 0x000000011616e824 */ /* 0x000fe200078e0a00 */
[----:B------:R-:W-:Y:S01]  /*cf20*/  ISETP.NE.AND P6, PT, R14, RZ, PT ;  /* 0x000000ff0e00720c */ /* 0x000fe20003fc5270 */
[C---:B------:R-:W-:Y:S02]  /*cf30*/  IMAD R23, R0.reuse, R26, R23 ;  /* 0x0000001a00177224 */ /* 0x040fe400078e0217 */
[----:B------:R-:W-:Y:S02]  /*cf40*/  IMAD R25, R0, R20, R25 ;  /* 0x0000001400197224 */ /* 0x000fe400078e0219 */
[----:B------:R-:W-:Y:S01]  /*cf50*/  VIADD R16, R28, 0xb ;  /* 0x0000000b1c107836 */ /* 0x000fe20000000000 */
[C---:B------:R-:W-:Y:S01]  /*cf60*/  ISETP.GT.U32.AND P5, PT, R0.reuse, R23, PT ;  /* 0x000000170000720c */ /* 0x040fe20003fa4070 */
[----:B------:R-:W-:Y:S01]  /*cf70*/  @!P2 IMAD.MOV R12, RZ, RZ, -R12 ;  /* 0x000000ffff0ca224 */ /* 0x000fe200078e0a0c */
[C---:B------:R-:W-:Y:S01]  /*cf80*/  ISETP.GT.U32.AND P2, PT, R0.reuse, R22, PT ;  /* 0x000000160000720c */ /* 0x040fe20003f44070 */
[----:B------:R-:W-:Y:S01]  /*cf90*/  @!P0 IMAD.IADD R21, R21, 0x1, -R0 ;  /* 0x0000000115158824 */ /* 0x000fe200078e0a00 */
[----:B------:R-:W-:Y:S01]  /*cfa0*/  ISETP.GT.U32.AND P0, PT, R0, R25, PT ;  /* 0x000000190000720c */ /* 0x000fe20003f04070 */
[----:B------:R-:W-:Y:S01]  /*cfb0*/  @!P3 IMAD.MOV R3, RZ, RZ, -R3 ;  /* 0x000000ffff03b224 */ /* 0x000fe200078e0a03 */
[----:B------:R-:W-:Y:S01]  /*cfc0*/  IABS R26, R16 ;  /* 0x00000010001a7213 */ /* 0x000fe20000000000 */
[----:B------:R-:W-:Y:S01]  /*cfd0*/  @!P1 IMAD.MOV R4, RZ, RZ, -R4 ;  /* 0x000000ffff049224 */ /* 0x000fe200078e0a04 */
[----:B------:R-:W-:Y:S01]  /*cfe0*/  ISETP.GE.AND P3, PT, R19, RZ, PT ;  /* 0x000000ff1300720c */ /* 0x000fe20003f66270 */
[C---:B0-----:R-:W-:Y:S01]  /*cff0*/  VIADD R9, R28.reuse, 0x5 ;  /* 0x000000051c097836 */ /* 0x041fe20000000000 */
[----:B------:R-:W-:Y:S01]  /*d000*/  @!P6 LOP3.LUT R4, RZ, R14, RZ, 0x33, !PT ;  /* 0x0000000eff04e212 */ /* 0x000fe200078e33ff */
[----:B------:R-:W-:Y:S01]  /*d010*/  IMAD.HI.U32 R27, R13, R26, RZ ;  /* 0x0000001a0d1b7227 */ /* 0x000fe200078e00ff */
[----:B------:R0:W-:Y:S03]  /*d020*/  STL [R1+0xe9c], R12 ;  /* 0x000e9c0c01007387 */ /* 0x0001e60000100800 */
[----:B------:R-:W-:Y:S01]  /*d030*/  VIADD R14, R28, 0x9 ;  /* 0x000000091c0e7836 */ /* 0x000fe20000000000 */
[----:B------:R1:W-:Y:S01]  /*d040*/  STL [R1+0xdec], R4 ;  /* 0x000dec0401007387 */ /* 0x0003e20000100800 */
[----:B------:R-:W-:-:S02]  /*d050*/  IMAD.MOV R27, RZ, RZ, -R27 ;  /* 0x000000ffff1b7224 */ /* 0x000fc400078e0a1b */
[--C-:B------:R-:W-:Y:S01]  /*d060*/  @!P5 IMAD.IADD R23, R23, 0x1, -R0.reuse ;  /* 0x000000011717d824 */ /* 0x100fe200078e0a00 */
[----:B------:R-:W-:Y:S01]  /*d070*/  ISETP.GE.AND P5, PT, R24, RZ, PT ;  /* 0x000000ff1800720c */ /* 0x000fe20003fa6270 */
[--C-:B------:R-:W-:Y:S01]  /*d080*/  @!P2 IMAD.IADD R22, R22, 0x1, -R0.reuse ;  /* 0x000000011616a824 */ /* 0x100fe200078e0a00 */
[----:B------:R-:W-:Y:S01]  /*d090*/  IABS R29, R14 ;  /* 0x0000000e001d7213 */ /* 0x000fe20000000000 */
[----:B------:R-:W-:Y:S01]  /*d0a0*/  @!P0 IMAD.IADD R25, R25, 0x1, -R0 ;  /* 0x0000000119198824 */ /* 0x000fe200078e0a00 */
[----:B------:R-:W-:Y:S01]  /*d0b0*/  ISETP.GE.AND P2, PT, R17, RZ, PT ;  /* 0x000000ff1100720c */ /* 0x000fe20003f46270 */
[C---:B------:R-:W-:Y:S01]  /*d0c0*/  IMAD R24, R0.reuse, R27, R26 ;  /* 0x0000001b00187224 */ /* 0x040fe200078e021a */
[C---:B------:R-:W-:Y:S01]  /*d0d0*/  ISETP.GT.U32.AND P1, PT, R0.reuse, R23, PT ;  /* 0x000000170000720c */ /* 0x040fe20003f24070 */
[----:B------:R-:W-:Y:S01]  /*d0e0*/  @!P3 IMAD.MOV R22, RZ, RZ, -R22 ;  /* 0x000000ffff16b224 */ /* 0x000fe200078e0a16 */
[C---:B------:R-:W-:Y:S01]  /*d0f0*/  ISETP.GT.U32.AND P3, PT, R0.reuse, R25, PT ;  /* 0x000000190000720c */ /* 0x040fe20003f64070 */
[----:B------:R-:W-:Y:S01]  /*d100*/  IMAD.HI.U32 R17, R13, R29, RZ ;  /* 0x0000001d0d117227 */ /* 0x000fe200078e00ff */
[----:B------:R-:W-:Y:S01]  /*d110*/  ISETP.GT.U32.AND P6, PT, R0, R24, PT ;  /* 0x000000180000720c */ /* 0x000fe20003fc4070 */
[----:B------:R2:W-:Y:S02]  /*d120*/  STL [R1+0xea0], R3 ;  /* 0x000ea00301007387 */ /* 0x0005e40000100800 */
[----:B------:R-:W-:-:S02]  /*d130*/  IMAD.MOV R19, RZ, RZ, -R17 ;  /* 0x000000ffff137224 */ /* 0x000fc400078e0a11 */
[----:B------:R-:W-:Y:S01]  /*d140*/  @!P5 IMAD.MOV R21, RZ, RZ, -R21 ;  /* 0x000000ffff15d224 */ /* 0x000fe200078e0a15 */
[----:B------:R-:W-:Y:S01]  /*d150*/  ISETP.GE.AND P5, PT, R14, RZ, PT ;  /* 0x000000ff0e00720c */ /* 0x000fe20003fa6270 */
[----:B------:R-:W-:Y:S02]  /*d160*/  IMAD R29, R0, R19, R29 ;  /* 0x00000013001d7224 */ /* 0x000fe400078e021d */
[--C-:B------:R-:W-:Y:S01]  /*d170*/  @!P1 IMAD.IADD R23, R23, 0x1, -R0.reuse ;  /* 0x0000000117179824 */ /* 0x100fe200078e0a00 */
[----:B------:R-:W-:Y:S01]  /*d180*/  ISETP.GE.AND P1, PT, R16, RZ, PT ;  /* 0x000000ff1000720c */ /* 0x000fe20003f26270 */
[--C-:B------:R-:W-:Y:S01]  /*d190*/  @!P3 IMAD.IADD R25, R25, 0x1, -R0.reuse ;  /* 0x000000011919b824 */ /* 0x100fe200078e0a00 */
[----:B------:R-:W-:Y:S01]  /*d1a0*/  ISETP.GT.U32.AND P3, PT, R0, R29, PT ;  /* 0x0000001d0000720c */ /* 0x000fe20003f64070 */
[--C-:B------:R-:W-:Y:S01]  /*d1b0*/  @!P6 IMAD.IADD R24, R24, 0x1, -R0.reuse ;  /* 0x000000011818e824 */ /* 0x100fe200078e0a00 */
[----:B------:R-:W-:Y:S01]  /*d1c0*/  ISETP.GE.AND P6, PT, R18, RZ, PT ;  /* 0x000000ff1200720c */ /* 0x000fe20003fc6270 */
[C---:B------:R-:W-:Y:S01]  /*d1d0*/  VIADD R16, R28.reuse, 0x8 ;  /* 0x000000081c107836 */ /* 0x040fe20000000000 */
[----:B------:R-:W-:Y:S01]  /*d1e0*/  STL [R1+0xea4], R21 ;  /* 0x000ea41501007387 */ /* 0x000fe20000100800 */
[----:B------:R-:W-:Y:S01]  /*d1f0*/  VIADD R14, R28, 0x7 ;  /* 0x000000071c0e7836 */ /* 0x000fe20000000000 */
[----:B------:R-:W-:Y:S01]  /*d200*/  ISETP.GT.U32.AND P0, PT, R0, R24, PT ;  /* 0x000000180000720c */ /* 0x000fe20003f04070 */
[----:B------:R-:W-:Y:S01]  /*d210*/  @!P2 IMAD.MOV R23, RZ, RZ, -R23 ;  /* 0x000000ffff17a224 */ /* 0x000fe200078e0a17 */
[----:B------:R-:W-:Y:S01]  /*d220*/  IABS R18, R16 ;  /* 0x0000001000127213 */ /* 0x000fe20000000000 */
[----:B------:R-:W-:Y:S01]  /*d230*/  VIADD R6, R28, 0x1 ;  /* 0x000000011c067836 */ /* 0x000fe20000000000 */
[----:B------:R-:W-:Y:S01]  /*d240*/  ISETP.GE.AND P2, PT, R16, RZ, PT ;  /* 0x000000ff1000720c */ /* 0x000fe20003f46270 */
[----:B------:R-:W-:Y:S01]  /*d250*/  VIADD R7, R28, 0x3 ;  /* 0x000000031c077836 */ /* 0x000fe20000000000 */
[----:B------:R-:W-:Y:S01]  /*d260*/  IABS R16, R14 ;  /* 0x0000000e00107213 */ /* 0x000fe20000000000 */
[----:B------:R-:W-:Y:S01]  /*d270*/  IMAD.HI.U32 R17, R13, R18, RZ ;  /* 0x000000120d117227 */ /* 0x000fe200078e00ff */
[----:B------:R-:W-:Y:S01]  /*d280*/  IABS R10, R6 ;  /* 0x00000006000a7213 */ /* 0x000fe20000000000 */
[----:B------:R-:W-:Y:S01]  /*d290*/  STL [R1+0xea8], R22 ;  /* 0x000ea81601007387 */ /* 0x000fe20000100800 */
[----:B------:R-:W-:Y:S01]  /*d2a0*/  IABS R20, R7 ;  /* 0x0000000700147213 */ /* 0x000fe20000000000 */
[----:B------:R-:W-:-:S02]  /*d2b0*/  @!P3 IMAD.IADD R29, R29, 0x1, -R0 ;  /* 0x000000011d1db824 */ /* 0x000fc400078e0a00 */
[----:B------:R-:W-:Y:S01]  /*d2c0*/  IMAD.MOV R17, RZ, RZ, -R17 ;  /* 0x000000ffff117224 */ /* 0x000fe200078e0a11 */
[----:B------:R-:W-:Y:S01]  /*d2d0*/  STL [R1+0xeac], R23 ;  /* 0x000eac1701007387 */ /* 0x000fe20000100800 */
[----:B------:R-:W-:Y:S01]  /*d2e0*/  @!P0 IMAD.IADD R24, R24, 0x1, -R0 ;  /* 0x0000000118188824 */ /* 0x000fe200078e0a00 */
[----:B------:R-:W-:Y:S01]  /*d2f0*/  ISETP.GT.U32.AND P3, PT, R0, R29, PT ;  /* 0x0000001d0000720c */ /* 0x000fe20003f64070 */
[----:B------:R-:W-:Y:S01]  /*d300*/  IMAD.HI.U32 R19, R13, R16, RZ ;  /* 0x000000100d137227 */ /* 0x000fe200078e00ff */
[----:B------:R-:W-:-:S03]  /*d310*/  ISETP.GE.AND P0, PT, R14, RZ, PT ;  /* 0x000000ff0e00720c */ /* 0x000fc60003f06270 */
[C---:B------:R-:W-:Y:S01]  /*d320*/  IMAD R14, R0.reuse, R17, R18 ;  /* 0x00000011000e7224 */ /* 0x040fe200078e0212 */
[----:B------:R-:W-:Y:S01]  /*d330*/  IABS R18, R9 ;  /* 0x0000000900127213 */ /* 0x000fe20000000000 */
[----:B------:R-:W-:Y:S02]  /*d340*/  IMAD.MOV R19, RZ, RZ, -R19 ;  /* 0x000000ffff137224 */ /* 0x000fe400078e0a13 */
[----:B------:R-:W-:Y:S01]  /*d350*/  @!P6 IMAD.MOV R25, RZ, RZ, -R25 ;  /* 0x000000ffff19e224 */ /* 0x000fe200078e0a19 */
[C---:B------:R-:W-:Y:S01]  /*d360*/  ISETP.GT.U32.AND P6, PT, R0.reuse, R14, PT ;  /* 0x0000000e0000720c */ /* 0x040fe20003fc4070 */
[----:B------:R-:W-:Y:S01]  /*d370*/  IMAD R16, R0, R19, R16 ;  /* 0x0000001300107224 */ /* 0x000fe200078e0210 */
[----:B------:R-:W-:Y:S01]  /*d380*/  IABS R19, R8 ;  /* 0x0000000800137213 */ /* 0x000fe20000000000 */
[----:B------:R-:W-:-:S04]  /*d390*/  IMAD.HI.U32 R27, R13, R18, RZ ;  /* 0x000000120d1b7227 */ /* 0x000fc800078e00ff */
[----:B------:R-:W-:Y:S02]  /*d3a0*/  VIADD R17, R28, 0x6 ;  /* 0x000000061c117836 */ /* 0x000fe40000000000 */
[----:B------:R-:W-:Y:S02]  /*d3b0*/  IMAD.MOV R27, RZ, RZ, -R27 ;  /* 0x000000ffff1b7224 */ /* 0x000fe400078e0a1b */
[----:B------:R-:W-:Y:S01]  /*d3c0*/  @!P3 IMAD.IADD R29, R29, 0x1, -R0 ;  /* 0x000000011d1db824 */ /* 0x000fe200078e0a00 */
[C---:B------:R-:W-:Y:S01]  /*d3d0*/  ISETP.GT.U32.AND P3, PT, R0.reuse, R16, PT ;  /* 0x000000100000720c */ /* 0x040fe20003f64070 */
[----:B------:R-:W-:Y:S01]  /*d3e0*/  @!P1 IMAD.MOV R24, RZ, RZ, -R24 ;  /* 0x000000ffff189224 */ /* 0x000fe200078e0a18 */
[----:B------:R-:W-:Y:S01]  /*d3f0*/  ISETP.GE.AND P1, PT, R17, RZ, PT ;  /* 0x000000ff1100720c */ /* 0x000fe20003f26270 */
[----:B------:R-:W-:Y:S01]  /*d400*/  IMAD R18, R0, R27, R18 ;  /* 0x0000001b00127224 */ /* 0x000fe200078e0212 */
[----:B------:R-:W-:Y:S01]  /*d410*/  IABS R17, R17 ;  /* 0x0000001100117213 */ /* 0x000fe20000000000 */
[C---:B------:R-:W-:Y:S01]  /*d420*/  IMAD.HI.U32 R27, R13.reuse, R19, RZ ;  /* 0x000000130d1b7227 */ /* 0x040fe200078e00ff */
[----:B------:R-:W-:Y:S03]  /*d430*/  STL [R1+0xeb0], R24 ;  /* 0x000eb01801007387 */ /* 0x000fe60000100800 */
[----:B------:R-:W-:Y:S01]  /*d440*/  IMAD.MOV R27, RZ, RZ, -R27 ;  /* 0x000000ffff1b7224 */ /* 0x000fe200078e0a1b */
[----:B------:R-:W-:Y:S01]  /*d450*/  STL [R1+0xeb4], R25 ;  /* 0x000eb41901007387 */ /* 0x000fe20000100800 */
[----:B------:R-:W-:-:S03]  /*d460*/  IMAD.HI.U32 R26, R13, R17, RZ ;  /* 0x000000110d1a7227 */ /* 0x000fc600078e00ff */
[----:B------:R0:W-:Y:S01]  /*d470*/  STL [R1+0xda4], R28 ;  /* 0x000da41c01007387 */ /* 0x0001e20000100800 */
[----:B------:R-:W-:Y:S02]  /*d480*/  @!P6 IMAD.IADD R14, R14, 0x1, -R0 ;  /* 0x000000010e0ee824 */ /* 0x000fe400078e0a00 */
[----:B------:R-:W-:Y:S02]  /*d490*/  IMAD R19, R0, R27, R19 ;  /* 0x0000001b00137224 */ /* 0x000fe400078e0213 */
[----:B------:R-:W-:Y:S01]  /*d4a0*/  VIADD R5, R28, 0x2 ;  /* 0x000000021c057836 */ /* 0x000fe20000000000 */
[----:B------:R-:W-:Y:S01]  /*d4b0*/  ISETP.GT.U32.AND P6, PT, R0, R14, PT ;  /* 0x0000000e0000720c */ /* 0x000fe20003fc4070 */
[----:B------:R-:W-:Y:S02]  /*d4c0*/  IMAD.MOV R26, RZ, RZ, -R26 ;  /* 0x000000ffff1a7224 */ /* 0x000fe400078e0a1a */
[----:B------:R-:W-:Y:S02]  /*d4d0*/  @!P3 IMAD.IADD R16, R16, 0x1, -R0 ;  /* 0x000000011010b824 */ /* 0x000fe400078e0a00 */
[----:B------:R-:W-:-:S02]  /*d4e0*/  IMAD.MOV.U32 R27, RZ, RZ, R10 ;  /* 0x000000ffff1b7224 */ /* 0x000fc400078e000a */
[----:B------:R-:W3:Y:S01]  /*d4f0*/  S2R R10, SR_TID.X ;  /* 0x00000000000a7919 */ /* 0x000ee20000002100 */
[C---:B------:R-:W-:Y:S01]  /*d500*/  IMAD R17, R0.reuse, R26, R17 ;  /* 0x0000001a00117224 */ /* 0x040fe200078e0211 */
[----:B------:R-:W-:Y:S01]  /*d510*/  IABS R26, R5 ;  /* 0x00000005001a7213 */ /* 0x000fe20000000000 */
[----:B0-----:R-:W-:Y:S01]  /*d520*/  IMAD.HI.U32 R12, R13, R20, RZ ;  /* 0x000000140d0c7227 */ /* 0x001fe200078e00ff */
[----:B------:R-:W-:-:S03]  /*d530*/  ISETP.GT.U32.AND P3, PT, R0, R16, PT ;  /* 0x000000100000720c */ /* 0x000fc60003f64070 */
[----:B------:R-:W-:-:S04]  /*d540*/  IMAD.HI.U32 R11, R13, R26, RZ ;  /* 0x0000001a0d0b7227 */ /* 0x000fc800078e00ff */
[----:B-1----:R-:W-:Y:S02]  /*d550*/  IMAD.MOV R4, RZ, RZ, -R12 ;  /* 0x000000ffff047224 */ /* 0x002fe400078e0a0c */
[----:B------:R-:W-:Y:S01]  /*d560*/  @!P6 IMAD.IADD R14, R14, 0x1, -R0 ;  /* 0x000000010e0ee824 */ /* 0x000fe200078e0a00 */
[C---:B------:R-:W-:Y:S01]  /*d570*/  ISETP.GT.U32.AND P6, PT, R0.reuse, R17, PT ;  /* 0x000000110000720c */ /* 0x040fe20003fc4070 */
[----:B--2---:R-:W-:Y:S02]  /*d580*/  IMAD.MOV R3, RZ, RZ, -R11 ;  /* 0x000000ffff037224 */ /* 0x004fe400078e0a0b */
[C---:B------:R-:W-:Y:S02]  /*d590*/  IMAD R20, R0.reuse, R4, R20 ;  /* 0x0000000400147224 */ /* 0x040fe400078e0214 */
[----:B------:R-:W-:Y:S02]  /*d5a0*/  IMAD R26, R0, R3, R26 ;  /* 0x00000003001a7224 */ /* 0x000fe400078e021a */
[----:B------:R-:W-:Y:S01]  /*d5b0*/  @!P3 IMAD.IADD R16, R16, 0x1, -R0 ;  /* 0x000000011010b824 */ /* 0x000fe200078e0a00 */
[C---:B------:R-:W-:Y:S01]  /*d5c0*/  ISETP.GT.U32.AND P3, PT, R0.reuse, R19, PT ;  /* 0x000000130000720c */ /* 0x040fe20003f64070 */
[----:B------:R-:W-:Y:S01]  /*d5d0*/  @!P2 IMAD.MOV R14, RZ, RZ, -R14 ;  /* 0x000000ffff0ea224 */ /* 0x000fe200078e0a0e */
[C---:B------:R-:W-:Y:S01]  /*d5e0*/  ISETP.GT.U32.AND P2, PT, R0.reuse, R20, PT ;  /* 0x000000140000720c */ /* 0x040fe20003f44070 */
[----:B------:R-:W-:Y:S01]  /*d5f0*/  @!P0 IMAD.MOV R16, RZ, RZ, -R16 ;  /* 0x000000ffff108224 */ /* 0x000fe200078e0a10 */
[C---:B------:R-:W-:Y:S01]  /*d600*/  ISETP.GT.U32.AND P0, PT, R0.reuse, R26, PT ;  /* 0x0000001a0000720c */ /* 0x040fe20003f04070 */
[----:B------:R-:W-:Y:S01]  /*d610*/  @!P6 IMAD.IADD R17, R17, 0x1, -R0 ;  /* 0x000000011111e824 */ /* 0x000fe200078e0a00 */
[----:B------:R-:W-:Y:S01]  /*d620*/  ISETP.GT.U32.AND P6, PT, R0, R18, PT ;  /* 0x000000120000720c */ /* 0x000fe20003fc4070 */
[----:B------:R-:W-:-:S02]  /*d630*/  @!P5 IMAD.MOV R29, RZ, RZ, -R29 ;  /* 0x000000ffff1dd224 */ /* 0x000fc400078e0a1d */
[----:B------:R-:W-:Y:S01]  /*d640*/  IMAD.HI.U32 R13, R13, R27, RZ ;  /* 0x0000001b0d0d7227 */ /* 0x000fe200078e00ff */
[----:B---3--:R-:W-:Y:S02]  /*d650*/  SHF.R.U32.HI R10, RZ, 0x4, R10 ;  /* 0x00000004ff0a7819 */ /* 0x008fe4000001160a */
[----:B------:R-:W-:Y:S01]  /*d660*/  ISETP.GT.U32.AND P5, PT, R0, R17, PT ;  /* 0x000000110000720c */ /* 0x000fe20003fa4070 */
[----:B------:R-:W-:Y:S01]  /*d670*/  IMAD R28, RZ, RZ, -UR11 ;  /* 0x8000000bff1c7e24 */ /* 0x000fe2000f8e02ff */
[----:B------:R-:W-:Y:S01]  /*d680*/  SGXT.U32 R10, R10, 0x2 ;  /* 0x000000020a0a781a */ /* 0x000fe20000000000 */
[--C-:B------:R-:W-:Y:S01]  /*d690*/  @!P2 IMAD.IADD R20, R20, 0x1, -R0.reuse ;  /* 0x000000011414a824 */ /* 0x100fe200078e0a00 */
[----:B------:R-:W-:Y:S01]  /*d6a0*/  STL [R1+0xeb8], R29 ;  /* 0x000eb81d01007387 */ /* 0x000fe20000100800 */
[--C-:B------:R-:W-:Y:S01]  /*d6b0*/  @!P0 IMAD.IADD R26, R26, 0x1, -R0.reuse ;  /* 0x000000011a1a8824 */ /* 0x100fe200078e0a00 */
[----:B------:R-:W-:Y:S01]  /*d6c0*/  LOP3.LUT R10, R10, 0x38, RZ, 0xfc, !PT ;  /* 0x000000380a0a7812 */ /* 0x000fe200078efcff */
[----:B------:R-:W-:Y:S01]  /*d6d0*/  IMAD.MOV R13, RZ, RZ, -R13 ;  /* 0x000000ffff0d7224 */ /* 0x000fe200078e0a0d */
[----:B------:R-:W-:Y:S01]  /*d6e0*/  ISETP.GT.U32.AND P0, PT, R0, R20, PT ;  /* 0x000000140000720c */ /* 0x000fe20003f04070 */
[----:B------:R-:W-:Y:S01]  /*d6f0*/  STL [R1+0xebc], R14 ;  /* 0x000ebc0e01007387 */ /* 0x000fe20000100800 */
[----:B------:R-:W-:Y:S01]  /*d700*/  @!P6 IMAD.IADD R18, R18, 0x1, -R0 ;  /* 0x000000011212e824 */ /* 0x000fe200078e0a00 */
[----:B------:R-:W-:Y:S01]  /*d710*/  ISETP.GE.AND P6, PT, R9, RZ, PT ;  /* 0x000000ff0900720c */ /* 0x000fe20003fc6270 */
[----:B------:R-:W-:Y:S01]  /*d720*/  IMAD R3, R10, UR11, RZ ;  /* 0x0000000b0a037c24 */ /* 0x000fe2000f8e02ff */
[----:B------:R-:W-:Y:S01]  /*d730*/  STL [R1+0xec0], R16 ;  /* 0x000ec01001007387 */ /* 0x000fe20000100800 */
[----:B------:R-:W-:-:S02]  /*d740*/  IMAD R13, R0, R13, R27 ;  /* 0x0000000d000d7224 */ /* 0x000fc400078e021b */
[----:B------:R-:W-:Y:S02]  /*d750*/  IMAD R3, R28, 0x4, R3 ;  /* 0x000000041c037824 */ /* 0x000fe400078e0203 */
[--C-:B------:R-:W-:Y:S01]  /*d760*/  @!P5 IMAD.IADD R17, R17, 0x1, -R0.reuse ;  /* 0x000000011111d824 */ /* 0x100fe200078e0a00 */
[----:B------:R-:W-:Y:S01]  /*d770*/  ISETP.GT.U32.AND P5, PT, R0, R13, PT ;  /* 0x0000000d0000720c */ /* 0x000fe20003fa4070 */
[--C-:B------:R-:W-:Y:S01]  /*d780*/  @!P3 IMAD.IADD R19, R19, 0x1, -R0.reuse ;  /* 0x000000011313b824 */ /* 0x100fe200078e0a00 */
[----:B------:R0:W-:Y:S01]  /*d790*/  STL [R1+0x41c], R3 ;  /* 0x00041c0301007387 */ /* 0x0001e20000100800 */
[----:B------:R-:W-:Y:S01]  /*d7a0*/  @!P0 IMAD.IADD R20, R20, 0x1, -R0 ;  /* 0x0000000114148824 */ /* 0x000fe200078e0a00 */
[----:B------:R-:W-:Y:S01]  /*d7b0*/  ISETP.GE.AND P0, PT, R5, RZ, PT ;  /* 0x000000ff0500720c */ /* 0x000fe20003f06270 */
[----:B------:R-:W-:Y:S01]  /*d7c0*/  @!P1 IMAD.MOV R17, RZ, RZ, -R17 ;  /* 0x000000ffff119224 */ /* 0x000fe200078e0a11 */
[----:B------:R-:W1:Y:S01]  /*d7d0*/  S2R R5, SR_TID.X ;  /* 0x0000000000057919 */ /* 0x000e620000002100 */
[----:B------:R-:W-:-:S02]  /*d7e0*/  ISETP.GT.U32.AND P3, PT, R0, R18, PT ;  /* 0x000000120000720c */ /* 0x000fc40003f64070 */
[----:B------:R-:W-:Y:S01]  /*d7f0*/  ISETP.GT.U32.AND P2, PT, R0, R19, PT ;  /* 0x000000130000720c */ /* 0x000fe20003f44070 */
[----:B0-----:R-:W-:-:S03]  /*d800*/  IMAD R3, R28, 0x4, R3 ;  /* 0x000000041c037824 */ /* 0x001fc600078e0203 */
[--C-:B------:R-:W-:Y:S01]  /*d810*/  @!P5 IMAD.IADD R13, R13, 0x1, -R0.reuse ;  /* 0x000000010d0dd824 */ /* 0x100fe200078e0a00 */
[C---:B------:R-:W-:Y:S01]  /*d820*/  ISETP.GT.U32.AND P5, PT, R0.reuse, R26, PT ;  /* 0x0000001a0000720c */ /* 0x040fe20003fa4070 */
[----:B------:R0:W-:Y:S03]  /*d830*/  STL [R1+0x420], R3 ;  /* 0x0004200301007387 */ /* 0x0001e60000100800 */
[----:B------:R-:W-:Y:S02]  /*d840*/  ISETP.GT.U32.AND P1, PT, R0, R13, PT ;  /* 0x0000000d0000720c */ /* 0x000fe40003f24070 */
[--C-:B------:R-:W-:Y:S01]  /*d850*/  @!P3 IMAD.IADD R18, R18, 0x1, -R0.reuse ;  /* 0x000000011212b824 */ /* 0x100fe200078e0a00 */
[----:B------:R-:W-:Y:S01]  /*d860*/  STL [R1+0xec4], R17 ;  /* 0x000ec41101007387 */ /* 0x000fe20000100800 */
[----:B------:R-:W-:Y:S01]  /*d870*/  @!P2 IMAD.IADD R19, R19, 0x1, -R0 ;  /* 0x000000011313a824 */ /* 0x000fe200078e0a00 */
[----:B------:R-:W-:Y:S01]  /*d880*/  ISETP.GE.AND P3, PT, R8, RZ, PT ;  /* 0x000000ff0800720c */ /* 0x000fe20003f66270 */
[----:B------:R-:W-:Y:S01]  /*d890*/  @!P6 IMAD.MOV R18, RZ, RZ, -R18 ;  /* 0x000000ffff12e224 */ /* 0x000fe200078e0a12 */
[----:B------:R-:W-:Y:S01]  /*d8a0*/  ISETP.GE.AND P2, PT, R7, RZ, PT ;  /* 0x000000ff0700720c */ /* 0x000fe20003f46270 */
[----:B0-----:R-:W-:-:S02]  /*d8b0*/  IMAD R3, R28, 0x4, R3 ;  /* 0x000000041c037824 */ /* 0x001fc400078e0203 */
[--C-:B------:R-:W-:Y:S01]  /*d8c0*/  @!P5 IMAD.IADD R26, R26, 0x1, -R0.reuse ;  /* 0x000000011a1ad824 */ /* 0x100fe200078e0a00 */
[----:B------:R-:W-:Y:S02]  /*d8d0*/  ISETP.GE.AND P5, PT, R6, RZ, PT ;  /* 0x000000ff0600720c */ /* 0x000fe40003fa6270 */
[----:B------:R0:W-:Y:S01]  /*d8e0*/  STL [R1+0x404], R3 ;  /* 0x0004040301007387 */ /* 0x0001e20000100800 */
[----:B------:R-:W-:Y:S01]  /*d8f0*/  @!P1 IMAD.IADD R13, R13, 0x1, -R0 ;  /* 0x000000010d0d9824 */ /* 0x000fe200078e0a00 */
[----:B------:R-:W-:Y:S02]  /*d900*/  ISETP.NE.AND P1, PT, R15, RZ, PT ;  /* 0x000000ff0f00720c */ /* 0x000fe40003f25270 */
[----:B-1----:R-:W-:Y:S01]  /*d910*/  LOP3.LUT R27, R5, 0x3f, RZ, 0xc0, !PT ;  /* 0x0000003f051b7812 */ /* 0x002fe200078ec0ff */
[----:B0-----:R-:W-:-:S04]  /*d920*/  IMAD R3, R28, 0x4, R3 ;  /* 0x000000041c037824 */ /* 0x001fc800078e0203 */
[----:B------:R-:W-:Y:S01]  /*d930*/  IMAD R0, R27, UR4, RZ ;  /* 0x000000041b007c24 */ /* 0x000fe2000f8e02ff */
[----:B------:R-:W-:Y:S01]  /*d940*/  LOP3.LUT R27, RZ, R15, RZ, 0x33, !PT ;  /* 0x0000000fff1b7212 */ /* 0x000fe200078e33ff */
[----:B------:R-:W-:Y:S01]  /*d950*/  @!P3 IMAD.MOV R19, RZ, RZ, -R19 ;  /* 0x000000ffff13b224 */ /* 0x000fe200078e0a13 */
[----:B------:R0:W-:Y:S01]  /*d960*/  STL [R1+0x400], R3 ;  /* 0x0004000301007387 */ /* 0x0001e20000100800 */
[----:B------:R-:W-:Y:S01]  /*d970*/  @!P2 IMAD.MOV R20, RZ, RZ, -R20 ;  /* 0x000000ffff14a224 */ /* 0x000fe200078e0a14 */
[----:B----4-:R-:W-:Y:S01]  /*d980*/  IADD3 R15, P6, PT, R0, UR6, RZ ;  /* 0x00000006000f7c10 */ /* 0x010fe2000ffde0ff */
[----:B------:R-:W-:Y:S01]  /*d990*/  @!P0 IMAD.MOV R26, RZ, RZ, -R26 ;  /* 0x000000ffff1a8224 */ /* 0x000fe200078e0a1a */
[----:B------:R-:W1:Y:S01]  /*d9a0*/  LDCU UR4, c[0x0][0x3a4] ;  /* 0x00007480ff0477ac */ /* 0x000e620008000800 */
[----:B0-----:R-:W-:-:S05]  /*d9b0*/  IMAD R3, R28, 0x4, R3 ;  /* 0x000000041c037824 */ /* 0x001fca00078e0203 */
[----:B------:R0:W-:Y:S02]  /*d9c0*/  STL [R1+0x408], R3 ;  /* 0x0004080301007387 */ /* 0x0001e40000100800 */
[----:B0-----:R-:W-:-:S05]  /*d9d0*/  IMAD R3, R28, 0x4, R3 ;  /* 0x000000041c037824 */ /* 0x001fca00078e0203 */
[----:B------:R0:W-:Y:S04]  /*d9e0*/  STL [R1+0x410], R3 ;  /* 0x0004100301007387 */ /* 0x0001e80000100800 */
[----:B------:R-:W-:Y:S01]  /*d9f0*/  STL [R1+0xec8], R18 ;  /* 0x000ec81201007387 */ /* 0x000fe20000100800 */
[----:B0-----:R-:W-:-:S05]  /*da00*/  IMAD R3, R28, 0x4, R3 ;  /* 0x000000041c037824 */ /* 0x001fca00078e0203 */
[----:B------:R0:W-:Y:S02]  /*da10*/  STL [R1+0x40c], R3 ;  /* 0x00040c0301007387 */ /* 0x0001e40000100800 */
[----:B0-----:R-:W-:-:S05]  /*da20*/  IMAD R3, R28, 0x4, R3 ;  /* 0x000000041c037824 */ /* 0x001fca00078e0203 */
[----:B------:R-:W-:Y:S04]  /*da30*/  STL [R1+0x414], R3 ;  /* 0x0004140301007387 */ /* 0x000fe80000100800 */
[----:B------:R0:W-:Y:S04]  /*da40*/  STL [R1+0xecc], R0 ;  /* 0x000ecc0001007387 */ /* 0x0001e80000100800 */
[----:B------:R-:W-:Y:S04]  /*da50*/  STL [R1+0xde8], R15 ;  /* 0x000de80f01007387 */ /* 0x000fe80000100800 */
[----:B------:R-:W2:Y:S01]  /*da60*/  LDL.LU R29, [R1+0x30] ;  /* 0x00003000011d7983 */ /* 0x000ea20000300800 */
[----:B0-----:R-:W-:-:S03]  /*da70*/  IMAD R0, R28, 0x4, R3 ;  /* 0x000000041c007824 */ /* 0x001fc600078e0203 */
[----:B------:R-:W3:Y:S04]  /*da80*/  LDL.LU R25, [R1+0x2c] ;  /* 0x00002c0001197983 */ /* 0x000ee80000300800 */
[----:B------:R2:W-:Y:S04]  /*da90*/  STL [R1+0x418], R0 ;  /* 0x0004180001007387 */ /* 0x0005e80000100800 */
[----:B------:R-:W4:Y:S04]  /*daa0*/  LDL.LU R24, [R1+0x28] ;  /* 0x0000280001187983 */ /* 0x000f280000300800 */
        /* <DEDUP_REMOVED lines=10> */
[----:B------:R-:W4:Y:S01]  /*db50*/  LDL.LU R7, [R1+0xd0] ;  /* 0x0000d00001077983 */ /* 0x000f220000300800 */
[----:B------:R-:W-:-:S03]  /*db60*/  @!P5 IMAD.MOV R13, RZ, RZ, -R13 ;  /* 0x000000ffff0dd224 */ /* 0x000fc600078e0a0d */
[----:B------:R-:W4:Y:S01]  /*db70*/  LDL.LU R6, [R1+0xdc] ;  /* 0x0000dc0001067983 */ /* 0x000f220000300800 */
[----:B------:R-:W-:-:S03]  /*db80*/  @!P4 IMAD.MOV R2, RZ, RZ, -R2 ;  /* 0x000000ffff02c224 */ /* 0x000fc600078e0a02 */
[----:B------:R-:W4:Y:S04]  /*db90*/  LDL.LU R5, [R1+0xe0] ;  /* 0x0000e00001057983 */ /* 0x000f280000300800 */
[----:B------:R-:W-:Y:S04]  /*dba0*/  STL [R1+0xed0], R28 ;  /* 0x000ed01c01007387 */ /* 0x000fe80000100800 */
[----:B------:R-:W-:Y:S04]  /*dbb0*/  STL [R1+0xed4], R19 ;  /* 0x000ed41301007387 */ /* 0x000fe80000100800 */
[----:B------:R-:W-:Y:S04]  /*dbc0*/  STL [R1+0xed8], R20 ;  /* 0x000ed81401007387 */ /* 0x000fe80000100800 */
[----:B------:R-:W-:Y:S04]  /*dbd0*/  STL [R1+0xedc], R26 ;  /* 0x000edc1a01007387 */ /* 0x000fe80000100800 */
[----:B------:R-:W-:Y:S04]  /*dbe0*/  STL [R1+0xee0], R13 ;  /* 0x000ee00d01007387 */ /* 0x000fe80000100800 */
[----:B------:R3:W-:Y:S01]  /*dbf0*/  STL [R1+0xee4], R2 ;  /* 0x000ee40201007387 */ /* 0x0007e20000100800 */
[----:B--2---:R-:W-:-:S02]  /*dc00*/  SEL R0, R27, R29, !P1 ;  /* 0x0000001d1b007207 */ /* 0x004fc40004800000 */
[----:B---3--:R-:W-:-:S03]  /*dc10*/  SEL R2, R27, R25, !P1 ;  /* 0x000000191b027207 */ /* 0x008fc60004800000 */
[----:B------:R0:W-:Y:S04]  /*dc20*/  STL [R1+0x7c], R0 ;  /* 0x00007c0001007387 */ /* 0x0001e80000100800 */
[----:B------:R2:W-:Y:S01]  /*dc30*/  STL [R1+0x78], R2 ;  /* 0x0000780201007387 */ /* 0x0005e20000100800 */
[C---:B----4-:R-:W-:Y:S02]  /*dc40*/  SEL R13, R27.reuse, R24, !P1 ;  /* 0x000000181b0d7207 */ /* 0x050fe40004800000 */
[----:B0-----:R-:W-:-:S03]  /*dc50*/  SEL R0, R27, R23, !P1 ;  /* 0x000000171b007207 */ /* 0x001fc60004800000 */
[----:B------:R0:W-:Y:S01]  /*dc60*/  STL [R1+0x74], R13 ;  /* 0x0000740d01007387 */ /* 0x0001e20000100800 */
[----:B--2---:R-:W-:-:S03]  /*dc70*/  SEL R2, R27, R22, !P1 ;  /* 0x000000161b027207 */ /* 0x004fc60004800000 */
[----:B------:R2:W-:Y:S04]  /*dc80*/  STL [R1+0x70], R0 ;  /* 0x0000700001007387 */ /* 0x0005e80000100800 */
[----:B------:R3:W-:Y:S01]  /*dc90*/  STL [R1+0x6c], R2 ;  /* 0x00006c0201007387 */ /* 0x0007e20000100800 */
[C---:B0-----:R-:W-:Y:S02]  /*dca0*/  SEL R13, R27.reuse, R21, !P1 ;  /* 0x000000151b0d7207 */ /* 0x041fe40004800000 */
[----:B--2---:R-:W-:-:S03]  /*dcb0*/  SEL R0, R27, R3, !P1 ;  /* 0x000000031b007207 */ /* 0x004fc60004800000 */
[----:B------:R-:W-:Y:S01]  /*dcc0*/  STL [R1+0xa0], R13 ;  /* 0x0000a00d01007387 */ /* 0x000fe20000100800 */
[----:B---3--:R-:W-:-:S03]  /*dcd0*/  SEL R2, R27, R4, !P1 ;  /* 0x000000041b027207 */ /* 0x008fc60004800000 */
[----:B------:R0:W-:Y:S01]  /*dce0*/  STL [R1+0xa8], R0 ;  /* 0x0000a80001007387 */ /* 0x0001e20000100800 */
[----:B------:R-:W-:-:S03]  /*dcf0*/  SEL R3, R27, R12, !P1 ;  /* 0x0000000c1b037207 */ /* 0x000fc60004800000 */
[----:B------:R2:W-:Y:S01]  /*dd00*/  STL [R1+0xac], R2 ;  /* 0x0000ac0201007387 */ /* 0x0005e20000100800 */
        /* <DEDUP_REMOVED lines=9> */
[----:B------:R-:W-:Y:S04]  /*dda0*/  STL [R1+0xcc], R0 ;  /* 0x0000cc0001007387 */ /* 0x000fe80000100800 */
[----:B------:R0:W-:Y:S04]  /*ddb0*/  STL [R1+0xd0], R2 ;  /* 0x0000d00201007387 */ /* 0x0001e80000100800 */
[----:B0-----:R-:W2:Y:S01]  /*ddc0*/  LDL.LU R2, [R1+0x100] ;  /* 0x0001000001027983 */ /* 0x001ea20000300800 */
[C---:B------:R-:W-:Y:S02]  /*ddd0*/  SEL R3, R27.reuse, R6, !P1 ;  /* 0x000000061b037207 */ /* 0x040fe40004800000 */
[----:B------:R-:W-:-:S03]  /*dde0*/  SEL R0, R27, R5, !P1 ;  /* 0x000000051b007207 */ /* 0x000fc60004800000 */
[----:B------:R-:W-:Y:S04]  /*ddf0*/  STL [R1+0xdc], R3 ;  /* 0x0000dc0301007387 */ /* 0x000fe80000100800 */
[----:B--2---:R0:W-:Y:S04]  /*de00*/  STL [R1+0xf40], R2 ;  /* 0x000f400201007387 */ /* 0x0041e80000100800 */
[----:B------:R-:W-:Y:S04]  /*de10*/  STL [R1+0xe0], R0 ;  /* 0x0000e00001007387 */ /* 0x000fe80000100800 */
[----:B0-----:R-:W2:Y:S04]  /*de20*/  LDL.LU R2, [R1+0xfc] ;  /* 0x0000fc0001027983 */ /* 0x001ea80000300800 */
[----:B--2---:R0:W-:Y:S04]  /*de30*/  STL [R1+0xf44], R2 ;  /* 0x000f440201007387 */ /* 0x0041e80000100800 */
[----:B0-----:R-:W2:Y:S04]  /*de40*/  LDL.LU R2, [R1+0xf8] ;  /* 0x0000f80001027983 */ /* 0x001ea80000300800 */
[----:B--2---:R0:W-:Y:S04]  /*de50*/  STL [R1+0xf48], R2 ;  /* 0x000f480201007387 */ /* 0x0041e80000100800 */
[----:B0-----:R-:W2:Y:S04]  /*de60*/  LDL.LU R2, [R1+0xf4] ;  /* 0x0000f40001027983 */ /* 0x001ea80000300800 */
[----:B------:R-:W3:Y:S04]  /*de70*/  LDL.LU R13, [R1+0x110] ;  /* 0x00011000010d7983 */ /* 0x000ee80000300800 */
[----:B------:R-:W4:Y:S04]  /*de80*/  LDL.LU R26, [R1+0x114] ;  /* 0x00011400011a7983 */ /* 0x000f280000300800 */
[----:B------:R-:W3:Y:S04]  /*de90*/  LDL.LU R20, [R1+0x118] ;  /* 0x0001180001147983 */ /* 0x000ee80000300800 */
        /* <DEDUP_REMOVED lines=23> */
[----:B------:R-:W3:Y:S01]  /*e010*/  LDL.LU R5, [R1+0x220] ;  /* 0x0002200001057983 */ /* 0x000ee20000300800 */
[----:B--2---:R-:W-:-:S05]  /*e020*/  SEL R2, R27, R2, !P1 ;  /* 0x000000021b027207 */ /* 0x004fca0004800000 */
[----:B------:R0:W-:Y:S04]  /*e030*/  STL [R1+0xf4], R2 ;  /* 0x0000f40201007387 */ /* 0x0001e80000100800 */
[----:B0-----:R-:W2:Y:S02]  /*e040*/  LDL.LU R2, [R1+0xf48] ;  /* 0x000f480001027983 */ /* 0x001ea40000300800 */
[----:B--2---:R-:W-:-:S05]  /*e050*/  SEL R2, R27, R2, !P1 ;  /* 0x000000021b027207 */ /* 0x004fca0004800000 */
[----:B------:R0:W-:Y:S04]  /*e060*/  STL [R1+0xf8], R2 ;  /* 0x0000f80201007387 */ /* 0x0001e80000100800 */
[----:B0-----:R-:W2:Y:S02]  /*e070*/  LDL.LU R2, [R1+0xf44] ;  /* 0x000f440001027983 */ /* 0x001ea40000300800 */
[----:B--2---:R-:W-:-:S05]  /*e080*/  SEL R2, R27, R2, !P1 ;  /* 0x000000021b027207 */ /* 0x004fca0004800000 */
[----:B------:R0:W-:Y:S04]  /*e090*/  STL [R1+0xfc], R2 ;  /* 0x0000fc0201007387 */ /* 0x0001e80000100800 */
[----:B0-----:R-:W2:Y:S01]  /*e0a0*/  LDL.LU R2, [R1+0xf40] ;  /* 0x000f400001027983 */ /* 0x001ea20000300800 */
[C---:B---3--:R-:W-:Y:S02]  /*e0b0*/  SEL R20, R27.reuse, R20, !P1 ;  /* 0x000000141b147207 */ /* 0x048fe40004800000 */
[C---:B------:R-:W-:Y:S02]  /*e0c0*/  SEL R15, R27.reuse, R15, !P1 ;  /* 0x0000000f1b0f7207 */ /* 0x040fe40004800000 */
[----:B--2---:R-:W-:-:S05]  /*e0d0*/  SEL R2, R27, R2, !P1 ;  /* 0x000000021b027207 */ /* 0x004fca0004800000 */
[----:B------:R0:W-:Y:S02]  /*e0e0*/  STL [R1+0x100], R2 ;  /* 0x0001000201007387 */ /* 0x0001e40000100800 */
[C---:B0-----:R-:W-:Y:S02]  /*e0f0*/  SEL R2, R27.reuse, R13, !P1 ;  /* 0x0000000d1b027207 */ /* 0x041fe40004800000 */
[----:B----4-:R-:W-:-:S03]  /*e100*/  SEL R13, R27, R26, !P1 ;  /* 0x0000001a1b0d7207 */ /* 0x010fc60004800000 */
[----:B------:R0:W-:Y:S04]  /*e110*/  STL [R1+0x110], R2 ;  /* 0x0001100201007387 */ /* 0x0001e80000100800 */
[----:B------:R2:W-:Y:S01]  /*e120*/  STL [R1+0x114], R13 ;  /* 0x0001140d01007387 */ /* 0x0005e20000100800 */
[----:B0-----:R-:W-:-:S03]  /*e130*/  SEL R2, R27, R19, !P1 ;  /* 0x000000131b027207 */ /* 0x001fc60004800000 */
[----:B------:R-:W-:Y:S01]  /*e140*/  STL [R1+0x118], R20 ;  /* 0x0001181401007387 */ /* 0x000fe20000100800 */
[----:B--2---:R-:W-:-:S03]  /*e150*/  SEL R13, R27, R28, !P1 ;  /* 0x0000001c1b0d7207 */ /* 0x004fc60004800000 */
[----:B------:R0:W-:Y:S04]  /*e160*/  STL [R1+0x11c], R2 ;  /* 0x00011c0201007387 */ /* 0x0001e80000100800 */
[----:B------:R2:W-:Y:S01]  /*e170*/  STL [R1+0x128], R13 ;  /* 0x0001280d01007387 */ /* 0x0005e20000100800 */
[----:B0-----:R-:W-:-:S03]  /*e180*/  SEL R2, R27, R0, !P1 ;  /* 0x000000001b027207 */ /* 0x001fc60004800000 */
[----:B------:R-:W-:Y:S01]  /*e190*/  STL [R1+0x12c], R15 ;  /* 0x00012c0f01007387 */ /* 0x000fe20000100800 */
[C---:B------:R-:W-:Y:S02]  /*e1a0*/  SEL R0, R27.reuse, R17, !P1 ;  /* 0x000000111b007207 */ /* 0x040fe40004800000 */
[C---:B--2---:R-:W-:Y:S01]  /*e1b0*/  SEL R13, R27.reuse, R18, !P1 ;  /* 0x000000121b0d7207 */ /* 0x044fe20004800000 */
[----:B------:R0:W-:Y:S04]  /*e1c0*/  STL [R1+0x134], R2 ;  /* 0x0001340201007387 */ /* 0x0001e80000100800 */
[----:B------:R2:W-:Y:S01]  /*e1d0*/  STL [R1+0x138], R13 ;  /* 0x0001380d01007387 */ /* 0x0005e20000100800 */
[----:B0-----:R-:W-:-:S03]  /*e1e0*/  SEL R2, R27, R16, !P1 ;  /* 0x000000101b027207 */ /* 0x001fc60004800000 */
[----:B------:R0:W-:Y:S01]  /*e1f0*/  STL [R1+0x13c], R0 ;  /* 0x00013c0001007387 */ /* 0x0001e20000100800 */
[----:B--2---:R-:W-:-:S03]  /*e200*/  SEL R13, R27, R14, !P1 ;  /* 0x0000000e1b0d7207 */ /* 0x004fc60004800000 */
        /* <DEDUP_REMOVED lines=8> */
[----:B------:R0:W-:Y:S01]  /*e290*/  STL [R1+0x150], R13 ;  /* 0x0001500d01007387 */ /* 0x0001e20000100800 */
[----:B---3--:R-:W-:-:S03]  /*e2a0*/  SEL R2, R27, R22, !P1 ;  /* 0x000000161b027207 */ /* 0x008fc60004800000 */
        /* <DEDUP_REMOVED lines=366> */
[C---:B------:R-:W-:Y:S02]  /*f990*/  SEL R15, R27.reuse, R15, !P1 ;  /* 0x0000000f1b0f7207 */ /* 0x040fe40004800000 */
[----:B--2---:R-:W-:-:S05]  /*f9a0*/  SEL R2, R27, R2, !P1 ;  /* 0x000000021b027207 */ /* 0x004fca0004800000 */
[----:B------:R4:W-:Y:S04]  /*f9b0*/  STL [R1+0x30c], R2 ;  /* 0x00030c0201007387 */ /* 0x0009e80000100800 */
[----:B------:R0:W-:Y:S01]  /*f9c0*/  STL [R1+0x300], R13 ;  /* 0x0003000d01007387 */ /* 0x0001e20000100800 */
[C---:B----4-:R-:W-:Y:S02]  /*f9d0*/  SEL R2, R27.reuse, R26, !P1 ;  /* 0x0000001a1b027207 */ /* 0x050fe40004800000 */
[----:B0-----:R-:W-:-:S03]  /*f9e0*/  SEL R13, R27, R19, !P1 ;  /* 0x000000131b0d7207 */ /* 0x001fc60004800000 */
[----:B------:R0:W-:Y:S04]  /*f9f0*/  STL [R1+0x2fc], R2 ;  /* 0x0002fc0201007387 */ /* 0x0001e80000100800 */
[----:B------:R-:W-:Y:S01]  /*fa00*/  STL [R1+0x2e8], R20 ;  /* 0x0002e81401007387 */ /* 0x000fe20000100800 */
[----:B0-----:R-:W-:-:S03]  /*fa10*/  SEL R2, R27, R28, !P1 ;  /* 0x0000001c1b027207 */ /* 0x001fc60004800000 */
[----:B------:R0:W-:Y:S04]  /*fa20*/  STL [R1+0x2e4], R13 ;  /* 0x0002e40d01007387 */ /* 0x0001e80000100800 */
[----:B------:R2:W-:Y:S01]  /*fa30*/  STL [R1+0x2e0], R2 ;  /* 0x0002e00201007387 */ /* 0x0005e20000100800 */
[C---:B0-----:R-:W-:Y:S02]  /*fa40*/  SEL R13, R27.reuse, R0, !P1 ;  /* 0x000000001b0d7207 */ /* 0x041fe40004800000 */
[C---:B------:R-:W-:Y:S02]  /*fa50*/  SEL R0, R27.reuse, R17, !P1 ;  /* 0x000000111b007207 */ /* 0x040fe40004800000 */
[C---:B--2---:R-:W-:Y:S01]  /*fa60*/  SEL R2, R27.reuse, R18, !P1 ;  /* 0x000000121b027207 */ /* 0x044fe20004800000 */
[----:B------:R-:W-:Y:S04]  /*fa70*/  STL [R1+0x2dc], R15 ;  /* 0x0002dc0f01007387 */ /* 0x000fe80000100800 */
[----:B------:R0:W-:Y:S04]  /*fa80*/  STL [R1+0x2d8], R13 ;  /* 0x0002d80d01007387 */ /* 0x0001e80000100800 */
[----:B------:R2:W-:Y:S04]  /*fa90*/  STL [R1+0x2d4], R2 ;  /* 0x0002d40201007387 */ /* 0x0005e80000100800 */
[----:B------:R3:W-:Y:S01]  /*faa0*/  STL [R1+0x2d0], R0 ;  /* 0x0002d00001007387 */ /* 0x0007e20000100800 */
[----:B0-----:R-:W-:-:S02]  /*fab0*/  SEL R13, R27, R16, !P1 ;  /* 0x000000101b0d7207 */ /* 0x001fc40004800000 */
[----:B--2---:R-:W-:-:S03]  /*fac0*/  SEL R2, R27, R14, !P1 ;  /* 0x0000000e1b027207 */ /* 0x004fc60004800000 */
[----:B------:R0:W-:Y:S01]  /*fad0*/  STL [R1+0x2cc], R13 ;  /* 0x0002cc0d01007387 */ /* 0x0001e20000100800 */
[----:B---3--:R-:W-:-:S03]  /*fae0*/  SEL R0, R27, R29, !P1 ;  /* 0x0000001d1b007207 */ /* 0x008fc60004800000 */
        /* <DEDUP_REMOVED lines=11> */
[C---:B---3--:R-:W-:Y:S02]  /*fba0*/  SEL R0, R27.reuse, R3, !P1 ;  /* 0x000000031b007207 */ /* 0x048fe40004800000 */
[C---:B------:R-:W-:Y:S01]  /*fbb0*/  SEL R3, R27.reuse, R4, !P1 ;  /* 0x000000041b037207 */ /* 0x040fe20004800000 */
        /* <DEDUP_REMOVED lines=14> */
[----:B------:R-:W-:Y:S04]  /*fca0*/  STL [R1+0x208], R3 ;  /* 0x0002080301007387 */ /* 0x000fe80000100800 */
[----:B------:R-:W3:Y:S01]  /*fcb0*/  LDL.LU R10, [R1+0x1c0] ;  /* 0x0001c000010a7983 */ /* 0x000ee20000300800 */
[C---:B0-----:R-:W-:Y:S02]  /*fcc0*/  SEL R2, R27.reuse, R6, !P1 ;  /* 0x000000061b027207 */ /* 0x041fe40004800000 */
[----:B--2---:R-:W-:-:S03]  /*fcd0*/  SEL R0, R27, R5, !P1 ;  /* 0x000000051b007207 */ /* 0x004fc60004800000 */
[----:B------:R-:W-:Y:S04]  /*fce0*/  STL [R1+0x204], R2 ;  /* 0x0002040201007387 */ /* 0x000fe80000100800 */
[----:B---3--:R0:W-:Y:S04]  /*fcf0*/  STL [R1+0xf04], R10 ;  /* 0x000f040a01007387 */ /* 0x0081e80000100800 */
        /* <DEDUP_REMOVED lines=43> */
[C---:B----4-:R-:W-:Y:S02]  /*ffb0*/  SEL R7, R27.reuse, R7, !P1 ;  /* 0x000000071b077207 */ /* 0x050fe40004800000 */
[C---:B------:R-:W-:Y:S02]  /*ffc0*/  SEL R6, R27.reuse, R6, !P1 ;  /* 0x000000061b067207 */ /* 0x040fe40004800000 */
[----:B------:R-:W-:-:S02]  /*ffd0*/  SEL R5, R27, R5, !P1 ;  /* 0x000000051b057207 */ /* 0x000fc40004800000 */
[C---:B------:R-:W-:Y:S02]  /*ffe0*/  SEL R2, R27.reuse, R2, !P1 ;  /* 0x000000021b027207 */ /* 0x040fe40004800000 */
[C---:B------:R-:W-:Y:S02]  /*fff0*/  SEL R13, R27.reuse, R13, !P1 ;  /* 0x0000000d1b0d7207 */ /* 0x040fe40004800000 */
[C---:B------:R-:W-:Y:S02]  /*10000*/  SEL R26, R27.reuse, R26, !P1 ;  /* 0x0000001a1b1a7207 */ /* 0x040fe40004800000 */
[----:B--2---:R-:W-:-:S05]  /*10010*/  SEL R10, R27, R10, !P1 ;  /* 0x0000000a1b0a7207 */ /* 0x004fca0004800000 */
[----:B------:R0:W-:Y:S04]  /*10020*/  STL [R1+0x1d8], R10 ;  /* 0x0001d80a01007387 */ /* 0x0001e80000100800 */
[----:B0-----:R-:W2:Y:S04]  /*10030*/  LDL.LU R10, [R1+0xf00] ;  /* 0x000f0000010a7983 */ /* 0x001ea80000300800 */
[----:B------:R0:W-:Y:S04]  /*10040*/  STL [R1+0x1d0], R8 ;  /* 0x0001d00801007387 */ /* 0x0001e80000100800 */
[----:B0-----:R-:W3:Y:S04]  /*10050*/  LDL.LU R8, [R1+0xefc] ;  /* 0x000efc0001087983 */ /* 0x001ee80000300800 */
[----:B------:R0:W-:Y:S04]  /*10060*/  STL [R1+0x1cc], R7 ;  /* 0x0001cc0701007387 */ /* 0x0001e80000100800 */
[----:B0-----:R-:W4:Y:S04]  /*10070*/  LDL.LU R7, [R1+0xef8] ;  /* 0x000ef80001077983 */ /* 0x001f280000300800 */
[----:B------:R0:W-:Y:S04]  /*10080*/  STL [R1+0x1c8], R6 ;  /* 0x0001c80601007387 */ /* 0x0001e80000100800 */
[----:B0-----:R-:W2:Y:S04]  /*10090*/  LDL.LU R6, [R1+0xef4] ;  /* 0x000ef40001067983 */ /* 0x001ea80000300800 */
[----:B------:R0:W-:Y:S04]  /*100a0*/  STL [R1+0x1c4], R5 ;  /* 0x0001c40501007387 */ /* 0x0001e80000100800 */
[----:B0-----:R-:W3:Y:S04]  /*100b0*/  LDL.LU R5, [R1+0xef0] ;  /* 0x000ef00001057983 */ /* 0x001ee80000300800 */
[----:B------:R0:W-:Y:S04]  /*100c0*/  STL [R1+0x1c0], R2 ;  /* 0x0001c00201007387 */ /* 0x0001e80000100800 */
[----:B------:R1:W-:Y:S01]  /*100d0*/  STL [R1+0x1bc], R13 ;  /* 0x0001bc0d01007387 */ /* 0x0003e20000100800 */
[----:B0-----:R-:W-:-:S03]  /*100e0*/  SEL R2, R27, R20, !P1 ;  /* 0x000000141b027207 */ /* 0x001fc60004800000 */
[----:B------:R-:W-:Y:S01]  /*100f0*/  STL [R1+0x1b8], R26 ;  /* 0x0001b81a01007387 */ /* 0x000fe20000100800 */
[----:B-1----:R-:W-:-:S03]  /*10100*/  SEL R13, R27, R19, !P1 ;  /* 0x000000131b0d7207 */ /* 0x002fc60004800000 */
[----:B------:R0:W-:Y:S01]  /*10110*/  STL [R1+0x1b4], R2 ;  /* 0x0001b40201007387 */ /* 0x0001e20000100800 */
[----:B------:R-:W-:-:S03]  /*10120*/  SEL R19, R27, R28, !P1 ;  /* 0x0000001c1b137207 */ /* 0x000fc60004800000 */
        /* <DEDUP_REMOVED lines=8> */
[----:B------:R0:W-:Y:S01]  /*101b0*/  STL [R1+0x1a0], R0 ;  /* 0x0001a00001007387 */ /* 0x0001e20000100800 */
[----:B-1----:R-:W-:-:S03]  /*101c0*/  SEL R13, R27, R16, !P1 ;  /* 0x000000101b0d7207 */ /* 0x002fc60004800000 */
[----:B------:R1:W-:Y:S01]  /*101d0*/  STL [R1+0x19c], R2 ;  /* 0x00019c0201007387 */ /* 0x0003e20000100800 */
[----:B0-----:R-:W-:-:S03]  /*101e0*/  SEL R0, R27, R14, !P1 ;  /* 0x0000000e1b007207 */ /* 0x001fc60004800000 */
[----:B------:R0:W-:Y:S01]  /*101f0*/  STL [R1+0x198], R13 ;  /* 0x0001980d01007387 */ /* 0x0001e20000100800 */
[----:B-1----:R-:W-:-:S03]  /*10200*/  SEL R2, R27, R29, !P1 ;  /* 0x0000001d1b027207 */ /* 0x002fc60004800000 */
[----:B------:R1:W-:Y:S04]  /*10210*/  STL [R1+0x194], R0 ;  /* 0x0001940001007387 */ /* 0x0003e80000100800 */
[----:B------:R1:W-:Y:S01]  /*10220*/  STL [R1+0x190], R2 ;  /* 0x0001900201007387 */ /* 0x0003e20000100800 */
[C---:B0-----:R-:W-:Y:S02]  /*10230*/  SEL R13, R27.reuse, R25, !P1 ;  /* 0x000000191b0d7207 */ /* 0x041fe40004800000 */
[----:B-1----:R-:W-:-:S03]  /*10240*/  SEL R0, R27, R24, !P1 ;  /* 0x000000181b007207 */ /* 0x002fc60004800000 */
[----:B------:R0:W-:Y:S01]  /*10250*/  STL [R1+0x18c], R13 ;  /* 0x00018c0d01007387 */ /* 0x0001e20000100800 */
[----:B------:R-:W-:-:S03]  /*10260*/  SEL R2, R27, R23, !P1 ;  /* 0x000000171b027207 */ /* 0x000fc60004800000 */
[----:B------:R1:W-:Y:S04]  /*10270*/  STL [R1+0x188], R0 ;  /* 0x0001880001007387 */ /* 0x0003e80000100800 */
[----:B------:R1:W-:Y:S01]  /*10280*/  STL [R1+0x184], R2 ;  /* 0x0001840201007387 */ /* 0x0003e20000100800 */
[C---:B0-----:R-:W-:Y:S02]  /*10290*/  SEL R13, R27.reuse, R22, !P1 ;  /* 0x000000161b0d7207 */ /* 0x041fe40004800000 */
[----:B-1----:R-:W-:-:S03]  /*102a0*/  SEL R0, R27, R21, !P1 ;  /* 0x000000151b007207 */ /* 0x002fc60004800000 */
[----:B------:R-:W-:Y:S01]  /*102b0*/  STL [R1+0x180], R13 ;  /* 0x0001800d01007387 */ /* 0x000fe20000100800 */
[----:B------:R-:W-:-:S03]  /*102c0*/  SEL R2, R27, R3, !P1 ;  /* 0x000000031b027207 */ /* 0x000fc60004800000 */
[----:B------:R0:W-:Y:S01]  /*102d0*/  STL [R1+0x17c], R0 ;  /* 0x00017c0001007387 */ /* 0x0001e20000100800 */
[----:B------:R-:W-:-:S03]  /*102e0*/  SEL R3, R27, R4, !P1 ;  /* 0x000000041b037207 */ /* 0x000fc60004800000 */
[----:B------:R1:W-:Y:S01]  /*102f0*/  STL [R1+0x178], R2 ;  /* 0x0001780201007387 */ /* 0x0003e20000100800 */
[----:B0-----:R-:W-:-:S03]  /*10300*/  SEL R0, R27, R12, !P1 ;  /* 0x0000000c1b007207 */ /* 0x001fc60004800000 */
[----:B------:R0:W-:Y:S01]  /*10310*/  STL [R1+0x174], R3 ;  /* 0x0001740301007387 */ /* 0x0001e20000100800 */
[----:B-1----:R-:W-:-:S03]  /*10320*/  SEL R2, R27, R11, !P1 ;  /* 0x0000000b1b027207 */ /* 0x002fc60004800000 */
[----:B------:R-:W-:Y:S04]  /*10330*/  STL [R1+0x170], R0 ;  /* 0x0001700001007387 */ /* 0x000fe80000100800 */
[----:B------:R2:W-:Y:S01]  /*10340*/  STL [R1+0x16c], R2 ;  /* 0x00016c0201007387 */ /* 0x0005e20000100800 */
[----:B0-----:R-:W-:-:S05]  /*10350*/  SEL R3, R27, R9, !P1 ;  /* 0x000000091b037207 */ /* 0x001fca0004800000 */
[----:B------:R-:W-:Y:S01]  /*10360*/  STL [R1+0x168], R3 ;  /* 0x0001680301007387 */ /* 0x000fe20000100800 */
[C---:B--2---:R-:W-:Y:S02]  /*10370*/  SEL R2, R27.reuse, R6, !P1 ;  /* 0x000000061b027207 */ /* 0x044fe40004800000 */
[----:B---3--:R-:W-:-:S05]  /*10380*/  SEL R0, R27, R5, !P1 ;  /* 0x000000051b007207 */ /* 0x008fca0004800000 */
[----:B------:R-:W-:Y:S04]  /*10390*/  STL [R1+0x164], R0 ;  /* 0x0001640001007387 */ /* 0x000fe80000100800 */
[----:B------:R0:W-:Y:S04]  /*103a0*/  STL [R1+0x158], R2 ;  /* 0x0001580201007387 */ /* 0x0001e80000100800 */
[----:B0-----:R-:W2:Y:S01]  /*103b0*/  LDL.LU R2, [R1+0x60] ;  /* 0x0000600001027983 */ /* 0x001ea20000300800 */
[C---:B----4-:R-:W-:Y:S02]  /*103c0*/  SEL R3, R27.reuse, R7, !P1 ;  /* 0x000000071b037207 */ /* 0x050fe40004800000 */
[----:B------:R-:W-:-:S03]  /*103d0*/  SEL R0, R27, R8, !P1 ;  /* 0x000000081b007207 */ /* 0x000fc60004800000 */
[----:B------:R-:W-:Y:S04]  /*103e0*/  STL [R1+0x130], R3 ;  /* 0x0001300301007387 */ /* 0x000fe80000100800 */
[----:B--2---:R0:W-:Y:S04]  /*103f0*/  STL [R1+0xee8], R2 ;  /* 0x000ee80201007387 */ /* 0x0041e80000100800 */
[----:B------:R-:W-:Y:S04]  /*10400*/  STL [R1+0xf0], R0 ;  /* 0x0000f00001007387 */ /* 0x000fe80000100800 */
[----:B0-----:R-:W2:Y:S01]  /*10410*/  LDL.LU R2, [R1+0x8c] ;  /* 0x00008c0001027983 */ /* 0x001ea20000300800 */
[----:B------:R-:W-:-:S03]  /*10420*/  SEL R15, R27, R10, !P1 ;  /* 0x0000000a1b0f7207 */ /* 0x000fc60004800000 */
        /* <DEDUP_REMOVED lines=28> */
[----:B------:R0:W-:Y:S04]  /*105f0*/  STL [R1+0xa4], R15 ;  /* 0x0000a40f01007387 */ /* 0x0001e80000100800 */
[----:B0-----:R-:W3:Y:S01]  /*10600*/  LDL.LU R15, [R1+0x48] ;  /* 0x00004800010f7983 */ /* 0x001ee20000300800 */
        /* <DEDUP_REMOVED lines=13> */
[C---:B------:R-:W-:Y:S02]  /*106e0*/  SEL R17, R27.reuse, R17, !P1 ;  /* 0x000000111b117207 */ /* 0x040fe40004800000 */
        /* <DEDUP_REMOVED lines=32> */
[----:B0-----:R-:W3:Y:S04]  /*108f0*/  LDL.LU R16, [R1+0xec0] ;  /* 0x000ec00001107983 */ /* 0x001ee80000300800 */
[----:B------:R0:W-:Y:S04]  /*10900*/  STL [R1+0x4c], R14 ;  /* 0x00004c0e01007387 */ /* 0x0001e80000100800 */
[----:B0-----:R-:W4:Y:S04]  /*10910*/  LDL.LU R14, [R1+0xebc] ;  /* 0x000ebc00010e7983 */ /* 0x001f280000300800 */
        /* <DEDUP_REMOVED lines=19> */
[----:B0-----:R-:W4:Y:S01]  /*10a50*/  LDL.LU R9, [R1+0xe94] ;  /* 0x000e940001097983 */ /* 0x001f220000300800 */
[----:B------:R-:W-:-:S02]  /*10a60*/  SEL R10, R27, R10, !P1 ;  /* 0x0000000a1b0a7207 */ /* 0x000fc40004800000 */
[C---:B------:R-:W-:Y:S02]  /*10a70*/  SEL R8, R27.reuse, R8, !P1 ;  /* 0x000000081b087207 */ /* 0x040fe40004800000 */
[C---:B------:R-:W-:Y:S02]  /*10a80*/  SEL R7, R27.reuse, R7, !P1 ;  /* 0x000000071b077207 */ /* 0x040fe40004800000 */
[C---:B------:R-:W-:Y:S01]  /*10a90*/  SEL R6, R27.reuse, R6, !P1 ;  /* 0x000000061b067207 */ /* 0x040fe20004800000 */
[----:B------:R-:W-:Y:S01]  /*10aa0*/  STL [R1+0x1c], R10 ;  /* 0x00001c0a01007387 */ /* 0x000fe20000100800 */
[C---:B------:R-:W-:Y:S02]  /*10ab0*/  SEL R4, R27.reuse, R4, !P1 ;  /* 0x000000041b047207 */ /* 0x040fe40004800000 */
[C---:B------:R-:W-:Y:S01]  /*10ac0*/  SEL R5, R27.reuse, R5, !P1 ;  /* 0x000000051b057207 */ /* 0x040fe20004800000 */
[----:B------:R-:W-:Y:S04]  /*10ad0*/  STL [R1+0x18], R8 ;  /* 0x0000180801007387 */ /* 0x000fe80000100800 */
[----:B------:R-:W-:Y:S04]  /*10ae0*/  STL [R1+0x14], R7 ;  /* 0x0000140701007387 */ /* 0x000fe80000100800 */
[----:B------:R-:W-:Y:S04]  /*10af0*/  STL [R1+0x10], R6 ;  /* 0x0000100601007387 */ /* 0x000fe80000100800 */
[----:B------:R0:W-:Y:S04]  /*10b00*/  STL [R1+0xdf0], R4 ;  /* 0x000df00401007387 */ /* 0x0001e80000100800 */
[----:B------:R1:W-:Y:S01]  /*10b10*/  STL [R1+0xc], R5 ;  /* 0x00000c0501007387 */ /* 0x0003e20000100800 */
[----:B0-----:R-:W-:-:S03]  /*10b20*/  SEL R4, R27, R15, !P1 ;  /* 0x0000000f1b047207 */ /* 0x001fc60004800000 */
[----:B-1----:R-:W4:Y:S04]  /*10b30*/  LDL.LU R5, [R1+0x7c] ;  /* 0x00007c0001057983 */ /* 0x002f280000300800 */
[----:B------:R-:W4:Y:S04]  /*10b40*/  LDL.LU R6, [R1+0x78] ;  /* 0x0000780001067983 */ /* 0x000f280000300800 */
[----:B------:R0:W-:Y:S04]  /*10b50*/  STL [R1+0x4], R4 ;  /* 0x0000040401007387 */ /* 0x0001e80000100800 */
[----:B------:R-:W4:Y:S04]  /*10b60*/  LDL.LU R7, [R1+0x74] ;  /* 0x0000740001077983 */ /* 0x000f280000300800 */
[----:B------:R-:W4:Y:S04]  /*10b70*/  LDL.LU R8, [R1+0x70] ;  /* 0x0000700001087983 */ /* 0x000f280000300800 */
[----:B------:R-:W4:Y:S04]  /*10b80*/  LDL.LU R10, [R1+0xa0] ;  /* 0x0000a000010a7983 */ /* 0x000f280000300800 */
[----:B0-----:R-:W4:Y:S01]  /*10b90*/  LDL.LU R4, [R1+0xfc] ;  /* 0x0000fc0001047983 */ /* 0x001f220000300800 */
[----:B--2---:R-:W-:-:S02]  /*10ba0*/  SEL R17, R27, R17, !P1 ;  /* 0x000000111b117207 */ /* 0x004fc40004800000 */
[C---:B---3--:R-:W-:Y:S02]  /*10bb0*/  SEL R16, R27.reuse, R16, !P1 ;  /* 0x000000101b107207 */ /* 0x048fe40004800000 */
[C---:B----4-:R-:W-:Y:S02]  /*10bc0*/  SEL R14, R27.reuse, R14, !P1 ;  /* 0x0000000e1b0e7207 */ /* 0x050fe40004800000 */
        /* <DEDUP_REMOVED lines=10> */
[----:B------:R-:W2:Y:S04]  /*10c70*/  LDL.LU R9, [R1+0x6c] ;  /* 0x00006c0001097983 */ /* 0x000ea80000300800 */
[----:B------:R0:W-:Y:S04]  /*10c80*/  STL [R1+0xdf4], R15 ;  /* 0x000df40f01007387 */ /* 0x0001e80000100800 */
[----:B0-----:R-:W3:Y:S04]  /*10c90*/  LDL.LU R15, [R1+0xf8] ;  /* 0x0000f800010f7983 */ /* 0x001ee80000300800 */
[----:B------:R0:W-:Y:S04]  /*10ca0*/  STL [R1+0xdf8], R11 ;  /* 0x000df80b01007387 */ /* 0x0001e80000100800 */
[----:B0-----:R-:W4:Y:S04]  /*10cb0*/  LDL.LU R11, [R1+0xf4] ;  /* 0x0000f400010b7983 */ /* 0x001f280000300800 */
[----:B------:R0:W-:Y:S04]  /*10cc0*/  STL [R1+0xdfc], R12 ;  /* 0x000dfc0c01007387 */ /* 0x0001e80000100800 */
[----:B0-----:R-:W3:Y:S04]  /*10cd0*/  LDL.LU R12, [R1+0xe0] ;  /* 0x0000e000010c7983 */ /* 0x001ee80000300800 */
        /* <DEDUP_REMOVED lines=19> */
[----:B0-----:R-:W4:Y:S01]  /*10e10*/  LDL R17, [R1+0x418] ;  /* 0x0004180001117983 */ /* 0x001f220000100800 */
[----:B------:R-:W-:-:S02]  /*10e20*/  SEL R18, R27, R18, !P1 ;  /* 0x000000121b127207 */ /* 0x000fc40004800000 */
[C---:B------:R-:W-:Y:S02]  /*10e30*/  SEL R19, R27.reuse, R19, !P1 ;  /* 0x000000131b137207 */ /* 0x040fe40004800000 */
[C---:B------:R-:W-:Y:S02]  /*10e40*/  SEL R20, R27.reuse, R20, !P1 ;  /* 0x000000141b147207 */ /* 0x040fe40004800000 */
[C---:B------:R-:W-:Y:S01]  /*10e50*/  SEL R26, R27.reuse, R26, !P1 ;  /* 0x0000001a1b1a7207 */ /* 0x040fe20004800000 */
[----:B------:R-:W-:Y:S01]  /*10e60*/  STL [R1+0xe28], R18 ;  /* 0x000e281201007387 */ /* 0x000fe20000100800 */
[C---:B------:R-:W-:Y:S02]  /*10e70*/  SEL R13, R27.reuse, R13, !P1 ;  /* 0x0000000d1b0d7207 */ /* 0x040fe40004800000 */
[----:B------:R-:W-:Y:S01]  /*10e80*/  SEL R2, R27, R2, !P1 ;  /* 0x000000021b027207 */ /* 0x000fe20004800000 */
[----:B------:R-:W-:Y:S01]  /*10e90*/  STL [R1+0xe2c], R19 ;  /* 0x000e2c1301007387 */ /* 0x000fe20000100800 */
[----:B------:R-:W-:Y:S01]  /*10ea0*/  LEA.HI.X.SX32 R0, R0, UR7, 0x1, P6 ;  /* 0x0000000700007c11 */ /* 0x000fe2000b0f0eff */
[----:B------:R-:W-:Y:S01]  /*10eb0*/  IMAD R5, R5, UR5, RZ ;  /* 0x0000000505057c24 */ /* 0x000fe2000f8e02ff */
[----:B------:R-:W0:Y:S01]  /*10ec0*/  LDCU UR7, c[0x0][0x3a0] ;  /* 0x00007400ff0777ac */ /* 0x000e220008000800 */
[----:B------:R-:W-:Y:S01]  /*10ed0*/  STL [R1+0xe30], R20 ;  /* 0x000e301401007387 */ /* 0x000fe20000100800 */
[----:B------:R-:W-:-:S03]  /*10ee0*/  IMAD R6, R6, UR5, RZ ;  /* 0x0000000506067c24 */ /* 0x000fc6000f8e02ff */
[----:B------:R-:W-:Y:S01]  /*10ef0*/  STL [R1+0xe34], R26 ;  /* 0x000e341a01007387 */ /* 0x000fe20000100800 */
[----:B------:R-:W-:-:S03]  /*10f00*/  IMAD R7, R7, UR5, RZ ;  /* 0x0000000507077c24 */ /* 0x000fc6000f8e02ff */
[----:B------:R-:W-:Y:S01]  /*10f10*/  STL [R1+0xe38], R13 ;  /* 0x000e380d01007387 */ /* 0x000fe20000100800 */
[----:B------:R-:W-:-:S03]  /*10f20*/  IMAD R8, R8, UR5, RZ ;  /* 0x0000000508087c24 */ /* 0x000fc6000f8e02ff */
[----:B------:R-:W-:Y:S01]  /*10f30*/  STL [R1+0xe3c], R2 ;  /* 0x000e3c0201007387 */ /* 0x000fe20000100800 */
[----:B------:R-:W-:-:S03]  /*10f40*/  IMAD R10, R10, UR5, RZ ;  /* 0x000000050a0a7c24 */ /* 0x000fc6000f8e02ff */
[----:B------:R3:W-:Y:S01]  /*10f50*/  STL [R1+0xe40], R0 ;  /* 0x000e400001007387 */ /* 0x0007e20000100800 */
[----:B--2---:R-:W-:Y:S02]  /*10f60*/  IMAD R9, R9, UR5, RZ ;  /* 0x0000000509097c24 */ /* 0x004fe4000f8e02ff */
[----:B---3--:R-:W-:Y:S02]  /*10f70*/  IMAD R0, R25, UR5, RZ ;  /* 0x0000000519007c24 */ /* 0x008fe4000f8e02ff */
[----:B----4-:R-:W-:Y:S02]  /*10f80*/  IMAD R2, R29, UR5, RZ ;  /* 0x000000051d027c24 */ /* 0x010fe4000f8e02ff */
[----:B------:R-:W-:Y:S02]  /*10f90*/  IMAD R27, R16, UR5, RZ ;  /* 0x00000005101b7c24 */ /* 0x000fe4000f8e02ff */
[----:B------:R-:W-:-:S05]  /*10fa0*/  IMAD R28, R28, 0x4, R17 ;  /* 0x000000041c1c7824 */ /* 0x000fca00078e0211 */
[----:B------:R-:W-:Y:S04]  /*10fb0*/  STL [R1+0xda8], R28 ;  /* 0x000da81c01007387 */ /* 0x000fe80000100800 */
[----:B------:R1:W-:Y:S04]  /*10fc0*/  STL [R1+0xe44], R5 ;  /* 0x000e440501007387 */ /* 0x0003e80000100800 */
[----:B------:R-:W-:Y:S04]  /*10fd0*/  STL [R1+0xe48], R6 ;  /* 0x000e480601007387 */ /* 0x000fe80000100800 */
[----:B------:R-:W-:Y:S01]  /*10fe0*/  STL [R1+0xe4c], R7 ;  /* 0x000e4c0701007387 */ /* 0x000fe20000100800 */
[----:B-1----:R-:W-:-:S03]  /*10ff0*/  IMAD R5, R14, UR5, RZ ;  /* 0x000000050e057c24 */ /* 0x002fc6000f8e02ff */
[----:B------:R-:W-:Y:S04]  /*11000*/  STL [R1+0xe50], R8 ;  /* 0x000e500801007387 */ /* 0x000fe80000100800 */
[----:B------:R-:W-:Y:S04]  /*11010*/  STL [R1+0xe54], R9 ;  /* 0x000e540901007387 */ /* 0x000fe80000100800 */
[----:B------:R-:W-:Y:S04]  /*11020*/  STL [R1+0xe58], R10 ;  /* 0x000e580a01007387 */ /* 0x000fe80000100800 */
[----:B------:R-:W-:Y:S04]  /*11030*/  STL [R1+0xe5c], R27 ;  /* 0x000e5c1b01007387 */ /* 0x000fe80000100800 */
[----:B------:R1:W-:Y:S04]  /*11040*/  STL [R1+0x48], R5 ;  /* 0x0000480501007387 */ /* 0x0003e80000100800 */
[----:B------:R2:W-:Y:S04]  /*11050*/  STL [R1+0x50], R2 ;  /* 0x0000500201007387 */ /* 0x0005e80000100800 */
[----:B------:R3:W-:Y:S01]  /*11060*/  STL [R1+0x6c], R0 ;  /* 0x00006c0001007387 */ /* 0x0007e20000100800 */
[----:B-1----:R-:W-:-:S02]  /*11070*/  IMAD R5, R24, UR5, RZ ;  /* 0x0000000518057c24 */ /* 0x002fc4000f8e02ff */
[----:B--2---:R-:W-:-:S03]  /*11080*/  IMAD R2, R23, UR5, RZ ;  /* 0x0000000517027c24 */ /* 0x004fc6000f8e02ff */
[----:B------:R1:W-:Y:S01]  /*11090*/  STL [R1+0x70], R5 ;  /* 0x0000700501007387 */ /* 0x0003e20000100800 */
[----:B---3--:R-:W-:-:S03]  /*110a0*/  IMAD R0, R22, UR5, RZ ;  /* 0x0000000516007c24 */ /* 0x008fc6000f8e02ff */
[----:B------:R2:W-:Y:S04]  /*110b0*/  STL [R1+0x74], R2 ;  /* 0x0000740201007387 */ /* 0x0005e80000100800 */
[----:B------:R3:W-:Y:S01]  /*110c0*/  STL [R1+0x78], R0 ;  /* 0x0000780001007387 */ /* 0x0007e20000100800 */
[----:B-1----:R-:W-:Y:S02]  /*110d0*/  IMAD R5, R21, UR5, RZ ;  /* 0x0000000515057c24 */ /* 0x002fe4000f8e02ff */
[----:B--2---:R-:W-:Y:S02]  /*110e0*/  IMAD R2, R3, UR5, RZ ;  /* 0x0000000503027c24 */ /* 0x004fe4000f8e02ff */
[----:B------:R-:W-:Y:S02]  /*110f0*/  IMAD R3, R11, UR5, RZ ;  /* 0x000000050b037c24 */ /* 0x000fe4000f8e02ff */
[----:B---3--:R-:W-:Y:S01]  /*11100*/  IMAD R0, R12, UR5, RZ ;  /* 0x000000050c007c24 */ /* 0x008fe2000f8e02ff */
[----:B------:R-:W-:Y:S04]  /*11110*/  STL [R1+0x7c], R5 ;  /* 0x00007c0501007387 */ /* 0x000fe80000100800 */
[----:B------:R1:W-:Y:S04]  /*11120*/  STL [R1+0x80], R2 ;  /* 0x0000800201007387 */ /* 0x0003e80000100800 */
[----:B------:R2:W-:Y:S04]  /*11130*/  STL [R1+0x84], R0 ;  /* 0x0000840001007387 */ /* 0x0005e80000100800 */
[----:B------:R-:W-:Y:S04]  /*11140*/  STL [R1+0xa0], R3 ;  /* 0x0000a00301007387 */ /* 0x000fe80000100800 */
[----:B------:R-:W3:Y:S01]  /*11150*/  LDL.LU R27, [R1+0x114] ;  /* 0x00011400011b7983 */ /* 0x000ee20000300800 */
[----:B-1----:R-:W-:-:S02]  /*11160*/  IMAD R2, R15, UR5, RZ ;  /* 0x000000050f027c24 */ /* 0x002fc4000f8e02ff */
[----:B--2---:R-:W-:-:S03]  /*11170*/  IMAD R0, R4, UR5, RZ ;  /* 0x0000000504007c24 */ /* 0x004fc6000f8e02ff */
[----:B------:R-:W-:Y:S04]  /*11180*/  STL [R1+0xa8], R2 ;  /* 0x0000a80201007387 */ /* 0x000fe80000100800 */
[----:B---3--:R1:W-:Y:S04]  /*11190*/  STL [R1+0xe8c], R27 ;  /* 0x000e8c1b01007387 */ /* 0x0083e80000100800 */
[----:B------:R-:W-:Y:S04]  /*111a0*/  STL [R1+0xac], R0 ;  /* 0x0000ac0001007387 */ /* 0x000fe80000100800 */
[----:B-1----:R-:W2:Y:S04]  /*111b0*/  LDL.LU R27, [R1+0x110] ;  /* 0x00011000011b7983 */ /* 0x002ea80000300800 */
[----:B--2---:R1:W-:Y:S04]  /*111c0*/  STL [R1+0xe90], R27 ;  /* 0x000e901b01007387 */ /* 0x0043e80000100800 */
[----:B-1----:R-:W2:Y:S04]  /*111d0*/  LDL.LU R27, [R1+0x100] ;  /* 0x00010000011b7983 */ /* 0x002ea80000300800 */
        /* <DEDUP_REMOVED lines=28> */
[----:B--2---:R-:W-:-:S05]  /*113a0*/  IMAD R27, R27, UR5, RZ ;  /* 0x000000051b1b7c24 */ /* 0x004fca000f8e02ff */
[----:B------:R1:W-:Y:S04]  /*113b0*/  STL [R1+0xb0], R27 ;  /* 0x0000b01b01007387 */ /* 0x0003e80000100800 */
[----:B-1----:R-:W2:Y:S02]  /*113c0*/  LDL.LU R27, [R1+0xe90] ;  /* 0x000e9000011b7983 */ /* 0x002ea40000300800 */
[----:B--2---:R-:W-:-:S05]  /*113d0*/  IMAD R27, R27, UR5, RZ ;  /* 0x000000051b1b7c24 */ /* 0x004fca000f8e02ff */
[----:B------:R1:W-:Y:S04]  /*113e0*/  STL [R1+0xb4], R27 ;  /* 0x0000b41b01007387 */ /* 0x0003e80000100800 */
[----:B-1----:R-:W2:Y:S01]  /*113f0*/  LDL.LU R27, [R1+0xe8c] ;  /* 0x000e8c00011b7983 */ /* 0x002ea20000300800 */
[----:B---3--:R-:W-:Y:S02]  /*11400*/  IMAD R10, R10, UR5, RZ ;  /* 0x000000050a0a7c24 */ /* 0x008fe4000f8e02ff */
[----:B------:R-:W-:Y:S02]  /*11410*/  IMAD R2, R2, UR5, RZ ;  /* 0x0000000502027c24 */ /* 0x000fe4000f8e02ff */
[----:B--2---:R-:W-:-:S05]  /*11420*/  IMAD R27, R27, UR5, RZ ;  /* 0x000000051b1b7c24 */ /* 0x004fca000f8e02ff */
[----:B------:R4:W-:Y:S04]  /*11430*/  STL [R1+0xb8], R27 ;  /* 0x0000b81b01007387 */ /* 0x0009e80000100800 */
[----:B------:R1:W-:Y:S01]  /*11440*/  STL [R1+0xbc], R10 ;  /* 0x0000bc0a01007387 */ /* 0x0003e20000100800 */
[----:B----4-:R-:W-:Y:S02]  /*11450*/  IMAD R27, R9, UR5, RZ ;  /* 0x00000005091b7c24 */ /* 0x010fe4000f8e02ff */
[----:B------:R-:W-:Y:S02]  /*11460*/  IMAD R9, R7, UR5, RZ ;  /* 0x0000000507097c24 */ /* 0x000fe4000f8e02ff */
[----:B-1----:R-:W-:Y:S02]  /*11470*/  IMAD R10, R8, UR5, RZ ;  /* 0x00000005080a7c24 */ /* 0x002fe4000f8e02ff */
[----:B------:R-:W-:Y:S01]  /*11480*/  IMAD R8, R6, UR5, RZ ;  /* 0x0000000506087c24 */ /* 0x000fe2000f8e02ff */
[----:B------:R-:W-:Y:S01]  /*11490*/  STL [R1+0xc0], R27 ;  /* 0x0000c01b01007387 */ /* 0x000fe20000100800 */
[----:B------:R-:W-:-:S02]  /*114a0*/  IMAD R7, R5, UR5, RZ ;  /* 0x0000000505077c24 */ /* 0x000fc4000f8e02ff */
[----:B------:R-:W-:Y:S01]  /*114b0*/  IMAD R6, R28, UR5, RZ ;  /* 0x000000051c067c24 */ /* 0x000fe2000f8e02ff */
[----:B------:R-:W-:Y:S01]  /*114c0*/  STL [R1+0xc4], R10 ;  /* 0x0000c40a01007387 */ /* 0x000fe20000100800 */
[----:B------:R-:W-:Y:S02]  /*114d0*/  IMAD R5, R0, UR5, RZ ;  /* 0x0000000500057c24 */ /* 0x000fe4000f8e02ff */
[----:B------:R-:W-:Y:S01]  /*114e0*/  IMAD R0, R13, UR5, RZ ;  /* 0x000000050d007c24 */ /* 0x000fe2000f8e02ff */
        /* <DEDUP_REMOVED lines=483> */
[----:B------:R-:W-:-:S03]  /*13320*/  IMAD R5, R0, UR5, RZ ;  /* 0x0000000500057c24 */ /* 0x000fc6000f8e02ff */
[----:B------:R-:W-:Y:S01]  /*13330*/  STL [R1+0x1bc], R9 ;  /* 0x0001bc0901007387 */ /* 0x000fe20000100800 */
[----:B------:R-:W-:-:S03]  /*13340*/  IMAD R0, R13, UR5, RZ ;  /* 0x000000050d007c24 */ /* 0x000fc6000f8e02ff */
[----:B------:R-:W-:Y:S04]  /*13350*/  STL [R1+0x1b8], R8 ;  /* 0x0001b80801007387 */ /* 0x000fe80000100800 */
[----:B------:R-:W-:Y:S04]  /*13360*/  STL [R1+0x1b4], R7 ;  /* 0x0001b40701007387 */ /* 0x000fe80000100800 */
[----:B------:R-:W-:Y:S04]  /*13370*/  STL [R1+0x1b0], R6 ;  /* 0x0001b00601007387 */ /* 0x000fe80000100800 */
[----:B------:R1:W-:Y:S04]  /*13380*/  STL [R1+0x1ac], R5 ;  /* 0x0001ac0501007387 */ /* 0x0003e80000100800 */
[----:B------:R2:W-:Y:S01]  /*13390*/  STL [R1+0x1a8], R2 ;  /* 0x0001a80201007387 */ /* 0x0005e20000100800 */
[----:B-1----:R-:W-:-:S03]  /*133a0*/  IMAD R5, R26, UR5, RZ ;  /* 0x000000051a057c24 */ /* 0x002fc6000f8e02ff */
[----:B------:R1:W-:Y:S01]  /*133b0*/  STL [R1+0x1a4], R0 ;  /* 0x0001a40001007387 */ /* 0x0003e20000100800 */
[----:B--2---:R-:W-:-:S03]  /*133c0*/  IMAD R2, R20, UR5, RZ ;  /* 0x0000000514027c24 */ /* 0x004fc6000f8e02ff */
        /* <DEDUP_REMOVED lines=24> */
[----:B------:R-:W-:Y:S01]  /*13550*/  STL [R1+0x170], R5 ;  /* 0x0001700501007387 */ /* 0x000fe20000100800 */
[----:B------:R-:W-:-:S03]  /*13560*/  IMAD R3, R11, UR5, RZ ;  /* 0x000000050b037c24 */ /* 0x000fc6000f8e02ff */
[----:B------:R2:W-:Y:S01]  /*13570*/  STL [R1+0x16c], R2 ;  /* 0x00016c0201007387 */ /* 0x0005e20000100800 */
[----:B-1----:R-:W-:-:S05]  /*13580*/  IMAD R0, R12, UR5, RZ ;  /* 0x000000050c007c24 */ /* 0x002fca000f8e02ff */
[----:B------:R1:W-:Y:S01]  /*13590*/  STL [R1+0x168], R0 ;  /* 0x0001680001007387 */ /* 0x0003e20000100800 */
[----:B--2---:R-:W-:-:S03]  /*135a0*/  IMAD R2, R15, UR5, RZ ;  /* 0x000000050f027c24 */ /* 0x004fc6000f8e02ff */
[----:B------:R-:W-:Y:S04]  /*135b0*/  STL [R1+0x164], R3 ;  /* 0x0001640301007387 */ /* 0x000fe80000100800 */
[----:B------:R-:W2:Y:S04]  /*135c0*/  LDL.LU R28, [R1+0xf0] ;  /* 0x0000f000011c7983 */ /* 0x000ea80000300800 */
[----:B------:R-:W-:Y:S04]  /*135d0*/  STL [R1+0x158], R2 ;  /* 0x0001580201007387 */ /* 0x000fe80000100800 */
[----:B------:R-:W3:Y:S01]  /*135e0*/  LDL.LU R27, [R1+0x9c] ;  /* 0x00009c00011b7983 */ /* 0x000ee20000300800 */
[----:B-1----:R-:W-:-:S05]  /*135f0*/  IMAD R0, R4, UR5, RZ ;  /* 0x0000000504007c24 */ /* 0x002fca000f8e02ff */
[----:B------:R-:W-:Y:S04]  /*13600*/  STL [R1+0x130], R0 ;  /* 0x0001300001007387 */ /* 0x000fe80000100800 */
[----:B---3--:R1:W-:Y:S04]  /*13610*/  STL [R1+0xe60], R27 ;  /* 0x000e601b01007387 */ /* 0x0083e80000100800 */
[----:B-1----:R-:W3:Y:S04]  /*13620*/  LDL.LU R27, [R1+0xa4] ;  /* 0x0000a400011b7983 */ /* 0x002ee80000300800 */
        /* <DEDUP_REMOVED lines=19> */
[----:B--2---:R-:W-:-:S03]  /*13760*/  IMAD R28, R28, UR5, RZ ;  /* 0x000000051c1c7c24 */ /* 0x004fc6000f8e02ff */
[----:B------:R-:W2:Y:S04]  /*13770*/  LDL.LU R23, [R1+0x28] ;  /* 0x0000280001177983 */ /* 0x000ea80000300800 */
[----:B------:R-:W2:Y:S04]  /*13780*/  LDL.LU R22, [R1+0x24] ;  /* 0x0000240001167983 */ /* 0x000ea80000300800 */
[----:B------:R-:W2:Y:S04]  /*13790*/  LDL.LU R21, [R1+0x20] ;  /* 0x0000200001157983 */ /* 0x000ea80000300800 */
[----:B------:R-:W2:Y:S04]  /*137a0*/  LDL.LU R3, [R1+0x1c] ;  /* 0x00001c0001037983 */ /* 0x000ea80000300800 */
[----:B------:R-:W2:Y:S04]  /*137b0*/  LDL.LU R12, [R1+0x18] ;  /* 0x00001800010c7983 */ /* 0x000ea80000300800 */
[----:B------:R-:W2:Y:S04]  /*137c0*/  LDL.LU R11, [R1+0x14] ;  /* 0x00001400010b7983 */ /* 0x000ea80000300800 */
[----:B------:R-:W2:Y:S04]  /*137d0*/  LDL.LU R15, [R1+0x10] ;  /* 0x00001000010f7983 */ /* 0x000ea80000300800 */
[----:B------:R-:W2:Y:S04]  /*137e0*/  LDL.LU R4, [R1+0xc] ;  /* 0x00000c0001047983 */ /* 0x000ea80000300800 */
[----:B------:R1:W-:Y:S04]  /*137f0*/  STL [R1+0xf0], R28 ;  /* 0x0000f01c01007387 */ /* 0x0003e80000100800 */
[----:B-1----:R-:W2:Y:S01]  /*13800*/  LDL.LU R28, [R1+0x4] ;  /* 0x00000400011c7983 */ /* 0x002ea20000300800 */
[----:B---3--:R-:W-:-:S05]  /*13810*/  IMAD R27, R27, UR5, RZ ;  /* 0x000000051b1b7c24 */ /* 0x008fca000f8e02ff */
[----:B------:R1:W-:Y:S04]  /*13820*/  STL [R1+0xa4], R27 ;  /* 0x0000a41b01007387 */ /* 0x0003e80000100800 */
[----:B-1----:R-:W3:Y:S01]  /*13830*/  LDL.LU R27, [R1+0xe60] ;  /* 0x000e6000011b7983 */ /* 0x002ee20000300800 */
[----:B----4-:R-:W-:Y:S02]  /*13840*/  IMAD R10, R10, UR5, RZ ;  /* 0x000000050a0a7c24 */ /* 0x010fe4000f8e02ff */
[----:B------:R-:W-:Y:S02]  /*13850*/  IMAD R9, R9, UR5, RZ ;  /* 0x0000000509097c24 */ /* 0x000fe4000f8e02ff */
[----:B------:R-:W-:Y:S02]  /*13860*/  IMAD R8, R8, UR5, RZ ;  /* 0x0000000508087c24 */ /* 0x000fe4000f8e02ff */
[----:B------:R-:W-:-:S02]  /*13870*/  IMAD R7, R7, UR5, RZ ;  /* 0x0000000507077c24 */ /* 0x000fc4000f8e02ff */
[----:B------:R-:W-:Y:S02]  /*13880*/  IMAD R6, R6, UR5, RZ ;  /* 0x0000000506067c24 */ /* 0x000fe4000f8e02ff */
[----:B------:R-:W-:Y:S02]  /*13890*/  IMAD R5, R5, UR5, RZ ;  /* 0x0000000505057c24 */ /* 0x000fe4000f8e02ff */
[----:B------:R-:W-:Y:S02]  /*138a0*/  IMAD R0, R0, UR5, RZ ;  /* 0x0000000500007c24 */ /* 0x000fe4000f8e02ff */
        /* <DEDUP_REMOVED lines=12> */
[----:B--2---:R-:W-:Y:S02]  /*13970*/  IMAD R23, R23, UR5, RZ ;  /* 0x0000000517177c24 */ /* 0x004fe4000f8e02ff */
[----:B------:R-:W-:Y:S02]  /*13980*/  IMAD R22, R22, UR5, RZ ;  /* 0x0000000516167c24 */ /* 0x000fe4000f8e02ff */
[----:B------:R-:W-:-:S02]  /*13990*/  IMAD R21, R21, UR5, RZ ;  /* 0x0000000515157c24 */ /* 0x000fc4000f8e02ff */
[----:B------:R-:W-:Y:S02]  /*139a0*/  IMAD R3, R3, UR5, RZ ;  /* 0x0000000503037c24 */ /* 0x000fe4000f8e02ff */
[----:B------:R-:W-:Y:S02]  /*139b0*/  IMAD R12, R12, UR5, RZ ;  /* 0x000000050c0c7c24 */ /* 0x000fe4000f8e02ff */
[----:B------:R-:W-:Y:S02]  /*139c0*/  IMAD R11, R11, UR5, RZ ;  /* 0x000000050b0b7c24 */ /* 0x000fe4000f8e02ff */
[----:B------:R-:W-:Y:S02]  /*139d0*/  IMAD R15, R15, UR5, RZ ;  /* 0x000000050f0f7c24 */ /* 0x000fe4000f8e02ff */
[----:B------:R-:W-:Y:S02]  /*139e0*/  IMAD R4, R4, UR5, RZ ;  /* 0x0000000504047c24 */ /* 0x000fe4000f8e02ff */
[----:B---3--:R-:W-:-:S05]  /*139f0*/  IMAD R27, R27, UR5, RZ ;  /* 0x000000051b1b7c24 */ /* 0x008fca000f8e02ff */
[----:B------:R1:W-:Y:S04]  /*13a00*/  STL [R1+0x9c], R27 ;  /* 0x00009c1b01007387 */ /* 0x0003e80000100800 */
[----:B-1----:R-:W2:Y:S04]  /*13a10*/  LDL.LU R27, [R1+0xe5c] ;  /* 0x000e5c00011b7983 */ /* 0x002ea80000300800 */
[----:B------:R1:W-:Y:S04]  /*13a20*/  STL [R1+0x98], R10 ;  /* 0x0000980a01007387 */ /* 0x0003e80000100800 */
[----:B-1----:R-:W3:Y:S04]  /*13a30*/  LDL.LU R10, [R1+0xe58] ;  /* 0x000e5800010a7983 */ /* 0x002ee80000300800 */
[----:B------:R1:W-:Y:S04]  /*13a40*/  STL [R1+0x94], R9 ;  /* 0x0000940901007387 */ /* 0x0003e80000100800 */
[----:B-1----:R-:W4:Y:S04]  /*13a50*/  LDL.LU R9, [R1+0xe54] ;  /* 0x000e540001097983 */ /* 0x002f280000300800 */
[----:B------:R1:W-:Y:S04]  /*13a60*/  STL [R1+0x90], R8 ;  /* 0x0000900801007387 */ /* 0x0003e80000100800 */
[----:B-1----:R-:W2:Y:S04]  /*13a70*/  LDL.LU R8, [R1+0xe50] ;  /* 0x000e500001087983 */ /* 0x002ea80000300800 */
        /* <DEDUP_REMOVED lines=47> */
[----:B-1----:R-:W2:Y:S01]  /*13d70*/  LDL.LU R4, [R1+0xdf0] ;  /* 0x000df00001047983 */ /* 0x002ea20000300800 */
[----:B------:R-:W-:-:S02]  /*13d80*/  IMAD R28, R28, UR5, RZ ;  /* 0x000000051c1c7c24 */ /* 0x000fc4000f8e02ff */
[----:B--2---:R-:W-:-:S05]  /*13d90*/  IMAD R4, R4, UR5, RZ ;  /* 0x0000000504047c24 */ /* 0x004fca000f8e02ff */
[----:B------:R1:W-:Y:S04]  /*13da0*/  STL [R1+0x8], R4 ;  /* 0x0000080401007387 */ /* 0x0003e80000100800 */
[----:B-1----:R-:W2:Y:S04]  /*13db0*/  LDL.LU R4, [R1+0xdec] ;  /* 0x000dec0001047983 */ /* 0x002ea80000300800 */
[----:B------:R1:W-:Y:S02]  /*13dc0*/  STL [R1+0x4], R28 ;  /* 0x0000041c01007387 */ /* 0x0003e40000100800 */
[----:B-1----:R-:W-:-:S02]  /*13dd0*/  IMAD R28, R15, UR5, RZ ;  /* 0x000000050f1c7c24 */ /* 0x002fc4000f8e02ff */
[----:B------:R-:W3:Y:S01]  /*13de0*/  LDL.LU R15, [R1+0xde8] ;  /* 0x000de800010f7983 */ /* 0x000ee20000300800 */
[----:B------:R-:W-:-:S03]  /*13df0*/  IMAD R12, R12, UR5, RZ ;  /* 0x000000050c0c7c24 */ /* 0x000fc6000f8e02ff */
[----:B------:R1:W-:Y:S01]  /*13e00*/  STL [R1], R28 ;  /* 0x0000001c01007387 */ /* 0x0003e20000100800 */
[----:B------:R-:W-:Y:S02]  /*13e10*/  IMAD R3, R3, UR5, RZ ;  /* 0x0000000503037c24 */ /* 0x000fe4000f8e02ff */
[----:B------:R-:W-:Y:S02]  /*13e20*/  IMAD R21, R21, UR5, RZ ;  /* 0x0000000515157c24 */ /* 0x000fe4000f8e02ff */
[----:B-1----:R-:W-:Y:S02]  /*13e30*/  IMAD R28, R11, UR5, RZ ;  /* 0x000000050b1c7c24 */ /* 0x002fe4000f8e02ff */
[----:B------:R-:W-:-:S03]  /*13e40*/  IMAD R22, R22, UR5, RZ ;  /* 0x0000000516167c24 */ /* 0x000fc6000f8e02ff */
[----:B------:R-:W-:Y:S01]  /*13e50*/  STL [R1+0xdac], R28 ;  /* 0x000dac1c01007387 */ /* 0x000fe20000100800 */
[----:B------:R-:W-:-:S03]  /*13e60*/  IMAD R23, R23, UR5, RZ ;  /* 0x0000000517177c24 */ /* 0x000fc6000f8e02ff */
[----:B------:R-:W-:Y:S01]  /*13e70*/  STL [R1+0xdb0], R12 ;  /* 0x000db00c01007387 */ /* 0x000fe20000100800 */
        /* <DEDUP_REMOVED lines=8> */
[----:B--2---:R-:W-:Y:S02]  /*13f00*/  IMAD R11, R4, UR4, RZ ;  /* 0x00000004040b7c24 */ /* 0x004fe4000f8e02ff */
[----:B------:R-:W2:Y:S04]  /*13f10*/  LDL.LU R4, [R1+0x70] ;  /* 0x0000700001047983 */ /* 0x000ea80000300800 */
[----:B------:R-:W-:Y:S04]  /*13f20*/  STL [R1+0xdb4], R11 ;  /* 0x000db40b01007387 */ /* 0x000fe80000100800 */
[----:B------:R-:W-:Y:S04]  /*13f30*/  STL [R1+0xdb8], R3 ;  /* 0x000db80301007387 */ /* 0x000fe80000100800 */
[----:B------:R-:W-:Y:S04]  /*13f40*/  STL [R1+0xdbc], R21 ;  /* 0x000dbc1501007387 */ /* 0x000fe80000100800 */
[----:B------:R-:W-:Y:S04]  /*13f50*/  STL [R1+0xdc0], R22 ;  /* 0x000dc01601007387 */ /* 0x000fe80000100800 */
[----:B------:R-:W-:Y:S04]  /*13f60*/  STL [R1+0xdc4], R23 ;  /* 0x000dc41701007387 */ /* 0x000fe80000100800 */
[----:B------:R-:W-:Y:S04]  /*13f70*/  STL [R1+0xdc8], R24 ;  /* 0x000dc81801007387 */ /* 0x000fe80000100800 */
[----:B------:R-:W-:Y:S04]  /*13f80*/  STL [R1+0xdcc], R25 ;  /* 0x000dcc1901007387 */ /* 0x000fe80000100800 */
        /* <DEDUP_REMOVED lines=12> */
[----:B------:R-:W2:Y:S01]  /*14050*/  LDL.LU R25, [R1+0x80] ;  /* 0x0000800001197983 */ /* 0x000ea20000300800 */
[----:B---3--:R-:W-:-:S02]  /*14060*/  IADD3 R11, P3, PT, R5, R15, RZ ;  /* 0x0000000f050b7210 */ /* 0x008fc40007f7e0ff */
[----:B------:R-:W-:-:S03]  /*14070*/  IADD3 R3, P2, PT, R6, R15, RZ ;  /* 0x0000000f06037210 */ /* 0x000fc60007f5e0ff */
[----:B------:R1:W-:Y:S04]  /*14080*/  STL [R1+0xd60], R11 ;  /* 0x000d600b01007387 */ /* 0x0003e80000100800 */
[----:B------:R3:W-:Y:S04]  /*14090*/  STL [R1+0xd64], R3 ;  /* 0x000d640301007387 */ /* 0x0007e80000100800 */
[----:B------:R-:W2:Y:S01]  /*140a0*/  LDL.LU R24, [R1+0x84] ;  /* 0x0000840001187983 */ /* 0x000ea20000300800 */
[-C--:B-1----:R-:W-:Y:S02]  /*140b0*/  IADD3 R11, P1, PT, R7, R15.reuse, RZ ;  /* 0x0000000f070b7210 */ /* 0x082fe40007f3e0ff */
[----:B---3--:R-:W-:-:S03]  /*140c0*/  IADD3 R3, P0, PT, R8, R15, RZ ;  /* 0x0000000f08037210 */ /* 0x008fc60007f1e0ff */
[----:B------:R4:W-:Y:S04]  /*140d0*/  STL [R1+0xd68], R11 ;  /* 0x000d680b01007387 */ /* 0x0009e80000100800 */
[----:B------:R1:W-:Y:S04]  /*140e0*/  STL [R1+0xd6c], R3 ;  /* 0x000d6c0301007387 */ /* 0x0003e80000100800 */
[----:B------:R-:W3:Y:S01]  /*140f0*/  LDL.LU R23, [R1+0xa0] ;  /* 0x0000a00001177983 */ /* 0x000ee20000300800 */
[-C--:B----4-:R-:W-:Y:S02]  /*14100*/  IADD3 R11, P4, PT, R9, R15.reuse, RZ ;  /* 0x0000000f090b7210 */ /* 0x090fe40007f9e0ff */
[----:B-1----:R-:W-:-:S03]  /*14110*/  IADD3 R3, P6, PT, R10, R15, RZ ;  /* 0x0000000f0a037210 */ /* 0x002fc60007fde0ff */
[----:B------:R1:W-:Y:S04]  /*14120*/  STL [R1+0xd70], R11 ;  /* 0x000d700b01007387 */ /* 0x0003e80000100800 */
[----:B------:R4:W-:Y:S04]  /*14130*/  STL [R1+0xd74], R3 ;  /* 0x000d740301007387 */ /* 0x0009e80000100800 */
[----:B------:R-:W3:Y:S01]  /*14140*/  LDL.LU R22, [R1+0xa8] ;  /* 0x0000a80001167983 */ /* 0x000ee20000300800 */
[----:B-1----:R-:W-:Y:S02]  /*14150*/  IADD3 R11, P5, PT, R27, R15, RZ ;  /* 0x0000000f1b0b7210 */ /* 0x002fe40007fbe0ff */
[----:B----4-:R-:W-:-:S03]  /*14160*/  LEA.HI.X.SX32 R3, R5, R0, 0x1, P3 ;  /* 0x0000000005037211 */ /* 0x010fc600018f0eff */
[----:B------:R-:W-:Y:S04]  /*14170*/  STL [R1+0xd78], R11 ;  /* 0x000d780b01007387 */ /* 0x000fe80000100800 */
[----:B------:R1:W-:Y:S04]  /*14180*/  STL [R1+0xd58], R3 ;  /* 0x000d580301007387 */ /* 0x0003e80000100800 */
[----:B------:R-:W4:Y:S01]  /*14190*/  LDL.LU R21, [R1+0xac] ;  /* 0x0000ac0001157983 */ /* 0x000f220000300800 */
[----:B-1----:R-:W-:Y:S02]  /*141a0*/  LEA.HI.X.SX32 R3, R6, R0, 0x1, P2 ;  /* 0x0000000006037211 */ /* 0x002fe400010f0eff */
[----:B--2---:R-:W-:-:S02]  /*141b0*/  IADD3 R6, P2, PT, R18, R15, RZ ;  /* 0x0000000f12067210 */ /* 0x004fc40007f5e0ff */
[----:B------:R-:W-:-:S05]  /*141c0*/  IADD3 R5, P3, PT, R19, R15, RZ ;  /* 0x0000000f13057210 */ /* 0x000fca0007f7e0ff */
[----:B------:R1:W-:Y:S04]  /*141d0*/  STL [R1+0xd5c], R5 ;  /* 0x000d5c0501007387 */ /* 0x0003e80000100800 */
[----:B------:R2:W-:Y:S01]  /*141e0*/  STL [R1+0xd50], R3 ;  /* 0x000d500301007387 */ /* 0x0005e20000100800 */
[----:B-1----:R-:W-:-:S03]  /*141f0*/  LEA.HI.X.SX32 R5, R7, R0, 0x1, P1 ;  /* 0x0000000007057211 */ /* 0x002fc600008f0eff */
[----:B--2---:R-:W2:Y:S04]  /*14200*/  LDL.LU R3, [R1+0xb0] ;  /* 0x0000b00001037983 */ /* 0x004ea80000300800 */
[----:B------:R1:W-:Y:S04]  /*14210*/  STL [R1+0xd54], R6 ;  /* 0x000d540601007387 */ /* 0x0003e80000100800 */
[----:B------:R0:W-:Y:S04]  /*14220*/  STL [R1+0xd48], R5 ;  /* 0x000d480501007387 */ /* 0x0001e80000100800 */
[----:B------:R-:W2:Y:S01]  /*14230*/  LDL.LU R11, [R1+0xb4] ;  /* 0x0000b400010b7983 */ /* 0x000ea20000300800 */
[----:B-1----:R-:W-:-:S02]  /*14240*/  IADD3 R6, P1, PT, R17, R15, RZ ;  /* 0x0000000f11067210 */ /* 0x002fc40007f3e0ff */
[----:B0-----:R-:W-:-:S03]  /*14250*/  LEA.HI.X.SX32 R5, R8, R0, 0x1, P0 ;  /* 0x0000000008057211 */ /* 0x001fc600000f0eff */
[----:B------:R0:W-:Y:S04]  /*14260*/  STL [R1+0xd4c], R6 ;  /* 0x000d4c0601007387 */ /* 0x0001e80000100800 */
[----:B------:R1:W-:Y:S04]  /*14270*/  STL [R1+0xd40], R5 ;  /* 0x000d400501007387 */ /* 0x0003e80000100800 */
[----:B------:R-:W2:Y:S01]  /*14280*/  LDL.LU R12, [R1+0xb8] ;  /* 0x0000b800010c7983 */ /* 0x000ea20000300800 */
[----:B0-----:R-:W-:Y:S02]  /*14290*/  IADD3 R6, P0, PT, R4, R15, RZ ;  /* 0x0000000f04067210 */ /* 0x001fe40007f1e0ff */
[----:B-1----:R-:W-:-:S03]  /*142a0*/  LEA.HI.X.SX32 R5, R9, R0, 0x1, P4 ;  /* 0x0000000009057211 */ /* 0x002fc600020f0eff */
[----:B------:R0:W-:Y:S04]  /*142b0*/  STL [R1+0xd44], R6 ;  /* 0x000d440601007387 */ /* 0x0001e80000100800 */
[----:B------:R1:W-:Y:S04]  /*142c0*/  STL [R1+0xd38], R5 ;  /* 0x000d380501007387 */ /* 0x0003e80000100800 */
[----:B------:R-:W2:Y:S01]  /*142d0*/  LDL.LU R28, [R1+0xbc] ;  /* 0x0000bc00011c7983 */ /* 0x000ea20000300800 */
[----:B0-----:R-:W-:Y:S02]  /*142e0*/  IADD3 R6, P4, PT, R16, R15, RZ ;  /* 0x0000000f10067210 */ /* 0x001fe40007f9e0ff */
[----:B-1----:R-:W-:-:S03]  /*142f0*/  LEA.HI.X.SX32 R5, R10, R0, 0x1, P6 ;  /* 0x000000000a057211 */ /* 0x002fc600030f0eff */
[----:B------:R0:W-:Y:S01]  /*14300*/  STL [R1+0xd3c], R6 ;  /* 0x000d3c0601007387 */ /* 0x0001e20000100800 */
[----:B------:R-:W-:-:S03]  /*14310*/  IADD3 R7, P6, PT, R14, R15, RZ ;  /* 0x0000000f0e077210 */ /* 0x000fc60007fde0ff */
[----:B------:R1:W-:Y:S01]  /*14320*/  STL [R1+0xd30], R5 ;  /* 0x000d300501007387 */ /* 0x0003e20000100800 */
[----:B0-----:R-:W-:-:S03]  /*14330*/  LEA.HI.X.SX32 R6, R27, R0, 0x1, P5 ;  /* 0x000000001b067211 */ /* 0x001fc600028f0eff */
[----:B-1----:R-:W2:Y:S04]  /*14340*/  LDL.LU R5, [R1+0xc0] ;  /* 0x0000c00001057983 */ /* 0x002ea80000300800 */
[----:B------:R0:W-:Y:S04]  /*14350*/  STL [R1+0xd34], R7 ;  /* 0x000d340701007387 */ /* 0x0001e80000100800 */
[----:B------:R1:W-:Y:S01]  /*14360*/  STL [R1+0x59c], R6 ;  /* 0x00059c0601007387 */ /* 0x0003e20000100800 */
[----:B0-----:R-:W-:Y:S02]  /*14370*/  IADD3 R7, P5, PT, R29, R15, RZ ;  /* 0x0000000f1d077210 */ /* 0x001fe40007fbe0ff */
[----:B-1----:R-:W-:-:S02]  /*14380*/  LEA.HI.X.SX32 R6, R19, R0, 0x1, P3 ;  /* 0x0000000013067211 */ /* 0x002fc400018f0eff */
[----:B------:R-:W2:Y:S04]  /*14390*/  LDL.LU R19, [R1+0xc4] ;  /* 0x0000c40001137983 */ /* 0x000ea80000300800 */
[----:B------:R-:W-:Y:S04]  /*143a0*/  STL [R1+0x5bc], R7 ;  /* 0x0005bc0701007387 */ /* 0x000fe80000100800 */
[----:B------:R0:W-:Y:S02]  /*143b0*/  STL [R1+0x5a0], R6 ;  /* 0x0005a00601007387 */ /* 0x0001e40000100800 */
[----:B0-----:R-:W-:-:S02]  /*143c0*/  LEA.HI.X.SX32 R6, R18, R0, 0x1, P2 ;  /* 0x0000000012067211 */ /* 0x001fc400010f0eff */
[----:B------:R-:W2:Y:S01]  /*143d0*/  LDL.LU R18, [R1+0xc8] ;  /* 0x0000c80001127983 */ /* 0x000ea20000300800 */
[----:B------:R-:W-:-:S05]  /*143e0*/  IADD3 R7, P3, PT, R25, R15, RZ ;  /* 0x0000000f19077210 */ /* 0x000fca0007f7e0ff */
[----:B------:R-:W-:Y:S04]  /*143f0*/  STL [R1+0x5c4], R7 ;  /* 0x0005c40701007387 */ /* 0x000fe80000100800 */
[----:B------:R0:W-:Y:S02]  /*14400*/  STL [R1+0x5a4], R6 ;  /* 0x0005a40601007387 */ /* 0x0001e40000100800 */
[----:B0-----:R-:W-:Y:S02]  /*14410*/  LEA.HI.X.SX32 R6, R17, R0, 0x1, P1 ;  /* 0x0000000011067211 */ /* 0x001fe400008f0eff */
[----:B------:R-:W2:Y:S01]  /*14420*/  LDL.LU R17, [R1+0xcc] ;  /* 0x0000cc0001117983 */ /* 0x000ea20000300800 */
[----:B------:R-:W-:-:S05]  /*14430*/  IADD3 R7, P2, PT, R24, R15, RZ ;  /* 0x0000000f18077210 */ /* 0x000fca0007f5e0ff */
[----:B------:R-:W-:Y:S04]  /*14440*/  STL [R1+0x5cc], R7 ;  /* 0x0005cc0701007387 */ /* 0x000fe80000100800 */
[----:B------:R0:W-:Y:S02]  /*14450*/  STL [R1+0x5a8], R6 ;  /* 0x0005a80601007387 */ /* 0x0001e40000100800 */
[----:B0-----:R-:W-:Y:S02]  /*14460*/  LEA.HI.X.SX32 R6, R4, R0, 0x1, P0 ;  /* 0x0000000004067211 */ /* 0x001fe400000f0eff */
[----:B------:R-:W2:Y:S01]  /*14470*/  LDL.LU R4, [R1+0xd0] ;  /* 0x0000d00001047983 */ /* 0x000ea20000300800 */
[----:B---3--:R-:W-:-:S05]  /*14480*/  IADD3 R7, P1, PT, R23, R15, RZ ;  /* 0x0000000f17077210 */ /* 0x008fca0007f3e0ff */
[----:B------:R0:W-:Y:S04]  /*14490*/  STL [R1+0x5d4], R7 ;  /* 0x0005d40701007387 */ /* 0x0001e80000100800 */
[----:B------:R1:W-:Y:S01]  /*144a0*/  STL [R1+0x5ac], R6 ;  /* 0x0005ac0601007387 */ /* 0x0003e20000100800 */
[-C--:B0-----:R-:W-:Y:S02]  /*144b0*/  IADD3 R7, P0, PT, R22, R15.reuse, RZ ;  /* 0x0000000f16077210 */ /* 0x081fe40007f1e0ff */
[----:B-1----:R-:W-:Y:S02]  /*144c0*/  LEA.HI.X.SX32 R6, R16, R0, 0x1, P4 ;  /* 0x0000000010067211 */ /* 0x002fe400020f0eff */
[----:B------:R-:W3:Y:S04]  /*144d0*/  LDL.LU R16, [R1+0xd4] ;  /* 0x0000d40001107983 */ /* 0x000ee80000300800 */
[----:B------:R4:W-:Y:S04]  /*144e0*/  STL [R1+0x5dc], R7 ;  /* 0x0005dc0701007387 */ /* 0x0009e80000100800 */
[----:B------:R0:W-:Y:S01]  /*144f0*/  STL [R1+0x5b0], R6 ;  /* 0x0005b00601007387 */ /* 0x0001e20000100800 */
[----:B----4-:R-:W-:-:S02]  /*14500*/  IADD3 R7, P4, PT, R21, R15, RZ ;  /* 0x0000000f15077210 */ /* 0x010fc40007f9e0ff */
[-C--:B0-----:R-:W-:Y:S02]  /*14510*/  LEA.HI.X.SX32 R6, R14, R0.reuse, 0x1, P6 ;  /* 0x000000000e067211 */ /* 0x081fe400030f0eff */
[----:B------:R-:W4:Y:S04]  /*14520*/  LDL.LU R14, [R1+0xd8] ;  /* 0x0000d800010e7983 */ /* 0x000f280000300800 */
[----:B------:R-:W-:Y:S04]  /*14530*/  STL [R1+0x5e4], R7 ;  /* 0x0005e40701007387 */ /* 0x000fe80000100800 */
[----:B------:R0:W-:Y:S02]  /*14540*/  STL [R1+0x5b4], R6 ;  /* 0x0005b40601007387 */ /* 0x0001e40000100800 */
[----:B0-----:R-:W-:-:S02]  /*14550*/  LEA.HI.X.SX32 R6, R29, R0, 0x1, P5 ;  /* 0x000000001d067211 */ /* 0x001fc400028f0eff */
[----:B------:R-:W4:Y:S01]  /*14560*/  LDL.LU R29, [R1+0xdc] ;  /* 0x0000dc00011d7983 */ /* 0x000f220000300800 */
[----:B--2---:R-:W-:-:S05]  /*14570*/  IADD3 R7, P6, PT, R3, R15, RZ ;  /* 0x0000000f03077210 */ /* 0x004fca0007fde0ff */
[----:B------:R0:W-:Y:S04]  /*14580*/  STL [R1+0x5ec], R7 ;  /* 0x0005ec0701007387 */ /* 0x0001e80000100800 */
[----:B------:R1:W-:Y:S01]  /*14590*/  STL [R1+0x5b8], R6 ;  /* 0x0005b80601007387 */ /* 0x0003e20000100800 */
[-C--:B0-----:R-:W-:Y:S02]  /*145a0*/  IADD3 R7, P5, PT, R11, R15.reuse, RZ ;  /* 0x0000000f0b077210 */ /* 0x081fe40007fbe0ff */
[----:B-1----:R-:W-:Y:S02]  /*145b0*/  LEA.HI.X.SX32 R6, R25, R0, 0x1, P3 ;  /* 0x0000000019067211 */ /* 0x002fe400018f0eff */
[----:B------:R-:W2:Y:S04]  /*145c0*/  LDL.LU R25, [R1+0xe0] ;  /* 0x0000e00001197983 */ /* 0x000ea80000300800 */
[----:B------:R0:W-:Y:S04]  /*145d0*/  STL [R1+0x5f4], R7 ;  /* 0x0005f40701007387 */ /* 0x0001e80000100800 */
[----:B------:R1:W-:Y:S01]  /*145e0*/  STL [R1+0x5c0], R6 ;  /* 0x0005c00601007387 */ /* 0x0003e20000100800 */
[----:B0-----:R-:W-:-:S02]  /*145f0*/  IADD3 R7, P3, PT, R12, R15, RZ ;  /* 0x0000000f0c077210 */ /* 0x001fc40007f7e0ff */
[----:B-1----:R-:W-:Y:S02]  /*14600*/  LEA.HI.X.SX32 R6, R24, R0, 0x1, P2 ;  /* 0x0000000018067211 */ /* 0x002fe400010f0eff */
[----:B------:R-:W2:Y:S04]  /*14610*/  LDL.LU R24, [R1+0xe4] ;  /* 0x0000e40001187983 */ /* 0x000ea80000300800 */
[----:B------:R0:W-:Y:S04]  /*14620*/  STL [R1+0x5fc], R7 ;  /* 0x0005fc0701007387 */ /* 0x0001e80000100800 */
[----:B------:R1:W-:Y:S01]  /*14630*/  STL [R1+0x5c8], R6 ;  /* 0x0005c80601007387 */ /* 0x0003e20000100800 */
[----:B0-----:R-:W-:-:S02]  /*14640*/  IADD3 R7, P2, PT, R28, R15, RZ ;  /* 0x0000000f1c077210 */ /* 0x001fc40007f5e0ff */
[-C--:B-1----:R-:W-:Y:S02]  /*14650*/  LEA.HI.X.SX32 R6, R23, R0.reuse, 0x1, P1 ;  /* 0x0000000017067211 */ /* 0x082fe400008f0eff */
[----:B------:R-:W2:Y:S04]  /*14660*/  LDL.LU R23, [R1+0xe8] ;  /* 0x0000e80001177983 */ /* 0x000ea80000300800 */
[----:B------:R-:W-:Y:S04]  /*14670*/  STL [R1+0x604], R7 ;  /* 0x0006040701007387 */ /* 0x000fe80000100800 */
[----:B------:R0:W-:Y:S02]  /*14680*/  STL [R1+0x5d0], R6 ;  /* 0x0005d00601007387 */ /* 0x0001e40000100800 */
[----:B0-----:R-:W-:-:S02]  /*14690*/  LEA.HI.X.SX32 R6, R22, R0, 0x1, P0 ;  /* 0x0000000016067211 */ /* 0x001fc400000f0eff */
[----:B------:R-:W2:Y:S01]  /*146a0*/  LDL.LU R22, [R1+0xec] ;  /* 0x0000ec0001167983 */ /* 0x000ea20000300800 */
[----:B------:R-:W-:-:S05]  /*146b0*/  IADD3 R7, P1, PT, R5, R15, RZ ;  /* 0x0000000f05077210 */ /* 0x000fca0007f3e0ff */
        /* <DEDUP_REMOVED lines=27> */
[-C--:B----4-:R-:W-:Y:S02]  /*14870*/  IADD3 R7, P2, PT, R14, R15.reuse, RZ ;  /* 0x0000000f0e077210 */ /* 0x090fe40007f5e0ff */
[----:B0-----:R-:W-:Y:S02]  /*14880*/  LEA.HI.X.SX32 R6, R5, R0, 0x1, P1 ;  /* 0x0000000005067211 */ /* 0x001fe400008f0eff */
[----:B------:R-:W3:Y:S04]  /*14890*/  LDL.LU R5, [R1+0x108] ;  /* 0x0001080001057983 */ /* 0x000ee80000300800 */
[----:B------:R0:W-:Y:S04]  /*148a0*/  STL [R1+0x63c], R7 ;  /* 0x00063c0701007387 */ /* 0x0001e80000100800 */
[----:B------:R1:W-:Y:S01]  /*148b0*/  STL [R1+0x608], R6 ;  /* 0x0006080601007387 */ /* 0x0003e20000100800 */
[----:B0-----:R-:W-:-:S02]  /*148c0*/  IADD3 R7, P1, PT, R29, R15, RZ ;  /* 0x0000000f1d077210 */ /* 0x001fc40007f3e0ff */
[-C--:B-1----:R-:W-:Y:S02]  /*148d0*/  LEA.HI.X.SX32 R6, R19, R0.reuse, 0x1, P0 ;  /* 0x0000000013067211 */ /* 0x082fe400000f0eff */
[----:B------:R-:W4:Y:S04]  /*148e0*/  LDL.LU R19, [R1+0x10c] ;  /* 0x00010c0001137983 */ /* 0x000f280000300800 */
[----:B------:R-:W-:Y:S04]  /*148f0*/  STL [R1+0x644], R7 ;  /* 0x0006440701007387 */ /* 0x000fe80000100800 */
[----:B------:R0:W-:Y:S02]  /*14900*/  STL [R1+0x610], R6 ;  /* 0x0006100601007387 */ /* 0x0001e40000100800 */
[----:B0-----:R-:W-:-:S02]  /*14910*/  LEA.HI.X.SX32 R6, R18, R0, 0x1, P4 ;  /* 0x0000000012067211 */ /* 0x001fc400020f0eff */
[----:B------:R-:W4:Y:S01]  /*14920*/  LDL.LU R18, [R1+0x110] ;  /* 0x0001100001127983 */ /* 0x000f220000300800 */
[----:B--2---:R-:W-:-:S05]  /*14930*/  IADD3 R7, P0, PT, R25, R15, RZ ;  /* 0x0000000f19077210 */ /* 0x004fca0007f1e0ff */
[----:B------:R-:W-:Y:S04]  /*14940*/  STL [R1+0x64c], R7 ;  /* 0x00064c0701007387 */ /* 0x000fe80000100800 */
[----:B------:R0:W-:Y:S02]  /*14950*/  STL [R1+0x618], R6 ;  /* 0x0006180601007387 */ /* 0x0001e40000100800 */
[----:B0-----:R-:W-:Y:S02]  /*14960*/  LEA.HI.X.SX32 R6, R17, R0, 0x1, P6 ;  /* 0x0000000011067211 */ /* 0x001fe400030f0eff */
[-C--:B------:R-:W-:Y:S01]  /*14970*/  IADD3 R7, P4, PT, R24, R15.reuse, RZ ;  /* 0x0000000f18077210 */ /* 0x080fe20007f9e0ff */
        /* <DEDUP_REMOVED lines=21> */
[----:B------:R0:W-:Y:S04]  /*14ad0*/  STL [R1+0x674], R7 ;  /* 0x0006740701007387 */ /* 0x0001e80000100800 */
[----:B------:R1:W-:Y:S01]  /*14ae0*/  STL [R1+0x640], R6 ;  /* 0x0006400601007387 */ /* 0x0003e20000100800 */
[----:B0-----:R-:W-:Y:S02]  /*14af0*/  IADD3 R7, P1, PT, R11, R15, RZ ;  /* 0x0000000f0b077210 */ /* 0x001fe40007f3e0ff */
        /* <DEDUP_REMOVED lines=35> */
[----:B------:R-:W2:Y:S01]  /*14d30*/  LDL.LU R12, [R1+0x148] ;  /* 0x00014800010c7983 */ /* 0x000ea20000300800 */
[----:B------:R-:W-:-:S05]  /*14d40*/  IADD3 R7, P1, PT, R4, R15, RZ ;  /* 0x0000000f04077210 */ /* 0x000fca0007f3e0ff */
[----:B------:R-:W-:Y:S04]  /*14d50*/  STL [R1+0x6b4], R7 ;  /* 0x0006b40701007387 */ /* 0x000fe80000100800 */
[----:B------:R0:W-:Y:S02]  /*14d60*/  STL [R1+0x680], R6 ;  /* 0x0006800601007387 */ /* 0x0001e40000100800 */
[-C--:B0-----:R-:W-:Y:S02]  /*14d70*/  LEA.HI.X.SX32 R6, R28, R0.reuse, 0x1, P4 ;  /* 0x000000001c067211 */ /* 0x081fe400020f0eff */
[----:B------:R-:W-:Y:S01]  /*14d80*/  IADD3 R7, P0, PT, R16, R15, RZ ;  /* 0x0000000f10077210 */ /* 0x000fe20007f1e0ff */
[----:B------:R-:W2:Y:S04]  /*14d90*/  LDL.LU R28, [R1+0x14c] ;  /* 0x00014c00011c7983 */ /* 0x000ea80000300800 */
[----:B------:R-:W-:Y:S04]  /*14da0*/  STL [R1+0x6bc], R7 ;  /* 0x0006bc0701007387 */ /* 0x000fe80000100800 */
[----:B------:R0:W-:Y:S02]  /*14db0*/  STL [R1+0x688], R6 ;  /* 0x0006880601007387 */ /* 0x0001e40000100800 */
[----:B0-----:R-:W-:-:S02]  /*14dc0*/  LEA.HI.X.SX32 R6, R5, R0, 0x1, P6 ;  /* 0x0000000005067211 */ /* 0x001fc400030f0eff */
[----:B------:R-:W-:Y:S01]  /*14dd0*/  IADD3 R7, P4, PT, R14, R15, RZ ;  /* 0x0000000f0e077210 */ /* 0x000fe20007f9e0ff */
        /* <DEDUP_REMOVED lines=31> */
[----:B------:R-:W-:Y:S04]  /*14fd0*/  STL [R1+0x6f4], R7 ;  /* 0x0006f40701007387 */ /* 0x000fe80000100800 */
[----:B------:R0:W-:Y:S02]  /*14fe0*/  STL [R1+0x6c0], R6 ;  /* 0x0006c00601007387 */ /* 0x0001e40000100800 */
[----:B0-----:R-:W-:Y:S02]  /*14ff0*/  LEA.HI.X.SX32 R6, R29, R0, 0x1, P6 ;  /* 0x000000001d067211 */ /* 0x001fe400030f0eff */
[----:B------:R-:W3:Y:S01]  /*15000*/  LDL.LU R29, [R1+0x1f0] ;  /* 0x0001f000011d7983 */ /* 0x000ee20000300800 */
[----:B----4-:R-:W-:-:S05]  /*15010*/  IADD3 R7, P4, PT, R3, R15, RZ ;  /* 0x0000000f03077210 */ /* 0x010fca0007f9e0ff */
[----:B------:R0:W-:Y:S04]  /*15020*/  STL [R1+0x6fc], R7 ;  /* 0x0006fc0701007387 */ /* 0x0001e80000100800 */
[----:B------:R1:W-:Y:S01]  /*15030*/  STL [R1+0x6c8], R6 ;  /* 0x0006c80601007387 */ /* 0x0003e20000100800 */
[----:B0-----:R-:W-:Y:S02]  /*15040*/  IADD3 R7, P6, PT, R11, R15, RZ ;  /* 0x0000000f0b077210 */ /* 0x001fe40007fde0ff */
        /* <DEDUP_REMOVED lines=117> */
[----:B------:R-:W-:Y:S04]  /*157a0*/  STL [R1+0x7bc], R7 ;  /* 0x0007bc0701007387 */ /* 0x000fe80000100800 */
[----:B------:R0:W-:Y:S02]  /*157b0*/  STL [R1+0x788], R6 ;  /* 0x0007880601007387 */ /* 0x0001e40000100800 */
[-C--:B0-----:R-:W-:Y:S02]  /*157c0*/  LEA.HI.X.SX32 R6, R12, R0.reuse, 0x1, P1 ;  /* 0x000000000c067211 */ /* 0x081fe400008f0eff */
[----:B------:R-:W-:Y:S01]  /*157d0*/  IADD3 R7, P2, PT, R4, R15, RZ ;  /* 0x0000000f04077210 */ /* 0x000fe20007f5e0ff */
        /* <DEDUP_REMOVED lines=425> */
[----:B------:R-:W-:Y:S02]  /*17270*/  LEA.HI.X.SX32 R8, R19, R0, 0x1, P5 ;  /* 0x0000000013087211 */ /* 0x000fe400028f0eff */
        /* <DEDUP_REMOVED lines=9> */
[-C--:B------:R-:W-:Y:S01]  /*17310*/  IADD3 R7, P4, PT, R14, R15.reuse, RZ ;  /* 0x0000000f0e077210 */ /* 0x080fe20007f9e0ff */
[----:B------:R-:W2:Y:S04]  /*17320*/  LDL.LU R5, [R1+0x1cc] ;  /* 0x0001cc0001057983 */ /* 0x000ea80000300800 */
[----:B------:R-:W-:Y:S04]  /*17330*/  STL [R1+0xa7c], R7 ;  /* 0x000a7c0701007387 */ /* 0x000fe80000100800 */
[----:B------:R0:W-:Y:S04]  /*17340*/  STL [R1+0xa48], R6 ;  /* 0x000a480601007387 */ /* 0x0001e80000100800 */
[----:B0-----:R-:W2:Y:S01]  /*17350*/  LDL.LU R6, [R1+0x1c8] ;  /* 0x0001c80001067983 */ /* 0x001ea20000300800 */
[----:B------:R-:W-:-:S05]  /*17360*/  IADD3 R7, P6, PT, R29, R15, RZ ;  /* 0x0000000f1d077210 */ /* 0x000fca0007fde0ff */
[----:B------:R-:W-:Y:S04]  /*17370*/  STL [R1+0xa84], R7 ;  /* 0x000a840701007387 */ /* 0x000fe80000100800 */
[----:B------:R0:W-:Y:S04]  /*17380*/  STL [R1+0xa50], R8 ;  /* 0x000a500801007387 */ /* 0x0001e80000100800 */
[----:B------:R-:W2:Y:S01]  /*17390*/  LDL.LU R19, [R1+0x1c4] ;  /* 0x0001c40001137983 */ /* 0x000ea20000300800 */
[----:B0-----:R-:W-:Y:S02]  /*173a0*/  LEA.HI.X.SX32 R8, R18, R0, 0x1, P3 ;  /* 0x0000000012087211 */ /* 0x001fe400018f0eff */
[----:B------:R-:W-:-:S05]  /*173b0*/  IADD3 R7, P5, PT, R25, R15, RZ ;  /* 0x0000000f19077210 */ /* 0x000fca0007fbe0ff */
[----:B------:R-:W-:Y:S04]  /*173c0*/  STL [R1+0xa8c], R7 ;  /* 0x000a8c0701007387 */ /* 0x000fe80000100800 */
[----:B------:R0:W-:Y:S04]  /*173d0*/  STL [R1+0xa58], R8 ;  /* 0x000a580801007387 */ /* 0x0001e80000100800 */
[----:B------:R-:W2:Y:S01]  /*173e0*/  LDL.LU R18, [R1+0x1c0] ;  /* 0x0001c00001127983 */ /* 0x000ea20000300800 */
[----:B0-----:R-:W-:Y:S02]  /*173f0*/  LEA.HI.X.SX32 R8, R17, R0, 0x1, P2 ;  /* 0x0000000011087211 */ /* 0x001fe400010f0eff */
[----:B------:R-:W-:-:S05]  /*17400*/  IADD3 R7, P3, PT, R24, R15, RZ ;  /* 0x0000000f18077210 */ /* 0x000fca0007f7e0ff */
[----:B------:R-:W-:Y:S04]  /*17410*/  STL [R1+0xa94], R7 ;  /* 0x000a940701007387 */ /* 0x000fe80000100800 */
[----:B------:R0:W-:Y:S02]  /*17420*/  STL [R1+0xa60], R8 ;  /* 0x000a600801007387 */ /* 0x0001e40000100800 */
[-C--:B0-----:R-:W-:Y:S02]  /*17430*/  LEA.HI.X.SX32 R8, R4, R0.reuse, 0x1, P1 ;  /* 0x0000000004087211 */ /* 0x081fe400008f0eff */
[----:B------:R-:W-:Y:S01]  /*17440*/  IADD3 R7, P2, PT, R23, R15, RZ ;  /* 0x0000000f17077210 */ /* 0x000fe20007f5e0ff */
[----:B------:R-:W2:Y:S04]  /*17450*/  LDL.LU R4, [R1+0x1bc] ;  /* 0x0001bc0001047983 */ /* 0x000ea80000300800 */
[----:B------:R-:W-:Y:S04]  /*17460*/  STL [R1+0xa9c], R7 ;  /* 0x000a9c0701007387 */ /* 0x000fe80000100800 */
[----:B------:R0:W-:Y:S04]  /*17470*/  STL [R1+0xa68], R8 ;  /* 0x000a680801007387 */ /* 0x0001e80000100800 */
[----:B------:R-:W2:Y:S01]  /*17480*/  LDL.LU R17, [R1+0x1b8] ;  /* 0x0001b80001117983 */ /* 0x000ea20000300800 */
[----:B0-----:R-:W-:-:S02]  /*17490*/  LEA.HI.X.SX32 R8, R16, R0, 0x1, P0 ;  /* 0x0000000010087211 */ /* 0x001fc400000f0eff */
        /* <DEDUP_REMOVED lines=10> */
[----:B---3--:R-:W-:-:S05]  /*17540*/  IADD3 R7, P4, PT, R3, R15, RZ ;  /* 0x0000000f03077210 */ /* 0x008fca0007f9e0ff */
[----:B------:R-:W-:Y:S04]  /*17550*/  STL [R1+0xab4], R7 ;  /* 0x000ab40701007387 */ /* 0x000fe80000100800 */
[----:B------:R0:W-:Y:S04]  /*17560*/  STL [R1+0xa80], R8 ;  /* 0x000a800801007387 */ /* 0x0001e80000100800 */
[----:B------:R-:W3:Y:S01]  /*17570*/  LDL.LU R29, [R1+0x1ac] ;  /* 0x0001ac00011d7983 */ /* 0x000ee20000300800 */
[----:B0-----:R-:W-:Y:S02]  /*17580*/  LEA.HI.X.SX32 R8, R25, R0, 0x1, P5 ;  /* 0x0000000019087211 */ /* 0x001fe400028f0eff */
[----:B----4-:R-:W-:-:S05]  /*17590*/  IADD3 R7, P6, PT, R11, R15, RZ ;  /* 0x0000000f0b077210 */ /* 0x010fca0007fde0ff */
[----:B------:R-:W-:Y:S04]  /*175a0*/  STL [R1+0xabc], R7 ;  /* 0x000abc0701007387 */ /* 0x000fe80000100800 */
[----:B------:R0:W-:Y:S04]  /*175b0*/  STL [R1+0xa88], R8 ;  /* 0x000a880801007387 */ /* 0x0001e80000100800 */
[----:B------:R-:W4:Y:S01]  /*175c0*/  LDL.LU R25, [R1+0x1a8] ;  /* 0x0001a80001197983 */ /* 0x000f220000300800 */
[----:B0-----:R-:W-:Y:S02]  /*175d0*/  LEA.HI.X.SX32 R8, R24, R0, 0x1, P3 ;  /* 0x0000000018087211 */ /* 0x001fe400018f0eff */
[----:B------:R-:W-:-:S05]  /*175e0*/  IADD3 R7, P5, PT, R12, R15, RZ ;  /* 0x0000000f0c077210 */ /* 0x000fca0007fbe0ff */
[----:B------:R-:W-:Y:S04]  /*175f0*/  STL [R1+0xac4], R7 ;  /* 0x000ac40701007387 */ /* 0x000fe80000100800 */
[----:B------:R0:W-:Y:S04]  /*17600*/  STL [R1+0xa90], R8 ;  /* 0x000a900801007387 */ /* 0x0001e80000100800 */
[----:B------:R-:W4:Y:S01]  /*17610*/  LDL.LU R24, [R1+0x1a4] ;  /* 0x0001a40001187983 */ /* 0x000f220000300800 */
[-C--:B0-----:R-:W-:Y:S02]  /*17620*/  LEA.HI.X.SX32 R8, R23, R0.reuse, 0x1, P2 ;  /* 0x0000000017087211 */ /* 0x081fe400010f0eff */
[----:B------:R-:W-:-:S02]  /*17630*/  LEA.HI.X.SX32 R3, R3, R0, 0x1, P4 ;  /* 0x0000000003037211 */ /* 0x000fc400020f0eff */
[----:B--2---:R-:W-:-:S05]  /*17640*/  IADD3 R7, P3, PT, R28, R15, RZ ;  /* 0x0000000f1c077210 */ /* 0x004fca0007f7e0ff */
[----:B------:R-:W-:Y:S04]  /*17650*/  STL [R1+0xacc], R7 ;  /* 0x000acc0701007387 */ /* 0x000fe80000100800 */
[----:B------:R0:W-:Y:S04]  /*17660*/  STL [R1+0xa98], R8 ;  /* 0x000a980801007387 */ /* 0x0001e80000100800 */
[----:B------:R-:W2:Y:S01]  /*17670*/  LDL.LU R23, [R1+0x1a0] ;  /* 0x0001a00001177983 */ /* 0x000ea20000300800 */
[----:B0-----:R-:W-:Y:S02]  /*17680*/  LEA.HI.X.SX32 R8, R22, R0, 0x1, P1 ;  /* 0x0000000016087211 */ /* 0x001fe400008f0eff */
[----:B------:R-:W-:-:S05]  /*17690*/  IADD3 R7, P2, PT, R5, R15, RZ ;  /* 0x0000000f05077210 */ /* 0x000fca0007f5e0ff */
[----:B------:R0:W-:Y:S04]  /*176a0*/  STL [R1+0xad4], R7 ;  /* 0x000ad40701007387 */ /* 0x0001e80000100800 */
[----:B------:R1:W-:Y:S04]  /*176b0*/  STL [R1+0xaa0], R8 ;  /* 0x000aa00801007387 */ /* 0x0003e80000100800 */
[----:B------:R-:W2:Y:S01]  /*176c0*/  LDL.LU R22, [R1+0x19c] ;  /* 0x00019c0001167983 */ /* 0x000ea20000300800 */
[----:B0-----:R-:W-:Y:S02]  /*176d0*/  IADD3 R7, P1, PT, R6, R15, RZ ;  /* 0x0000000f06077210 */ /* 0x001fe40007f3e0ff */
[----:B-1----:R-:W-:-:S03]  /*176e0*/  LEA.HI.X.SX32 R8, R21, R0, 0x1, P0 ;  /* 0x0000000015087211 */ /* 0x002fc600000f0eff */
[----:B------:R0:W-:Y:S04]  /*176f0*/  STL [R1+0xadc], R7 ;  /* 0x000adc0701007387 */ /* 0x0001e80000100800 */
[----:B------:R-:W-:Y:S04]  /*17700*/  STL [R1+0xaa8], R8 ;  /* 0x000aa80801007387 */ /* 0x000fe80000100800 */
[----:B------:R-:W2:Y:S01]  /*17710*/  LDL.LU R21, [R1+0x198] ;  /* 0x0001980001157983 */ /* 0x000ea20000300800 */
[----:B0-----:R-:W-:-:S05]  /*17720*/  IADD3 R7, P0, PT, R19, R15, RZ ;  /* 0x0000000f13077210 */ /* 0x001fca0007f1e0ff */
[----:B------:R-:W-:Y:S04]  /*17730*/  STL [R1+0xae4], R7 ;  /* 0x000ae40701007387 */ /* 0x000fe80000100800 */
[----:B------:R0:W-:Y:S04]  /*17740*/  STL [R1+0xab0], R3 ;  /* 0x000ab00301007387 */ /* 0x0001e80000100800 */
[----:B0-----:R-:W2:Y:S01]  /*17750*/  LDL.LU R3, [R1+0x194] ;  /* 0x0001940001037983 */ /* 0x001ea20000300800 */
[----:B------:R-:W-:Y:S02]  /*17760*/  IADD3 R7, P4, PT, R18, R15, RZ ;  /* 0x0000000f12077210 */ /* 0x000fe40007f9e0ff */
[----:B------:R-:W-:-:S03]  /*17770*/  LEA.HI.X.SX32 R8, R11, R0, 0x1, P6 ;  /* 0x000000000b087211 */ /* 0x000fc600030f0eff */
[----:B------:R-:W-:Y:S04]  /*17780*/  STL [R1+0xaec], R7 ;  /* 0x000aec0701007387 */ /* 0x000fe80000100800 */
[----:B------:R-:W2:Y:S04]  /*17790*/  LDL.LU R11, [R1+0x190] ;  /* 0x00019000010b7983 */ /* 0x000ea80000300800 */
[----:B------:R0:W-:Y:S02]  /*177a0*/  STL [R1+0xab8], R8 ;  /* 0x000ab80801007387 */ /* 0x0001e40000100800 */
[----:B0-----:R-:W-:-:S02]  /*177b0*/  LEA.HI.X.SX32 R8, R12, R0, 0x1, P5 ;  /* 0x000000000c087211 */ /* 0x001fc400028f0eff */
[----:B------:R-:W-:-:S05]  /*177c0*/  IADD3 R7, P6, PT, R4, R15, RZ ;  /* 0x0000000f04077210 */ /* 0x000fca0007fde0ff */
[----:B------:R0:W-:Y:S04]  /*177d0*/  STL [R1+0xaf4], R7 ;  /* 0x000af40701007387 */ /* 0x0001e80000100800 */
[----:B------:R-:W2:Y:S01]  /*177e0*/  LDL.LU R12, [R1+0x18c] ;  /* 0x00018c00010c7983 */ /* 0x000ea20000300800 */
[----:B0-----:R-:W-:-:S03]  /*177f0*/  IADD3 R7, P5, PT, R17, R15, RZ ;  /* 0x0000000f11077210 */ /* 0x001fc60007fbe0ff */
[----:B------:R0:W-:Y:S04]  /*17800*/  STL [R1+0xac0], R8 ;  /* 0x000ac00801007387 */ /* 0x0001e80000100800 */
[----:B------:R1:W-:Y:S01]  /*17810*/  STL [R1+0xafc], R7 ;  /* 0x000afc0701007387 */ /* 0x0003e20000100800 */
[----:B0-----:R-:W-:-:S03]  /*17820*/  LEA.HI.X.SX32 R8, R28, R0, 0x1, P3 ;  /* 0x000000001c087211 */ /* 0x001fc600018f0eff */
[----:B------:R-:W2:Y:S01]  /*17830*/  LDL.LU R28, [R1+0x188] ;  /* 0x00018800011c7983 */ /* 0x000ea20000300800 */
[----:B-1----:R-:W-:-:S03]  /*17840*/  IADD3 R7, P3, PT, R16, R15, RZ ;  /* 0x0000000f10077210 */ /* 0x002fc60007f7e0ff */
[----:B------:R0:W-:Y:S04]  /*17850*/  STL [R1+0xac8], R8 ;  /* 0x000ac80801007387 */ /* 0x0001e80000100800 */
[----:B------:R1:W-:Y:S01]  /*17860*/  STL [R1+0xb04], R7 ;  /* 0x000b040701007387 */ /* 0x0003e20000100800 */
[----:B0-----:R-:W-:-:S03]  /*17870*/  LEA.HI.X.SX32 R8, R5, R0, 0x1, P2 ;  /* 0x0000000005087211 */ /* 0x001fc600010f0eff */
[----:B------:R-:W2:Y:S04]  /*17880*/  LDL.LU R5, [R1+0x184] ;  /* 0x0001840001057983 */ /* 0x000ea80000300800 */
[----:B------:R0:W-:Y:S01]  /*17890*/  STL [R1+0xad0], R8 ;  /* 0x000ad00801007387 */ /* 0x0001e20000100800 */
[----:B-1----:R-:W-:Y:S02]  /*178a0*/  IADD3 R7, P2, PT, R14, R15, RZ ;  /* 0x0000000f0e077210 */ /* 0x002fe40007f5e0ff */
[----:B0-----:R-:W-:-:S03]  /*178b0*/  LEA.HI.X.SX32 R8, R6, R0, 0x1, P1 ;  /* 0x0000000006087211 */ /* 0x001fc600008f0eff */
[----:B------:R3:W-:Y:S01]  /*178c0*/  STL [R1+0xb0c], R7 ;  /* 0x000b0c0701007387 */ /* 0x0007e20000100800 */
[----:B------:R-:W-:-:S03]  /*178d0*/  LEA.HI.X.SX32 R6, R19, R0, 0x1, P0 ;  /* 0x0000000013067211 */ /* 0x000fc600000f0eff */
[----:B------:R-:W-:Y:S04]  /*178e0*/  STL [R1+0xad8], R8 ;  /* 0x000ad80801007387 */ /* 0x000fe80000100800 */
[----:B------:R-:W2:Y:S01]  /*178f0*/  LDL.LU R19, [R1+0x180] ;  /* 0x0001800001137983 */ /* 0x000ea20000300800 */
[----:B---3--:R-:W-:-:S05]  /*17900*/  IADD3 R7, P1, PT, R29, R15, RZ ;  /* 0x0000000f1d077210 */ /* 0x008fca0007f3e0ff */
[----:B------:R0:W-:Y:S04]  /*17910*/  STL [R1+0xb14], R7 ;  /* 0x000b140701007387 */ /* 0x0001e80000100800 */
[----:B------:R1:W-:Y:S04]  /*17920*/  STL [R1+0xae0], R6 ;  /* 0x000ae00601007387 */ /* 0x0003e80000100800 */
[----:B0-----:R-:W3:Y:S01]  /*17930*/  LDL.LU R7, [R1+0x17c] ;  /* 0x00017c0001077983 */ /* 0x001ee20000300800 */
[----:B-1----:R-:W-:Y:S02]  /*17940*/  LEA.HI.X.SX32 R6, R18, R0, 0x1, P4 ;  /* 0x0000000012067211 */ /* 0x002fe400020f0eff */
[----:B----4-:R-:W-:-:S05]  /*17950*/  IADD3 R8, P0, PT, R25, R15, RZ ;  /* 0x0000000f19087210 */ /* 0x010fca0007f1e0ff */
[----:B------:R-:W-:Y:S04]  /*17960*/  STL [R1+0xb1c], R8 ;  /* 0x000b1c0801007387 */ /* 0x000fe80000100800 */
[----:B------:R0:W-:Y:S02]  /*17970*/  STL [R1+0xae8], R6 ;  /* 0x000ae80601007387 */ /* 0x0001e40000100800 */
[-C--:B0-----:R-:W-:Y:S02]  /*17980*/  LEA.HI.X.SX32 R6, R4, R0.reuse, 0x1, P6 ;  /* 0x0000000004067211 */ /* 0x081fe400030f0eff */
[----:B------:R-:W-:Y:S01]  /*17990*/  IADD3 R8, P4, PT, R24, R15, RZ ;  /* 0x0000000f18087210 */ /* 0x000fe20007f9e0ff */
[----:B------:R-:W4:Y:S04]  /*179a0*/  LDL.LU R4, [R1+0x178] ;  /* 0x0001780001047983 */ /* 0x000f280000300800 */
[----:B------:R-:W-:Y:S04]  /*179b0*/  STL [R1+0xb24], R8 ;  /* 0x000b240801007387 */ /* 0x000fe80000100800 */
[----:B------:R0:W-:Y:S04]  /*179c0*/  STL [R1+0xaf0], R6 ;  /* 0x000af00601007387 */ /* 0x0001e80000100800 */
[----:B------:R-:W4:Y:S01]  /*179d0*/  LDL.LU R18, [R1+0x174] ;  /* 0x0001740001127983 */ /* 0x000f220000300800 */
[----:B0-----:R-:W-:-:S02]  /*179e0*/  LEA.HI.X.SX32 R6, R17, R0, 0x1, P5 ;  /* 0x0000000011067211 */ /* 0x001fc400028f0eff */
[----:B--2---:R-:W-:-:S05]  /*179f0*/  IADD3 R8, P6, PT, R23, R15, RZ ;  /* 0x0000000f17087210 */ /* 0x004fca0007fde0ff */
[----:B------:R-:W-:Y:S04]  /*17a00*/  STL [R1+0xb2c], R8 ;  /* 0x000b2c0801007387 */ /* 0x000fe80000100800 */
[----:B------:R0:W-:Y:S04]  /*17a10*/  STL [R1+0xaf8], R6 ;  /* 0x000af80601007387 */ /* 0x0001e80000100800 */
[----:B------:R-:W2:Y:S01]  /*17a20*/  LDL.LU R17, [R1+0x170] ;  /* 0x0001700001117983 */ /* 0x000ea20000300800 */
[----:B0-----:R-:W-:Y:S02]  /*17a30*/  LEA.HI.X.SX32 R6, R16, R0, 0x1, P3 ;  /* 0x0000000010067211 */ /* 0x001fe400018f0eff */
[----:B------:R-:W-:-:S05]  /*17a40*/  IADD3 R8, P5, PT, R22, R15, RZ ;  /* 0x0000000f16087210 */ /* 0x000fca0007fbe0ff */
[----:B------:R0:W-:Y:S04]  /*17a50*/  STL [R1+0xb34], R8 ;  /* 0x000b340801007387 */ /* 0x0001e80000100800 */
[----:B------:R1:W-:Y:S01]  /*17a60*/  STL [R1+0xb00], R6 ;  /* 0x000b000601007387 */ /* 0x0003e20000100800 */
[----:B------:R-:W-:Y:S02]  /*17a70*/  IADD3 R9, P3, PT, R21, R15, RZ ;  /* 0x0000000f15097210 */ /* 0x000fe40007f7e0ff */
[----:B0-----:R-:W-:-:S03]  /*17a80*/  LEA.HI.X.SX32 R8, R14, R0, 0x1, P2 ;  /* 0x000000000e087211 */ /* 0x001fc600010f0eff */
[----:B------:R-:W-:Y:S04]  /*17a90*/  STL [R1+0xb3c], R9 ;  /* 0x000b3c0901007387 */ /* 0x000fe80000100800 */
[----:B------:R-:W2:Y:S04]  /*17aa0*/  LDL.LU R16, [R1+0x16c] ;  /* 0x00016c0001107983 */ /* 0x000ea80000300800 */
[----:B------:R0:W-:Y:S01]  /*17ab0*/  STL [R1+0xb08], R8 ;  /* 0x000b080801007387 */ /* 0x0001e20000100800 */
[----:B-1----:R-:W-:-:S05]  /*17ac0*/  IADD3 R6, P2, PT, R3, R15, RZ ;  /* 0x0000000f03067210 */ /* 0x002fca0007f5e0ff */
[----:B------:R1:W-:Y:S04]  /*17ad0*/  STL [R1+0xb44], R6 ;  /* 0x000b440601007387 */ /* 0x0003e80000100800 */
[----:B------:R-:W2:Y:S01]  /*17ae0*/  LDL.LU R14, [R1+0x168] ;  /* 0x00016800010e7983 */ /* 0x000ea20000300800 */
[----:B0-----:R-:W-:Y:S02]  /*17af0*/  LEA.HI.X.SX32 R8, R29, R0, 0x1, P1 ;  /* 0x000000001d087211 */ /* 0x001fe400008f0eff */
[----:B-1----:R-:W-:-:S03]  /*17b00*/  IADD3 R6, P1, PT, R11, R15, RZ ;  /* 0x0000000f0b067210 */ /* 0x002fc60007f3e0ff */
[----:B------:R0:W-:Y:S04]  /*17b10*/  STL [R1+0xb10], R8 ;  /* 0x000b100801007387 */ /* 0x0001e80000100800 */
[----:B------:R1:W-:Y:S04]  /*17b20*/  STL [R1+0xb4c], R6 ;  /* 0x000b4c0601007387 */ /* 0x0003e80000100800 */
[----:B------:R-:W2:Y:S01]  /*17b30*/  LDL.LU R29, [R1+0x164] ;  /* 0x00016400011d7983 */ /* 0x000ea20000300800 */
[----:B0-----:R-:W-:-:S05]  /*17b40*/  LEA.HI.X.SX32 R8, R25, R0, 0x1, P0 ;  /* 0x0000000019087211 */ /* 0x001fca00000f0eff */
[----:B------:R0:W-:Y:S01]  /*17b50*/  STL [R1+0xb18], R8 ;  /* 0x000b180801007387 */ /* 0x0001e20000100800 */
[----:B-1----:R-:W-:Y:S02]  /*17b60*/  IADD3 R6, P0, PT, R12, R15, RZ ;  /* 0x0000000f0c067210 */ /* 0x002fe40007f1e0ff */
[----:B0-----:R-:W-:-:S03]  /*17b70*/  LEA.HI.X.SX32 R8, R24, R0, 0x1, P4 ;  /* 0x0000000018087211 */ /* 0x001fc600020f0eff */
[----:B------:R0:W-:Y:S04]  /*17b80*/  STL [R1+0xb54], R6 ;  /* 0x000b540601007387 */ /* 0x0001e80000100800 */
[----:B------:R-:W2:Y:S04]  /*17b90*/  LDL.LU R25, [R1+0x158] ;  /* 0x0001580001197983 */ /* 0x000ea80000300800 */
[----:B------:R1:W-:Y:S01]  /*17ba0*/  STL [R1+0xb20], R8 ;  /* 0x000b200801007387 */ /* 0x0003e20000100800 */
[----:B0-----:R-:W-:-:S05]  /*17bb0*/  IADD3 R6, P4, PT, R28, R15, RZ ;  /* 0x0000000f1c067210 */ /* 0x001fca0007f9e0ff */
[----:B------:R0:W-:Y:S04]  /*17bc0*/  STL [R1+0xb5c], R6 ;  /* 0x000b5c0601007387 */ /* 0x0001e80000100800 */
[----:B------:R-:W2:Y:S01]  /*17bd0*/  LDL.LU R24, [R1+0x130] ;  /* 0x0001300001187983 */ /* 0x000ea20000300800 */
[----:B-1----:R-:W-:Y:S02]  /*17be0*/  LEA.HI.X.SX32 R8, R23, R0, 0x1, P6 ;  /* 0x0000000017087211 */ /* 0x002fe400030f0eff */
[----:B0-----:R-:W-:-:S03]  /*17bf0*/  IADD3 R6, P6, PT, R5, R15, RZ ;  /* 0x0000000f05067210 */ /* 0x001fc60007fde0ff */
[----:B------:R0:W-:Y:S04]  /*17c00*/  STL [R1+0xb28], R8 ;  /* 0x000b280801007387 */ /* 0x0001e80000100800 */
[----:B------:R1:W-:Y:S04]  /*17c10*/  STL [R1+0xb64], R6 ;  /* 0x000b640601007387 */ /* 0x0003e80000100800 */
[----:B------:R-:W2:Y:S01]  /*17c20*/  LDL.LU R23, [R1+0xf0] ;  /* 0x0000f00001177983 */ /* 0x000ea20000300800 */
[----:B0-----:R-:W-:-:S05]  /*17c30*/  LEA.HI.X.SX32 R8, R22, R0, 0x1, P5 ;  /* 0x0000000016087211 */ /* 0x001fca00028f0eff */
[----:B------:R0:W-:Y:S04]  /*17c40*/  STL [R1+0xb30], R8 ;  /* 0x000b300801007387 */ /* 0x0001e80000100800 */
[----:B------:R-:W2:Y:S01]  /*17c50*/  LDL.LU R22, [R1+0xa4] ;  /* 0x0000a40001167983 */ /* 0x000ea20000300800 */
[----:B-1----:R-:W-:Y:S02]  /*17c60*/  IADD3 R6, P5, PT, R19, R15, RZ ;  /* 0x0000000f13067210 */ /* 0x002fe40007fbe0ff */
[----:B0-----:R-:W-:-:S03]  /*17c70*/  LEA.HI.X.SX32 R8, R21, R0, 0x1, P3 ;  /* 0x0000000015087211 */ /* 0x001fc600018f0eff */
[----:B------:R3:W-:Y:S04]  /*17c80*/  STL [R1+0xb6c], R6 ;  /* 0x000b6c0601007387 */ /* 0x0007e80000100800 */
[----:B------:R-:W-:Y:S04]  /*17c90*/  STL [R1+0xb38], R8 ;  /* 0x000b380801007387 */ /* 0x000fe80000100800 */
[----:B------:R-:W2:Y:S01]  /*17ca0*/  LDL.LU R21, [R1+0x9c] ;  /* 0x00009c0001157983 */ /* 0x000ea20000300800 */
[----:B------:R-:W-:Y:S02]  /*17cb0*/  LEA.HI.X.SX32 R3, R3, R0, 0x1, P2 ;  /* 0x0000000003037211 */ /* 0x000fe400010f0eff */
[----:B---3--:R-:W-:-:S05]  /*17cc0*/  IADD3 R6, P3, PT, R7, R15, RZ ;  /* 0x0000000f07067210 */ /* 0x008fca0007f7e0ff */
[----:B------:R-:W-:Y:S04]  /*17cd0*/  STL [R1+0xb74], R6 ;  /* 0x000b740601007387 */ /* 0x000fe80000100800 */
[----:B------:R0:W-:Y:S04]  /*17ce0*/  STL [R1+0xb40], R3 ;  /* 0x000b400301007387 */ /* 0x0001e80000100800 */
[----:B0-----:R-:W3:Y:S01]  /*17cf0*/  LDL.LU R3, [R1+0x98] ;  /* 0x0000980001037983 */ /* 0x001ee20000300800 */
[----:B------:R-:W-:Y:S02]  /*17d00*/  LEA.HI.X.SX32 R6, R11, R0, 0x1, P1 ;  /* 0x000000000b067211 */ /* 0x000fe400008f0eff */
[----:B----4-:R-:W-:-:S05]  /*17d10*/  IADD3 R8, P2, PT, R4, R15, RZ ;  /* 0x0000000f04087210 */ /* 0x010fca0007f5e0ff */
[----:B------:R0:W-:Y:S04]  /*17d20*/  STL [R1+0xb7c], R8 ;  /* 0x000b7c0801007387 */ /* 0x0001e80000100800 */
[----:B------:R-:W4:Y:S01]  /*17d30*/  LDL.LU R11, [R1+0x94] ;  /* 0x00009400010b7983 */ /* 0x000f220000300800 */
[----:B0-----:R-:W-:-:S03]  /*17d40*/  IADD3 R8, P1, PT, R18, R15, RZ ;  /* 0x0000000f12087210 */ /* 0x001fc60007f3e0ff */
[----:B------:R0:W-:Y:S04]  /*17d50*/  STL [R1+0xb48], R6 ;  /* 0x000b480601007387 */ /* 0x0001e80000100800 */
[----:B------:R-:W-:Y:S01]  /*17d60*/  STL [R1+0xb84], R8 ;  /* 0x000b840801007387 */ /* 0x000fe20000100800 */
[----:B0-----:R-:W-:-:S03]  /*17d70*/  LEA.HI.X.SX32 R6, R12, R0, 0x1, P0 ;  /* 0x000000000c067211 */ /* 0x001fc600000f0eff */
[----:B------:R-:W4:Y:S04]  /*17d80*/  LDL.LU R12, [R1+0x90] ;  /* 0x00009000010c7983 */ /* 0x000f280000300800 */
[----:B------:R0:W-:Y:S01]  /*17d90*/  STL [R1+0xb50], R6 ;  /* 0x000b500601007387 */ /* 0x0001e20000100800 */
[-C--:B------:R-:W-:Y:S02]  /*17da0*/  LEA.HI.X.SX32 R5, R5, R0.reuse, 0x1, P6 ;  /* 0x0000000005057211 */ /* 0x080fe400030f0eff */
[-C--:B0-----:R-:W-:Y:S02]  /*17db0*/  LEA.HI.X.SX32 R6, R28, R0.reuse, 0x1, P4 ;  /* 0x000000001c067211 */ /* 0x081fe400020f0eff */
[----:B------:R-:W-:Y:S02]  /*17dc0*/  LEA.HI.X.SX32 R9, R19, R0, 0x1, P5 ;  /* 0x0000000013097211 */ /* 0x000fe400028f0eff */
[----:B--2---:R-:W-:-:S05]  /*17dd0*/  IADD3 R8, P0, PT, R17, R15, RZ ;  /* 0x0000000f11087210 */ /* 0x004fca0007f1e0ff */
[----:B------:R-:W-:Y:S04]  /*17de0*/  STL [R1+0xb8c], R8 ;  /* 0x000b8c0801007387 */ /* 0x000fe80000100800 */
[----:B------:R-:W2:Y:S04]  /*17df0*/  LDL.LU R28, [R1+0x8c] ;  /* 0x00008c00011c7983 */ /* 0x000ea80000300800 */
[----:B------:R0:W-:Y:S04]  /*17e00*/  STL [R1+0xb58], R6 ;  /* 0x000b580601007387 */ /* 0x0001e80000100800 */
[----:B0-----:R-:W2:Y:S01]  /*17e10*/  LDL.LU R6, [R1+0x88] ;  /* 0x0000880001067983 */ /* 0x001ea20000300800 */
[----:B------:R-:W-:-:S05]  /*17e20*/  IADD3 R8, P4, PT, R16, R15, RZ ;  /* 0x0000000f10087210 */ /* 0x000fca0007f9e0ff */
[----:B------:R-:W-:Y:S04]  /*17e30*/  STL [R1+0xb94], R8 ;  /* 0x000b940801007387 */ /* 0x000fe80000100800 */
[----:B------:R0:W-:Y:S04]  /*17e40*/  STL [R1+0xb60], R5 ;  /* 0x000b600501007387 */ /* 0x0001e80000100800 */
[----:B0-----:R-:W2:Y:S01]  /*17e50*/  LDL.LU R5, [R1+0x68] ;  /* 0x0000680001057983 */ /* 0x001ea20000300800 */
[----:B------:R-:W-:-:S05]  /*17e60*/  IADD3 R8, P6, PT, R14, R15, RZ ;  /* 0x0000000f0e087210 */ /* 0x000fca0007fde0ff */
[----:B------:R0:W-:Y:S04]  /*17e70*/  STL [R1+0xb9c], R8 ;  /* 0x000b9c0801007387 */ /* 0x0001e80000100800 */
[----:B------:R1:W-:Y:S04]  /*17e80*/  STL [R1+0xb68], R9 ;  /* 0x000b680901007387 */ /* 0x0003e80000100800 */
[----:B------:R-:W2:Y:S01]  /*17e90*/  LDL.LU R19, [R1+0x64] ;  /* 0x0000640001137983 */ /* 0x000ea20000300800 */
[----:B0-----:R-:W-:Y:S02]  /*17ea0*/  IADD3 R8, P5, PT, R29, R15, RZ ;  /* 0x0000000f1d087210 */ /* 0x001fe40007fbe0ff */
[----:B-1----:R-:W-:-:S03]  /*17eb0*/  LEA.HI.X.SX32 R9, R7, R0, 0x1, P3 ;  /* 0x0000000007097211 */ /* 0x002fc600018f0eff */
[----:B------:R0:W-:Y:S01]  /*17ec0*/  STL [R1+0xba4], R8 ;  /* 0x000ba40801007387 */ /* 0x0001e20000100800 */
[----:B------:R-:W-:-:S03]  /*17ed0*/  LEA.HI.X.SX32 R7, R4, R0, 0x1, P2 ;  /* 0x0000000004077211 */ /* 0x000fc600010f0eff */
[----:B------:R1:W-:Y:S04]  /*17ee0*/  STL [R1+0xb70], R9 ;  /* 0x000b700901007387 */ /* 0x0003e80000100800 */
[----:B------:R-:W2:Y:S01]  /*17ef0*/  LDL.LU R4, [R1+0x60] ;  /* 0x0000600001047983 */ /* 0x000ea20000300800 */
[----:B0-----:R-:W-:-:S05]  /*17f00*/  IADD3 R8, P3, PT, R25, R15, RZ ;  /* 0x0000000f19087210 */ /* 0x001fca0007f7e0ff */
[----:B------:R0:W-:Y:S04]  /*17f10*/  STL [R1+0xbac], R8 ;  /* 0x000bac0801007387 */ /* 0x0001e80000100800 */
[----:B------:R-:W-:Y:S01]  /*17f20*/  STL [R1+0xb78], R7 ;  /* 0x000b780701007387 */ /* 0x000fe20000100800 */
[----:B-1----:R-:W-:Y:S02]  /*17f30*/  IADD3 R9, P2, PT, R24, R15, RZ ;  /* 0x0000000f18097210 */ /* 0x002fe40007f5e0ff */
[----:B0-----:R-:W-:-:S03]  /*17f40*/  LEA.HI.X.SX32 R8, R18, R0, 0x1, P1 ;  /* 0x0000000012087211 */ /* 0x001fc600008f0eff */
[----:B------:R0:W-:Y:S04]  /*17f50*/  STL [R1+0xbb4], R9 ;  /* 0x000bb40901007387 */ /* 0x0001e80000100800 */
[----:B------:R-:W2:Y:S01]  /*17f60*/  LDL.LU R18, [R1+0x5c] ;  /* 0x00005c0001127983 */ /* 0x000ea20000300800 */
[----:B0-----:R-:W-:Y:S02]  /*17f70*/  LEA.HI.X.SX32 R9, R17, R0, 0x1, P0 ;  /* 0x0000000011097211 */ /* 0x001fe400000f0eff */
[-C--:B------:R-:W-:Y:S01]  /*17f80*/  IADD3 R7, P1, PT, R23, R15.reuse, RZ ;  /* 0x0000000f17077210 */ /* 0x080fe20007f3e0ff */
[----:B------:R0:W-:Y:S04]  /*17f90*/  STL [R1+0xb80], R8 ;  /* 0x000b800801007387 */ /* 0x0001e80000100800 */
[----:B------:R1:W-:Y:S04]  /*17fa0*/  STL [R1+0xbbc], R7 ;  /* 0x000bbc0701007387 */ /* 0x0003e80000100800 */
[----:B------:R1:W-:Y:S04]  /*17fb0*/  STL [R1+0xb88], R9 ;  /* 0x000b880901007387 */ /* 0x0003e80000100800 */
[----:B------:R-:W2:Y:S01]  /*17fc0*/  LDL.LU R17, [R1+0x58] ;  /* 0x0000580001117983 */ /* 0x000ea20000300800 */
[----:B0-----:R-:W-:-:S02]  /*17fd0*/  IADD3 R8, P0, PT, R22, R15, RZ ;  /* 0x0000000f16087210 */ /* 0x001fc40007f1e0ff */
[----:B-1----:R-:W-:-:S03]  /*17fe0*/  LEA.HI.X.SX32 R7, R16, R0, 0x1, P4 ;  /* 0x0000000010077211 */ /* 0x002fc600020f0eff */
[----:B------:R0:W-:Y:S04]  /*17ff0*/  STL [R1+0xbc4], R8 ;  /* 0x000bc40801007387 */ /* 0x0001e80000100800 */
[----:B------:R-:W-:Y:S01]  /*18000*/  STL [R1+0xb90], R7 ;  /* 0x000b900701007387 */ /* 0x000fe20000100800 */
[----:B------:R-:W-:-:S05]  /*18010*/  IADD3 R9, P4, PT, R21, R15, RZ ;  /* 0x0000000f15097210 */ /* 0x000fca0007f9e0ff */
[----:B------:R1:W-:Y:S04]  /*18020*/  STL [R1+0xbcc], R9 ;  /* 0x000bcc0901007387 */ /* 0x0003e80000100800 */
[----:B------:R-:W2:Y:S01]  /*18030*/  LDL.LU R16, [R1+0x54] ;  /* 0x0000540001107983 */ /* 0x000ea20000300800 */
[-C--:B0-----:R-:W-:Y:S02]  /*18040*/  LEA.HI.X.SX32 R8, R14, R0.reuse, 0x1, P6 ;  /* 0x000000000e087211 */ /* 0x081fe400030f0eff */
[----:B-1----:R-:W-:-:S03]  /*18050*/  LEA.HI.X.SX32 R9, R29, R0, 0x1, P5 ;  /* 0x000000001d097211 */ /* 0x002fc600028f0eff */
[----:B------:R-:W-:Y:S01]  /*18060*/  STL [R1+0xb98], R8 ;  /* 0x000b980801007387 */ /* 0x000fe20000100800 */
[----:B---3--:R-:W-:-:S05]  /*18070*/  IADD3 R7, P6, PT, R3, R15, RZ ;  /* 0x0000000f03077210 */ /* 0x008fca0007fde0ff */
[----:B------:R0:W-:Y:S04]  /*18080*/  STL [R1+0xbd4], R7 ;  /* 0x000bd40701007387 */ /* 0x0001e80000100800 */
[----:B------:R1:W-:Y:S04]  /*18090*/  STL [R1+0xba0], R9 ;  /* 0x000ba00901007387 */ /* 0x0003e80000100800 */
[----:B------:R-:W3:Y:S01]  /*180a0*/  LDL.LU R14, [R1+0x4c] ;  /* 0x00004c00010e7983 */ /* 0x000ee20000300800 */
[----:B0-----:R-:W-:Y:S02]  /*180b0*/  LEA.HI.X.SX32 R7, R25, R0, 0x1, P3 ;  /* 0x0000000019077211 */ /* 0x001fe400018f0eff */
[----:B----4-:R-:W-:-:S05]  /*180c0*/  IADD3 R8, P5, PT, R11, R15, RZ ;  /* 0x0000000f0b087210 */ /* 0x010fca0007fbe0ff */
[----:B------:R0:W-:Y:S04]  /*180d0*/  STL [R1+0xbdc], R8 ;  /* 0x000bdc0801007387 */ /* 0x0001e80000100800 */
[----:B------:R-:W-:Y:S01]  /*180e0*/  STL [R1+0xba8], R7 ;  /* 0x000ba80701007387 */ /* 0x000fe20000100800 */
[----:B-1----:R-:W-:-:S05]  /*180f0*/  IADD3 R9, P3, PT, R12, R15, RZ ;  /* 0x0000000f0c097210 */ /* 0x002fca0007f7e0ff */
[----:B------:R1:W-:Y:S04]  /*18100*/  STL [R1+0xbe4], R9 ;  /* 0x000be40901007387 */ /* 0x0003e80000100800 */
[----:B------:R-:W4:Y:S01]  /*18110*/  LDL.LU R29, [R1+0x44] ;  /* 0x00004400011d7983 */ /* 0x000f220000300800 */
[-C--:B0-----:R-:W-:Y:S02]  /*18120*/  LEA.HI.X.SX32 R8, R24, R0.reuse, 0x1, P2 ;  /* 0x0000000018087211 */ /* 0x081fe400010f0eff */
[----:B-1----:R-:W-:-:S03]  /*18130*/  LEA.HI.X.SX32 R9, R23, R0, 0x1, P1 ;  /* 0x0000000017097211 */ /* 0x002fc600008f0eff */
[----:B------:R0:W-:Y:S01]  /*18140*/  STL [R1+0xbb0], R8 ;  /* 0x000bb00801007387 */ /* 0x0001e20000100800 */
[----:B------:R-:W-:Y:S02]  /*18150*/  LEA.HI.X.SX32 R3, R3, R0, 0x1, P6 ;  /* 0x0000000003037211 */ /* 0x000fe400030f0eff */
[----:B--2---:R-:W-:-:S05]  /*18160*/  IADD3 R7, P2, PT, R28, R15, RZ ;  /* 0x0000000f1c077210 */ /* 0x004fca0007f5e0ff */
[----:B------:R1:W-:Y:S04]  /*18170*/  STL [R1+0xbec], R7 ;  /* 0x000bec0701007387 */ /* 0x0003e80000100800 */
[----:B------:R-:W-:Y:S04]  /*18180*/  STL [R1+0xbb8], R9 ;  /* 0x000bb80901007387 */ /* 0x000fe80000100800 */
[----:B------:R-:W2:Y:S01]  /*18190*/  LDL.LU R25, [R1+0x40] ;  /* 0x0000400001197983 */ /* 0x000ea20000300800 */
[----:B0-----:R-:W-:Y:S02]  /*181a0*/  IADD3 R8, P1, PT, R6, R15, RZ ;  /* 0x0000000f06087210 */ /* 0x001fe40007f3e0ff */
[----:B-1----:R-:W-:-:S03]  /*181b0*/  LEA.HI.X.SX32 R7, R22, R0, 0x1, P0 ;  /* 0x0000000016077211 */ /* 0x002fc600000f0eff */
[----:B------:R0:W-:Y:S04]  /*181c0*/  STL [R1+0xbf4], R8 ;  /* 0x000bf40801007387 */ /* 0x0001e80000100800 */
[----:B------:R1:W-:Y:S01]  /*181d0*/  STL [R1+0xbc0], R7 ;  /* 0x000bc00701007387 */ /* 0x0003e20000100800 */
[----:B0-----:R-:W-:Y:S02]  /*181e0*/  LEA.HI.X.SX32 R8, R21, R0, 0x1, P4 ;  /* 0x0000000015087211 */ /* 0x001fe400020f0eff */
[----:B------:R-:W-:-:S05]  /*181f0*/  IADD3 R9, P0, PT, R5, R15, RZ ;  /* 0x0000000f05097210 */ /* 0x000fca0007f1e0ff */
[----:B------:R-:W-:Y:S04]  /*18200*/  STL [R1+0xbfc], R9 ;  /* 0x000bfc0901007387 */ /* 0x000fe80000100800 */
[----:B------:R-:W2:Y:S01]  /*18210*/  LDL.LU R24, [R1+0x3c] ;  /* 0x00003c0001187983 */ /* 0x000ea20000300800 */
[----:B-1----:R-:W-:-:S03]  /*18220*/  IADD3 R7, P4, PT, R19, R15, RZ ;  /* 0x0000000f13077210 */ /* 0x002fc60007f9e0ff */
[----:B------:R-:W-:Y:S04]  /*18230*/  STL [R1+0xbc8], R8 ;  /* 0x000bc80801007387 */ /* 0x000fe80000100800 */
[----:B------:R0:W-:Y:S04]  /*18240*/  STL [R1+0xc04], R7 ;  /* 0x000c040701007387 */ /* 0x0001e80000100800 */
[----:B------:R-:W2:Y:S04]  /*18250*/  LDL.LU R23, [R1+0x38] ;  /* 0x0000380001177983 */ /* 0x000ea80000300800 */
[----:B------:R1:W-:Y:S01]  /*18260*/  STL [R1+0xbd0], R3 ;  /* 0x000bd00301007387 */ /* 0x0003e20000100800 */
[----:B0-----:R-:W-:-:S03]  /*18270*/  IADD3 R7, P6, PT, R4, R15, RZ ;  /* 0x0000000f04077210 */ /* 0x001fc60007fde0ff */
[----:B------:R-:W2:Y:S04]  /*18280*/  LDL.LU R22, [R1+0x34] ;  /* 0x0000340001167983 */ /* 0x000ea80000300800 */
[----:B------:R-:W-:Y:S01]  /*18290*/  STL [R1+0xc0c], R7 ;  /* 0x000c0c0701007387 */ /* 0x000fe20000100800 */
[----:B-1----:R-:W-:-:S03]  /*182a0*/  LEA.HI.X.SX32 R3, R11, R0, 0x1, P5 ;  /* 0x000000000b037211 */ /* 0x002fc600028f0eff */
[----:B------:R-:W2:Y:S04]  /*182b0*/  LDL.LU R21, [R1+0x30] ;  /* 0x0000300001157983 */ /* 0x000ea80000300800 */
[----:B------:R0:W-:Y:S04]  /*182c0*/  STL [R1+0xbd8], R3 ;  /* 0x000bd80301007387 */ /* 0x0001e80000100800 */
[----:B0-----:R-:W2:Y:S01]  /*182d0*/  LDL.LU R3, [R1+0x2c] ;  /* 0x00002c0001037983 */ /* 0x001ea20000300800 */
[----:B------:R-:W-:Y:S02]  /*182e0*/  LEA.HI.X.SX32 R7, R12, R0, 0x1, P3 ;  /* 0x000000000c077211 */ /* 0x000fe400018f0eff */
[----:B------:R-:W-:-:S05]  /*182f0*/  IADD3 R8, P5, PT, R18, R15, RZ ;  /* 0x0000000f12087210 */ /* 0x000fca0007fbe0ff */
[----:B------:R0:W-:Y:S04]  /*18300*/  STL [R1+0xc14], R8 ;  /* 0x000c140801007387 */ /* 0x0001e80000100800 */
[----:B------:R-:W2:Y:S04]  /*18310*/  LDL.LU R11, [R1+0x28] ;  /* 0x00002800010b7983 */ /* 0x000ea80000300800 */
[----:B------:R1:W-:Y:S04]  /*18320*/  STL [R1+0xbe0], R7 ;  /* 0x000be00701007387 */ /* 0x0003e80000100800 */
[----:B------:R-:W2:Y:S01]  /*18330*/  LDL.LU R12, [R1+0x24] ;  /* 0x00002400010c7983 */ /* 0x000ea20000300800 */
[----:B0-----:R-:W-:-:S02]  /*18340*/  IADD3 R8, P3, PT, R17, R15, RZ ;  /* 0x0000000f11087210 */ /* 0x001fc40007f7e0ff */
[----:B-1----:R-:W-:-:S03]  /*18350*/  LEA.HI.X.SX32 R7, R28, R0, 0x1, P2 ;  /* 0x000000001c077211 */ /* 0x002fc600010f0eff */
        /* <DEDUP_REMOVED lines=10> */
[----:B------:R-:W-:-:S02]  /*18400*/  LEA.HI.X.SX32 R5, R5, R0, 0x1, P0 ;  /* 0x0000000005057211 */ /* 0x000fc400000f0eff */
[----:B---3--:R-:W-:-:S05]  /*18410*/  IADD3 R6, P1, PT, R14, R15, RZ ;  /* 0x0000000f0e067210 */ /* 0x008fca0007f3e0ff */
[----:B------:R-:W-:Y:S04]  /*18420*/  STL [R1+0xc2c], R6 ;  /* 0x000c2c0601007387 */ /* 0x000fe80000100800 */
[----:B0-----:R-:W3:Y:S04]  /*18430*/  LDL.LU R8, [R1+0x10] ;  /* 0x0000100001087983 */ /* 0x001ee80000300800 */
[----:B------:R0:W-:Y:S04]  /*18440*/  STL [R1+0xbf8], R5 ;  /* 0x000bf80501007387 */ /* 0x0001e80000100800 */
[----:B-1----:R-:W3:Y:S01]  /*18450*/  LDL.LU R7, [R1+0xc] ;  /* 0x00000c0001077983 */ /* 0x002ee20000300800 */
[----:B0-----:R-:W-:-:S02]  /*18460*/  LEA.HI.X.SX32 R5, R19, R0, 0x1, P4 ;  /* 0x0000000013057211 */ /* 0x001fc400020f0eff */
[----:B----4-:R-:W-:-:S05]  /*18470*/  IADD3 R6, P0, PT, R29, R15, RZ ;  /* 0x0000000f1d067210 */ /* 0x010fca0007f1e0ff */
[----:B------:R0:W-:Y:S04]  /*18480*/  STL [R1+0xc34], R6 ;  /* 0x000c340601007387 */ /* 0x0001e80000100800 */
[----:B0-----:R-:W4:Y:S04]  /*18490*/  LDL.LU R6, [R1+0x8] ;  /* 0x0000080001067983 */ /* 0x001f280000300800 */
[----:B------:R0:W-:Y:S04]  /*184a0*/  STL [R1+0xc00], R5 ;  /* 0x000c000501007387 */ /* 0x0001e80000100800 */
[----:B0-----:R-:W3:Y:S01]  /*184b0*/  LDL.LU R5, [R1+0x4] ;  /* 0x0000040001057983 */ /* 0x001ee20000300800 */
[----:B------:R-:W-:-:S02]  /*184c0*/  LEA.HI.X.SX32 R18, R18, R0, 0x1, P5 ;  /* 0x0000000012127211 */ /* 0x000fc400028f0eff */
[-C--:B------:R-:W-:Y:S02]  /*184d0*/  LEA.HI.X.SX32 R17, R17, R0.reuse, 0x1, P3 ;  /* 0x0000000011117211 */ /* 0x080fe400018f0eff */
[----:B------:R-:W-:Y:S02]  /*184e0*/  LEA.HI.X.SX32 R16, R16, R0, 0x1, P2 ;  /* 0x0000000010107211 */ /* 0x000fe400010f0eff */
[----:B--2---:R-:W-:-:S05]  /*184f0*/  IADD3 R19, P4, PT, R25, R15, RZ ;  /* 0x0000000f19137210 */ /* 0x004fca0007f9e0ff */
[----:B------:R0:W-:Y:S02]  /*18500*/  STL [R1+0xc3c], R19 ;  /* 0x000c3c1301007387 */ /* 0x0001e40000100800 */
[-C--:B0-----:R-:W-:Y:S02]  /*18510*/  LEA.HI.X.SX32 R19, R4, R0.reuse, 0x1, P6 ;  /* 0x0000000004137211 */ /* 0x081fe400030f0eff */
[----:B------:R-:W2:Y:S04]  /*18520*/  LDL.LU R4, [R1] ;  /* 0x0000000001047983 */ /* 0x000ea80000300800 */
[----:B------:R0:W-:Y:S01]  /*18530*/  STL [R1+0xc08], R19 ;  /* 0x000c081301007387 */ /* 0x0001e20000100800 */
[----:B------:R-:W-:Y:S02]  /*18540*/  LEA.HI.X.SX32 R14, R14, R0, 0x1, P1 ;  /* 0x000000000e0e7211 */ /* 0x000fe400008f0eff */
[----:B0-----:R-:W-:-:S05]  /*18550*/  IADD3 R19, P6, PT, R24, R15, RZ ;  /* 0x0000000f18137210 */ /* 0x001fca0007fde0ff */
[----:B------:R0:W-:Y:S04]  /*18560*/  STL [R1+0xc44], R19 ;  /* 0x000c441301007387 */ /* 0x0001e80000100800 */
[----:B0-----:R-:W2:Y:S04]  /*18570*/  LDL.LU R19, [R1+0xde4] ;  /* 0x000de40001137983 */ /* 0x001ea80000300800 */
[----:B------:R0:W-:Y:S02]  /*18580*/  STL [R1+0xc10], R18 ;  /* 0x000c101201007387 */ /* 0x0001e40000100800 */
        /* <DEDUP_REMOVED lines=9> */
[----:B------:R0:W-:Y:S01]  /*18620*/  STL [R1+0xc5c], R16 ;  /* 0x000c5c1001007387 */ /* 0x0001e20000100800 */
[----:B------:R-:W-:-:S03]  /*18630*/  LEA.HI.X.SX32 R29, R29, R0, 0x1, P0 ;  /* 0x000000001d1d7211 */ /* 0x000fc600000f0eff */
        /* <DEDUP_REMOVED lines=37> */
[----:B---3--:R-:W-:-:S05]  /*18890*/  IADD3 R3, P1, PT, R8, R15, RZ ;  /* 0x0000000f08037210 */ /* 0x008fca0007f3e0ff */
[----:B------:R0:W-:Y:S01]  /*188a0*/  STL [R1+0xc9c], R3 ;  /* 0x000c9c0301007387 */ /* 0x0001e20000100800 */
[----:B------:R-:W-:-:S03]  /*188b0*/  LEA.HI.X.SX32 R12, R12, R0, 0x1, P4 ;  /* 0x000000000c0c7211 */ /* 0x000fc600020f0eff */
[----:B0-----:R-:W3:Y:S04]  /*188c0*/  LDL.LU R3, [R1+0xdb8] ;  /* 0x000db80001037983 */ /* 0x001ee80000300800 */
[----:B------:R0:W-:Y:S02]  /*188d0*/  STL [R1+0xc68], R11 ;  /* 0x000c680b01007387 */ /* 0x0001e40000100800 */
[----:B0-----:R-:W-:-:S05]  /*188e0*/  IADD3 R11, P0, PT, R7, R15, RZ ;  /* 0x0000000f070b7210 */ /* 0x001fca0007f1e0ff */
[----:B------:R0:W-:Y:S01]  /*188f0*/  STL [R1+0xca4], R11 ;  /* 0x000ca40b01007387 */ /* 0x0001e20000100800 */
[----:B------:R-:W-:-:S03]  /*18900*/  LEA.HI.X.SX32 R28, R28, R0, 0x1, P6 ;  /* 0x000000001c1c7211 */ /* 0x000fc600030f0eff */
[----:B0-----:R-:W3:Y:S04]  /*18910*/  LDL.LU R11, [R1+0xdb4] ;  /* 0x000db400010b7983 */ /* 0x001ee80000300800 */
[----:B------:R4:W-:Y:S02]  /*18920*/  STL [R1+0xc70], R12 ;  /* 0x000c700c01007387 */ /* 0x0009e40000100800 */
[----:B----4-:R-:W-:-:S05]  /*18930*/  IADD3 R12, P4, PT, R6, R15, RZ ;  /* 0x0000000f060c7210 */ /* 0x010fca0007f9e0ff */
[----:B------:R0:W-:Y:S04]  /*18940*/  STL [R1+0xcac], R12 ;  /* 0x000cac0c01007387 */ /* 0x0001e80000100800 */
[----:B0-----:R-:W4:Y:S04]  /*18950*/  LDL.LU R12, [R1+0xdb0] ;  /* 0x000db000010c7983 */ /* 0x001f280000300800 */
[----:B------:R0:W-:Y:S02]  /*18960*/  STL [R1+0xc78], R28 ;  /* 0x000c781c01007387 */ /* 0x0001e40000100800 */
[----:B0-----:R-:W-:-:S05]  /*18970*/  IADD3 R28, P6, PT, R5, R15, RZ ;  /* 0x0000000f051c7210 */ /* 0x001fca0007fde0ff */
[----:B------:R0:W-:Y:S04]  /*18980*/  STL [R1+0xcb4], R28 ;  /* 0x000cb41c01007387 */ /* 0x0001e80000100800 */
[----:B0-----:R-:W3:Y:S01]  /*18990*/  LDL.LU R28, [R1+0xdac] ;  /* 0x000dac00011c7983 */ /* 0x001ee20000300800 */
[-C--:B------:R-:W-:Y:S02]  /*189a0*/  LEA.HI.X.SX32 R27, R27, R0.reuse, 0x1, P5 ;  /* 0x000000001b1b7211 */ /* 0x080fe400028f0eff */
[----:B------:R-:W-:-:S03]  /*189b0*/  LEA.HI.X.SX32 R10, R10, R0, 0x1, P3 ;  /* 0x000000000a0a7211 */ /* 0x000fc600018f0eff */
[----:B------:R2:W-:Y:S01]  /*189c0*/  STL [R1+0xc80], R27 ;  /* 0x000c801b01007387 */ /* 0x0005e20000100800 */
[----:B------:R-:W-:Y:S01]  /*189d0*/  IMAD R2, R2, UR5, RZ ;  /* 0x0000000502027c24 */ /* 0x000fe2000f8e02ff */
[----:B--2---:R-:W-:-:S05]  /*189e0*/  IADD3 R27, P5, PT, R4, R15, RZ ;  /* 0x0000000f041b7210 */ /* 0x004fca0007fbe0ff */
[----:B------:R-:W-:Y:S01]  /*189f0*/  STL [R1+0xcbc], R27 ;  /* 0x000cbc1b01007387 */ /* 0x000fe20000100800 */
[----:B------:R-:W-:-:S03]  /*18a00*/  LEA.HI.X.SX32 R8, R8, R0, 0x1, P1 ;  /* 0x0000000008087211 */ /* 0x000fc600008f0eff */
[----:B------:R0:W-:Y:S02]  /*18a10*/  STL [R1+0xc88], R10 ;  /* 0x000c880a01007387 */ /* 0x0001e40000100800 */
[-C--:B0-----:R-:W-:Y:S02]  /*18a20*/  LEA.HI.X.SX32 R10, R9, R0.reuse, 0x1, P2 ;  /* 0x00000000090a7211 */ /* 0x081fe400010f0eff */
[----:B------:R-:W-:Y:S01]  /*18a30*/  LEA.HI.X.SX32 R5, R5, R0, 0x1, P6 ;  /* 0x0000000005057211 */ /* 0x000fe200030f0eff */
[----:B------:R-:W-:Y:S02]  /*18a40*/  IMAD R20, R20, UR5, RZ ;  /* 0x0000000514147c24 */ /* 0x000fe4000f8e02ff */
[----:B------:R-:W-:Y:S02]  /*18a50*/  IMAD R26, R26, UR5, RZ ;  /* 0x000000051a1a7c24 */ /* 0x000fe4000f8e02ff */
[----:B------:R-:W-:Y:S01]  /*18a60*/  IMAD R13, R13, UR5, RZ ;  /* 0x000000050d0d7c24 */ /* 0x000fe2000f8e02ff */
[----:B----4-:R-:W-:-:S02]  /*18a70*/  IADD3 R9, P2, PT, R12, R15, RZ ;  /* 0x0000000f0c097210 */ /* 0x010fc40007f5e0ff */
[----:B---3--:R-:W-:-:S05]  /*18a80*/  IADD3 R27, P3, PT, R28, R15, RZ ;  /* 0x0000000f1c1b7210 */ /* 0x008fca0007f7e0ff */
[----:B------:R-:W-:Y:S04]  /*18a90*/  STL [R1+0xcc4], R27 ;  /* 0x000cc41b01007387 */ /* 0x000fe80000100800 */
[----:B------:R0:W-:Y:S04]  /*18aa0*/  STL [R1+0xc90], R10 ;  /* 0x000c900a01007387 */ /* 0x0001e80000100800 */
[----:B------:R1:W-:Y:S04]  /*18ab0*/  STL [R1+0xd2c], R9 ;  /* 0x000d2c0901007387 */ /* 0x0003e80000100800 */
[----:B------:R2:W-:Y:S01]  /*18ac0*/  STL [R1+0xc98], R8 ;  /* 0x000c980801007387 */ /* 0x0005e20000100800 */
[----:B0-----:R-:W-:-:S02]  /*18ad0*/  IADD3 R10, P1, PT, R2, R15, RZ ;  /* 0x0000000f020a7210 */ /* 0x001fc40007f3e0ff */
[-C--:B-1----:R-:W-:Y:S02]  /*18ae0*/  LEA.HI.X.SX32 R9, R7, R0.reuse, 0x1, P0 ;  /* 0x0000000007097211 */ /* 0x082fe400000f0eff */
[----:B------:R-:W-:Y:S02]  /*18af0*/  LEA.HI.X.SX32 R7, R6, R0, 0x1, P4 ;  /* 0x0000000006077211 */ /* 0x000fe400020f0eff */
[-C--:B--2---:R-:W-:Y:S01]  /*18b00*/  IADD3 R8, P0, PT, R3, R15.reuse, RZ ;  /* 0x0000000f03087210 */ /* 0x084fe20007f1e0ff */
[----:B------:R-:W-:Y:S01]  /*18b10*/  STL [R1+0xccc], R10 ;  /* 0x000ccc0a01007387 */ /* 0x000fe20000100800 */
[----:B------:R-:W-:-:S03]  /*18b20*/  IADD3 R6, P4, PT, R21, R15, RZ ;  /* 0x0000000f15067210 */ /* 0x000fc60007f9e0ff */
[----:B------:R-:W-:Y:S04]  /*18b30*/  STL [R1+0xca0], R9 ;  /* 0x000ca00901007387 */ /* 0x000fe80000100800 */
[----:B------:R-:W-:Y:S04]  /*18b40*/  STL [R1+0xcd4], R8 ;  /* 0x000cd40801007387 */ /* 0x000fe80000100800 */
[----:B------:R0:W-:Y:S04]  /*18b50*/  STL [R1+0xca8], R7 ;  /* 0x000ca80701007387 */ /* 0x0001e80000100800 */
[----:B------:R1:W-:Y:S04]  /*18b60*/  STL [R1+0xcdc], R6 ;  /* 0x000cdc0601007387 */ /* 0x0003e80000100800 */
[----:B------:R2:W-:Y:S01]  /*18b70*/  STL [R1+0xcb0], R5 ;  /* 0x000cb00501007387 */ /* 0x0005e20000100800 */
[----:B0-----:R-:W-:-:S02]  /*18b80*/  IADD3 R7, P6, PT, R22, R15, RZ ;  /* 0x0000000f16077210 */ /* 0x001fc40007fde0ff */
[----:B-1----:R-:W-:-:S03]  /*18b90*/  LEA.HI.X.SX32 R6, R4, R0, 0x1, P5 ;  /* 0x0000000004067211 */ /* 0x002fc600028f0eff */
[----:B------:R-:W-:Y:S01]  /*18ba0*/  STL [R1+0xce4], R7 ;  /* 0x000ce40701007387 */ /* 0x000fe20000100800 */
[-C--:B------:R-:W-:Y:S02]  /*18bb0*/  LEA.HI.X.SX32 R4, R28, R0.reuse, 0x1, P3 ;  /* 0x000000001c047211 */ /* 0x080fe400018f0eff */
[----:B--2---:R-:W-:Y:S01]  /*18bc0*/  IADD3 R5, P5, PT, R23, R15, RZ ;  /* 0x0000000f17057210 */ /* 0x004fe20007fbe0ff */
[----:B------:R0:W-:Y:S04]  /*18bd0*/  STL [R1+0xcb8], R6 ;  /* 0x000cb80601007387 */ /* 0x0001e80000100800 */
[----:B------:R-:W2:Y:S04]  /*18be0*/  LDL.LU R28, [R1+0xda8] ;  /* 0x000da800011c7983 */ /* 0x000ea80000300800 */
[----:B------:R1:W-:Y:S01]  /*18bf0*/  STL [R1+0xcec], R5 ;  /* 0x000cec0501007387 */ /* 0x0003e20000100800 */
[----:B0-----:R-:W-:-:S03]  /*18c00*/  LEA.HI.X.SX32 R6, R12, R0, 0x1, P2 ;  /* 0x000000000c067211 */ /* 0x001fc600010f0eff */
[----:B------:R0:W-:Y:S01]  /*18c10*/  STL [R1+0xcc0], R4 ;  /* 0x000cc00401007387 */ /* 0x0001e20000100800 */
[-C--:B-1----:R-:W-:Y:S02]  /*18c20*/  IADD3 R5, P3, PT, R24, R15.reuse, RZ ;  /* 0x0000000f18057210 */ /* 0x082fe40007f7e0ff */
[----:B0-----:R-:W-:-:S03]  /*18c30*/  IADD3 R4, P2, PT, R25, R15, RZ ;  /* 0x0000000f19047210 */ /* 0x001fc60007f5e0ff */
[----:B------:R0:W-:Y:S04]  /*18c40*/  STL [R1+0xcf4], R5 ;  /* 0x000cf40501007387 */ /* 0x0001e80000100800 */
[----:B------:R-:W-:Y:S04]  /*18c50*/  STL [R1+0xd28], R6 ;  /* 0x000d280601007387 */ /* 0x000fe80000100800 */
[----:B------:R1:W-:Y:S01]  /*18c60*/  STL [R1+0xcfc], R4 ;  /* 0x000cfc0401007387 */ /* 0x0003e20000100800 */
[----:B0-----:R-:W-:Y:S02]  /*18c70*/  LEA.HI.X.SX32 R5, R2, R0, 0x1, P1 ;  /* 0x0000000002057211 */ /* 0x001fe400008f0eff */
[----:B------:R-:W-:-:S03]  /*18c80*/  IADD3 R2, P1, PT, R29, R15, RZ ;  /* 0x0000000f1d027210 */ /* 0x000fc60007f3e0ff */
[----:B------:R-:W-:Y:S01]  /*18c90*/  STL [R1+0xcc8], R5 ;  /* 0x000cc80501007387 */ /* 0x000fe20000100800 */
[----:B-1----:R-:W-:-:S03]  /*18ca0*/  LEA.HI.X.SX32 R4, R3, R0, 0x1, P0 ;  /* 0x0000000003047211 */ /* 0x002fc600000f0eff */
[----:B------:R0:W-:Y:S01]  /*18cb0*/  STL [R1+0xd04], R2 ;  /* 0x000d040201007387 */ /* 0x0001e20000100800 */
[----:B------:R-:W-:-:S03]  /*18cc0*/  IADD3 R3, P0, PT, R14, R15, RZ ;  /* 0x0000000f0e037210 */ /* 0x000fc60007f1e0ff */
[----:B------:R1:W-:Y:S01]  /*18cd0*/  STL [R1+0xcd0], R4 ;  /* 0x000cd00401007387 */ /* 0x0003e20000100800 */
[----:B0-----:R-:W-:-:S03]  /*18ce0*/  LEA.HI.X.SX32 R2, R21, R0, 0x1, P4 ;  /* 0x0000000015027211 */ /* 0x001fc600020f0eff */
[----:B------:R0:W-:Y:S01]  /*18cf0*/  STL [R1+0xd0c], R3 ;  /* 0x000d0c0301007387 */ /* 0x0001e20000100800 */
[----:B-1----:R-:W-:-:S03]  /*18d00*/  IADD3 R4, P4, PT, R16, R15, RZ ;  /* 0x0000000f10047210 */ /* 0x002fc60007f9e0ff */
[----:B------:R1:W-:Y:S04]  /*18d10*/  STL [R1+0xcd8], R2 ;  /* 0x000cd80201007387 */ /* 0x0003e80000100800 */
[----:B------:R3:W-:Y:S01]  /*18d20*/  STL [R1+0xd10], R4 ;  /* 0x000d100401007387 */ /* 0x0007e20000100800 */
[----:B0-----:R-:W-:Y:S02]  /*18d30*/  LEA.HI.X.SX32 R3, R22, R0, 0x1, P6 ;  /* 0x0000000016037211 */ /* 0x001fe400030f0eff */
[----:B-1----:R-:W-:-:S03]  /*18d40*/  IADD3 R2, P6, PT, R17, R15, RZ ;  /* 0x0000000f11027210 */ /* 0x002fc60007fde0ff */
[----:B------:R0:W-:Y:S01]  /*18d50*/  STL [R1+0xce0], R3 ;  /* 0x000ce00301007387 */ /* 0x0001e20000100800 */
[----:B---3--:R-:W-:-:S03]  /*18d60*/  LEA.HI.X.SX32 R4, R23, R0, 0x1, P5 ;  /* 0x0000000017047211 */ /* 0x008fc600028f0eff */
[----:B------:R1:W-:Y:S04]  /*18d70*/  STL [R1+0xd14], R2 ;  /* 0x000d140201007387 */ /* 0x0003e80000100800 */
[----:B------:R3:W-:Y:S01]  /*18d80*/  STL [R1+0xce8], R4 ;  /* 0x000ce80401007387 */ /* 0x0007e20000100800 */
[----:B0-----:R-:W-:Y:S02]  /*18d90*/  IADD3 R3, P5, PT, R18, R15, RZ ;  /* 0x0000000f12037210 */ /* 0x001fe40007fbe0ff */
[----:B-1----:R-:W-:-:S03]  /*18da0*/  LEA.HI.X.SX32 R2, R24, R0, 0x1, P3 ;  /* 0x0000000018027211 */ /* 0x002fc600018f0eff */
[----:B------:R0:W-:Y:S01]  /*18db0*/  STL [R1+0xd18], R3 ;  /* 0x000d180301007387 */ /* 0x0001e20000100800 */
[----:B---3--:R-:W-:-:S03]  /*18dc0*/  IADD3 R4, P3, PT, R19, R15, RZ ;  /* 0x0000000f13047210 */ /* 0x008fc60007f7e0ff */
[----:B------:R1:W-:Y:S04]  /*18dd0*/  STL [R1+0xcf0], R2 ;  /* 0x000cf00201007387 */ /* 0x0003e80000100800 */
[----:B------:R-:W-:Y:S01]  /*18de0*/  STL [R1+0xd1c], R4 ;  /* 0x000d1c0401007387 */ /* 0x000fe20000100800 */
[----:B0-----:R-:W-:-:S03]  /*18df0*/  LEA.HI.X.SX32 R3, R25, R0, 0x1, P2 ;  /* 0x0000000019037211 */ /* 0x001fc600010f0eff */
[----:B------:R-:W3:Y:S01]  /*18e00*/  LDL.LU R24, [R1+0x41c] ;  /* 0x00041c0001187983 */ /* 0x000ee20000300800 */
[----:B-1----:R-:W-:-:S03]  /*18e10*/  IADD3 R2, P2, PT, R20, R15, RZ ;  /* 0x0000000f14027210 */ /* 0x002fc60007f5e0ff */
[----:B------:R-:W-:Y:S04]  /*18e20*/  STL [R1+0xcf8], R3 ;  /* 0x000cf80301007387 */ /* 0x000fe80000100800 */
[----:B------:R-:W4:Y:S04]  /*18e30*/  LDL.LU R23, [R1+0x420] ;  /* 0x0004200001177983 */ /* 0x000f280000300800 */
[----:B------:R0:W-:Y:S04]  /*18e40*/  STL [R1+0xd20], R2 ;  /* 0x000d200201007387 */ /* 0x0001e80000100800 */
[----:B------:R-:W4:Y:S04]  /*18e50*/  LDL.LU R22, [R1+0x404] ;  /* 0x0004040001167983 */ /* 0x000f280000300800 */
[----:B------:R-:W4:Y:S01]  /*18e60*/  LDL.LU R21, [R1+0x400] ;  /* 0x0004000001157983 */ /* 0x000f220000300800 */
[----:B0-----:R-:W-:-:S03]  /*18e70*/  LEA.HI.X.SX32 R2, R29, R0, 0x1, P1 ;  /* 0x000000001d027211 */ /* 0x001fc600008f0eff */
[----:B------:R-:W4:Y:S01]  /*18e80*/  LDL.LU R12, [R1+0x408] ;  /* 0x00040800010c7983 */ /* 0x000f220000300800 */
[----:B------:R-:W-:-:S03]  /*18e90*/  IADD3 R3, P1, PT, R26, R15, RZ ;  /* 0x0000000f1a037210 */ /* 0x000fc60007f3e0ff */
[----:B------:R0:W-:Y:S04]  /*18ea0*/  STL [R1+0xd00], R2 ;  /* 0x000d000201007387 */ /* 0x0001e80000100800 */
[----:B------:R-:W4:Y:S04]  /*18eb0*/  LDL.LU R27, [R1+0x410] ;  /* 0x00041000011b7983 */ /* 0x000f280000300800 */
[----:B------:R1:W-:Y:S01]  /*18ec0*/  STL [R1+0xd24], R3 ;  /* 0x000d240301007387 */ /* 0x0003e20000100800 */
[----:B0-----:R-:W-:-:S03]  /*18ed0*/  LEA.HI.X.SX32 R2, R14, R0, 0x1, P0 ;  /* 0x000000000e027211 */ /* 0x001fc600000f0eff */
[----:B------:R-:W4:Y:S01]  /*18ee0*/  LDL.LU R10, [R1+0x40c] ;  /* 0x00040c00010a7983 */ /* 0x000f220000300800 */
[----:B-1----:R-:W-:-:S03]  /*18ef0*/  IADD3 R3, P0, PT, R13, R15, RZ ;  /* 0x0000000f0d037210 */ /* 0x002fc60007f1e0ff */
[----:B------:R0:W-:Y:S04]  /*18f00*/  STL [R1+0xd08], R2 ;  /* 0x000d080201007387 */ /* 0x0001e80000100800 */
[----:B------:R-:W4:Y:S04]  /*18f10*/  LDL.LU R9, [R1+0x414] ;  /* 0x0004140001097983 */ /* 0x000f280000300800 */
[----:B------:R-:W-:Y:S04]  /*18f20*/  STL [R1+0x598], R3 ;  /* 0x0005980301007387 */ /* 0x000fe80000100800 */
[----:B------:R-:W4:Y:S01]  /*18f30*/  LDL.LU R8, [R1+0x418] ;  /* 0x0004180001087983 */ /* 0x000f220000300800 */
[----:B0-----:R-:W-:-:S02]  /*18f40*/  LEA.HI.X.SX32 R2, R16, R0, 0x1, P4 ;  /* 0x0000000010027211 */ /* 0x001fc400020f0eff */
[----:B------:R-:W-:-:S03]  /*18f50*/  LEA.HI.X.SX32 R4, R17, R0, 0x1, P6 ;  /* 0x0000000011047211 */ /* 0x000fc600030f0eff */
[----:B------:R-:W-:Y:S04]  /*18f60*/  STL [R1+0x580], R2 ;  /* 0x0005800201007387 */ /* 0x000fe80000100800 */
[----:B------:R0:W-:Y:S02]  /*18f70*/  STL [R1+0x584], R4 ;  /* 0x0005840401007387 */ /* 0x0001e40000100800 */
[----:B0-----:R-:W0:Y:S01]  /*18f80*/  S2R R4, SR_TID.X ;  /* 0x0000000000047919 */ /* 0x001e220000002100 */
[-C--:B------:R-:W-:Y:S02]  /*18f90*/  LEA.HI.X.SX32 R3, R18, R0.reuse, 0x1, P5 ;  /* 0x0000000012037211 */ /* 0x080fe400028f0eff */
[----:B------:R-:W-:-:S03]  /*18fa0*/  LEA.HI.X.SX32 R2, R19, R0, 0x1, P3 ;  /* 0x0000000013027211 */ /* 0x000fc600018f0eff */
[----:B------:R1:W-:Y:S04]  /*18fb0*/  STL [R1+0x588], R3 ;  /* 0x0005880301007387 */ /* 0x0003e80000100800 */
[----:B------:R1:W-:Y:S02]  /*18fc0*/  STL [R1+0x58c], R2 ;  /* 0x00058c0201007387 */ /* 0x0003e40000100800 */
[-C--:B-1----:R-:W-:Y:S02]  /*18fd0*/  LEA.HI.X.SX32 R3, R20, R0.reuse, 0x1, P2 ;  /* 0x0000000014037211 */ /* 0x082fe400010f0eff */
[----:B------:R-:W-:-:S03]  /*18fe0*/  LEA.HI.X.SX32 R2, R26, R0, 0x1, P1 ;  /* 0x000000001a027211 */ /* 0x000fc600008f0eff */
[----:B------:R-:W-:Y:S01]  /*18ff0*/  STL [R1+0x590], R3 ;  /* 0x0005900301007387 */ /* 0x000fe20000100800 */
[--C-:B0-----:R-:W-:Y:S02]  /*19000*/  SHF.R.U32.HI R7, RZ, 0x4, R4.reuse ;  /* 0x00000004ff077819 */ /* 0x101fe40000011604 */
[----:B------:R-:W-:Y:S02]  /*19010*/  SHF.R.U32.HI R6, RZ, 0x4, R4 ;  /* 0x00000004ff067819 */ /* 0x000fe40000011604 */
[----:B------:R-:W-:-:S03]  /*19020*/  SGXT.U32 R7, R7, 0x2 ;  /* 0x000000020707781a */ /* 0x000fc60000000000 */
[----:B------:R-:W-:Y:S01]  /*19030*/  VIADD R6, R6, 0x3c ;  /* 0x0000003c06067836 */ /* 0x000fe20000000000 */
[----:B------:R-:W-:Y:S01]  /*19040*/  LOP3.LUT R25, R7, 0x38, RZ, 0xfc, !PT ;  /* 0x0000003807197812 */ /* 0x000fe200078efcff */
[----:B------:R0:W-:Y:S01]  /*19050*/  STL [R1+0x594], R2 ;  /* 0x0005940201007387 */ /* 0x0001e20000100800 */
[----:B------:R-:W-:Y:S01]  /*19060*/  LEA.HI.X.SX32 R0, R13, R0, 0x1, P0 ;  /* 0x000000000d007211 */ /* 0x000fe200000f0eff */
[----:B------:R-:W-:Y:S02]  /*19070*/  IMAD R6, R6, UR11, RZ ;  /* 0x0000000b06067c24 */ /* 0x000fe4000f8e02ff */
[----:B------:R-:W-:Y:S02]  /*19080*/  IMAD R25, R25, UR11, RZ ;  /* 0x0000000b19197c24 */ /* 0x000fe4000f8e02ff */
[----:B------:R1:W-:Y:S01]  /*19090*/  STL [R1+0x4fc], R0 ;  /* 0x0004fc0001007387 */ /* 0x0003e20000100800 */
[----:B0-----:R-:W-:-:S04]  /*190a0*/  IADD3 R2, P0, PT, R11, UR12, RZ ;  /* 0x0000000c0b027c10 */ /* 0x001fc8000ff1e0ff */
[CC--:B------:R-:W-:Y:S02]  /*190b0*/  IADD3 R14, P2, PT, R6.reuse, R2.reuse, RZ ;  /* 0x00000002060e7210 */ /* 0x0c0fe40007f5e0ff */
[----:B-1----:R-:W-:Y:S02]  /*190c0*/  LEA.HI.X.SX32 R0, R11, UR13, 0x1, P0 ;  /* 0x0000000d0b007c11 */ /* 0x002fe400080f0eff */
[----:B------:R-:W-:Y:S01]  /*190d0*/  IADD3 R11, P6, PT, R25, R2, RZ ;  /* 0x00000002190b7210 */ /* 0x000fe20007fde0ff */
[----:B------:R4:W-:Y:S01]  /*190e0*/  STL [R1+0x504], R14 ;  /* 0x0005040e01007387 */ /* 0x0009e20000100800 */
[----:B------:R-:W-:-:S03]  /*190f0*/  LEA.HI.X.SX32 R6, R6, R0, 0x1, P2 ;  /* 0x0000000006067211 */ /* 0x000fc600010f0eff */
[----:B------:R0:W-:Y:S01]  /*19100*/  STL [R1+0x50c], R11 ;  /* 0x00050c0b01007387 */ /* 0x0001e20000100800 */
[----:B------:R-:W-:Y:S02]  /*19110*/  IMAD R5, RZ, RZ, -UR11 ;  /* 0x8000000bff057e24 */ /* 0x000fe4000f8e02ff */
[----:B------:R-:W-:Y:S01]  /*19120*/  IMAD R7, R7, UR11, RZ ;  /* 0x0000000b07077c24 */ /* 0x000fe2000f8e02ff */
[----:B------:R-:W1:Y:S01]  /*19130*/  LDCU UR11, c[0x0][0x3a8] ;  /* 0x00007500ff0b77ac */ /* 0x000e620008000800 */
[----:B--2---:R-:W-:-:S04]  /*19140*/  IMAD R3, R5, 0x4, R28 ;  /* 0x0000000405037824 */ /* 0x004fc800078e021c */
[----:B------:R-:W-:-:S04]  /*19150*/  IMAD R4, R5, 0x4, R3 ;  /* 0x0000000405047824 */ /* 0x000fc800078e0203 */
[----:B------:R-:W-:Y:S01]  /*19160*/  IMAD R5, R5, 0x4, R4 ;  /* 0x0000000405057824 */ /* 0x000fe200078e0204 */
[----:B---3--:R-:W-:-:S05]  /*19170*/  IADD3 R13, P1, PT, R24, R2, RZ ;  /* 0x00000002180d7210 */ /* 0x008fca0007f3e0ff */
[----:B------:R2:W-:Y:S01]  /*19180*/  STL [R1+0x514], R13 ;  /* 0x0005140d01007387 */ /* 0x0005e20000100800 */
[-C--:B----4-:R-:W-:Y:S02]  /*19190*/  IADD3 R14, P0, PT, R23, R2.reuse, RZ ;  /* 0x00000002170e7210 */ /* 0x090fe40007f1e0ff */
[----:B0-----:R-:W-:-:S03]  /*191a0*/  IADD3 R11, P5, PT, R22, R2, RZ ;  /* 0x00000002160b7210 */ /* 0x001fc60007fbe0ff */
[----:B------:R-:W-:Y:S01]  /*191b0*/  STL [R1+0x51c], R14 ;  /* 0x00051c0e01007387 */ /* 0x000fe20000100800 */
[----:B--2---:R-:W-:-:S03]  /*191c0*/  IADD3 R13, P4, PT, R21, R2, RZ ;  /* 0x00000002150d7210 */ /* 0x004fc60007f9e0ff */
[----:B------:R0:W-:Y:S04]  /*191d0*/  STL [R1+0x524], R11 ;  /* 0x0005240b01007387 */ /* 0x0001e80000100800 */
[----:B------:R2:W-:Y:S04]  /*191e0*/  STL [R1+0x52c], R13 ;  /* 0x00052c0d01007387 */ /* 0x0005e80000100800 */
[----:B------:R3:W-:Y:S01]  /*191f0*/  STL [R1+0x500], R6 ;  /* 0x0005000601007387 */ /* 0x0007e20000100800 */
[----:B0-----:R-:W-:Y:S02]  /*19200*/  IADD3 R11, P3, PT, R12, R2, RZ ;  /* 0x000000020c0b7210 */ /* 0x001fe40007f7e0ff */
[----:B--2---:R-:W-:-:S03]  /*19210*/  LEA.HI.X.SX32 R13, R25, R0, 0x1, P6 ;  /* 0x00000000190d7211 */ /* 0x004fc600030f0eff */
[----:B------:R0:W-:Y:S01]  /*19220*/  STL [R1+0x534], R11 ;  /* 0x0005340b01007387 */ /* 0x0001e20000100800 */
[----:B---3--:R-:W-:-:S03]  /*19230*/  IADD3 R6, P2, PT, R27, R2, RZ ;  /* 0x000000021b067210 */ /* 0x008fc60007f5e0ff */
[----:B------:R2:W-:Y:S04]  /*19240*/  STL [R1+0x508], R13 ;  /* 0x0005080d01007387 */ /* 0x0005e80000100800 */
[----:B------:R3:W-:Y:S01]  /*19250*/  STL [R1+0x53c], R6 ;  /* 0x00053c0601007387 */ /* 0x0007e20000100800 */
[----:B0-----:R-:W-:Y:S02]  /*19260*/  LEA.HI.X.SX32 R11, R24, R0, 0x1, P1 ;  /* 0x00000000180b7211 */ /* 0x001fe400008f0eff */
[----:B--2---:R-:W-:-:S03]  /*19270*/  IADD3 R13, P1, PT, R10, R2, RZ ;  /* 0x000000020a0d7210 */ /* 0x004fc60007f3e0ff */
[----:B------:R0:W-:Y:S01]  /*19280*/  STL [R1+0x510], R11 ;  /* 0x0005100b01007387 */ /* 0x0001e20000100800 */
[----:B---3--:R-:W-:-:S03]  /*19290*/  LEA.HI.X.SX32 R6, R23, R0, 0x1, P0 ;  /* 0x0000000017067211 */ /* 0x008fc600000f0eff */
        /* <DEDUP_REMOVED lines=12> */
[----:B------:R-:W-:Y:S01]  /*19360*/  STL [R1+0x55c], R13 ;  /* 0x00055c0d01007387 */ /* 0x000fe20000100800 */
[----:B------:R-:W-:-:S03]  /*19370*/  LEA.HI.X.SX32 R12, R27, R0, 0x1, P2 ;  /* 0x000000001b0c7211 */ /* 0x000fc600010f0eff */
[----:B------:R2:W-:Y:S01]  /*19380*/  STL [R1+0x530], R6 ;  /* 0x0005300601007387 */ /* 0x0005e20000100800 */
[----:B0-----:R-:W-:-:S05]  /*19390*/  IADD3 R11, P3, PT, R3, R2, RZ ;  /* 0x00000002030b7210 */ /* 0x001fca0007f7e0ff */
[----:B------:R0:W-:Y:S01]  /*193a0*/  STL [R1+0x564], R11 ;  /* 0x0005640b01007387 */ /* 0x0001e20000100800 */
[----:B--2---:R-:W-:-:S03]  /*193b0*/  IADD3 R6, P2, PT, R4, R2, RZ ;  /* 0x0000000204067210 */ /* 0x004fc60007f5e0ff */
[----:B------:R-:W-:Y:S04]  /*193c0*/  STL [R1+0x538], R12 ;  /* 0x0005380c01007387 */ /* 0x000fe80000100800 */
[----:B------:R2:W-:Y:S01]  /*193d0*/  STL [R1+0x570], R6 ;  /* 0x0005700601007387 */ /* 0x0005e20000100800 */
[----:B0-----:R-:W-:Y:S02]  /*193e0*/  LEA.HI.X.SX32 R11, R10, R0, 0x1, P1 ;  /* 0x000000000a0b7211 */ /* 0x001fe400008f0eff */
[----:B------:R-:W-:Y:S02]  /*193f0*/  IADD3 R10, P1, PT, R5, R2, RZ ;  /* 0x00000002050a7210 */ /* 0x000fe40007f3e0ff */
[----:B--2---:R-:W-:Y:S02]  /*19400*/  LEA.HI.X.SX32 R6, R9, R0, 0x1, P0 ;  /* 0x0000000009067211 */ /* 0x004fe400000f0eff */
[----:B------:R-:W-:-:S02]  /*19410*/  IADD3 R9, P0, PT, R7, R2, RZ ;  /* 0x0000000207097210 */ /* 0x000fc40007f1e0ff */
[-C--:B------:R-:W-:Y:S02]  /*19420*/  LEA.HI.X.SX32 R2, R8, R0.reuse, 0x1, P5 ;  /* 0x0000000008027211 */ /* 0x080fe400028f0eff */
[----:B------:R-:W0:Y:S01]  /*19430*/  S2R R8, SR_TID.X ;  /* 0x0000000000087919 */ /* 0x000e220000002100 */
[----:B------:R-:W-:Y:S04]  /*19440*/  STL [R1+0x540], R11 ;  /* 0x0005400b01007387 */ /* 0x000fe80000100800 */
[----:B------:R-:W-:Y:S04]  /*19450*/  STL [R1+0x578], R10 ;  /* 0x0005780a01007387 */ /* 0x000fe80000100800 */
[----:B------:R2:W-:Y:S04]  /*19460*/  STL [R1+0x548], R6 ;  /* 0x0005480601007387 */ /* 0x0005e80000100800 */
[----:B------:R-:W-:Y:S01]  /*19470*/  STL [R1+0x57c], R9 ;  /* 0x00057c0901007387 */ /* 0x000fe20000100800 */
[----:B--2---:R-:W-:-:S03]  /*19480*/  LEA.HI.X.SX32 R6, R28, R0, 0x1, P4 ;  /* 0x000000001c067211 */ /* 0x004fc600020f0eff */
[----:B------:R2:W5:Y:S04]  /*19490*/  LDL.LU R28, [R1+0xda4] ;  /* 0x000da400011c7983 */ /* 0x0005680000300800 */
[----:B------:R3:W-:Y:S01]  /*194a0*/  STL [R1+0x550], R2 ;  /* 0x0005500201007387 */ /* 0x0007e20000100800 */
[----:B------:R-:W-:-:S03]  /*194b0*/  LEA.HI.X.SX32 R4, R4, R0, 0x1, P2 ;  /* 0x0000000004047211 */ /* 0x000fc600010f0eff */
[----:B------:R-:W-:Y:S01]  /*194c0*/  STL [R1+0x558], R6 ;  /* 0x0005580601007387 */ /* 0x000fe20000100800 */
[-C--:B---3--:R-:W-:Y:S02]  /*194d0*/  LEA.HI.X.SX32 R2, R3, R0.reuse, 0x1, P3 ;  /* 0x0000000003027211 */ /* 0x088fe400018f0eff */
[----:B------:R-:W-:-:S03]  /*194e0*/  LEA.HI.X.SX32 R3, R5, R0, 0x1, P1 ;  /* 0x0000000005037211 */ /* 0x000fc600008f0eff */
[----:B------:R3:W-:Y:S04]  /*194f0*/  STL [R1+0x560], R2 ;  /* 0x0005600201007387 */ /* 0x0007e80000100800 */
[----:B------:R2:W-:Y:S01]  /*19500*/  STL [R1+0x56c], R4 ;  /* 0x00056c0401007387 */ /* 0x0005e20000100800 */
[----:B---3--:R-:W-:Y:S01]  /*19510*/  LEA.HI.X.SX32 R2, R7, R0, 0x1, P0 ;  /* 0x0000000007027211 */ /* 0x008fe200000f0eff */
[----:B0-----:R-:W-:Y:S02]  /*19520*/  IMAD.SHL.U32 R0, R8, 0x10, RZ ;  /* 0x0000001008007824 */ /* 0x001fe400078e00ff */
[----:B------:R2:W-:Y:S04]  /*19530*/  STL [R1+0x574], R3 ;  /* 0x0005740301007387 */ /* 0x0005e80000100800 */
[----:B------:R2:W-:Y:S04]  /*19540*/  STL [R1+0x568], R2 ;  /* 0x0005680201007387 */ /* 0x0005e80000100800 */
        /* <DEDUP_REMOVED lines=29> */
[----:B------:R-:W-:-:S03]  /*19720*/  UMOV UR4, URZ ;  /* 0x000000ff00047c82 */ /* 0x000fc60008000000 */
        /* <DEDUP_REMOVED lines=35> */
[----:B-1----:R2:W-:Y:S02]  /*19960*/  STL [R1+0x29c], RZ ;  /* 0x00029cff01007387 */ /* 0x0025e40000100800 */
.L_x_2:
[----:B------:R-:W3:Y:S04]  /*19970*/  LDL R5, [R1+0x574] ;  /* 0x0005740001057983 */ /* 0x000ee80000100800 */
[----:B--2---:R-:W3:Y:S04]  /*19980*/  LDL R4, [R1+0x578] ;  /* 0x0005780001047983 */ /* 0x004ee80000100800 */
[----:B------:R-:W2:Y:S04]  /*19990*/  LDL R10, [R1+0x56c] ;  /* 0x00056c00010a7983 */ /* 0x000ea80000100800 */
[----:B------:R-:W4:Y:S04]  /*199a0*/  LDL R9, [R1+0x570] ;  /* 0x0005700001097983 */ /* 0x000f280000100800 */
[----:B------:R-:W2:Y:S04]  /*199b0*/  LDL R7, [R1+0x564] ;  /* 0x0005640001077983 */ /* 0x000ea80000100800 */
[----:B------:R-:W2:Y:S04]  /*199c0*/  LDL R8, [R1+0x560] ;  /* 0x0005600001087983 */ /* 0x000ea80000100800 */
[----:B------:R-:W-:Y:S04]  /*199d0*/  STL [R1+0x110c], R22 ;  /* 0x00110c1601007387 */ /* 0x000fe80000100800 */
        /* <DEDUP_REMOVED lines=161> */
[----:B------:R-:W-:Y:S01]  /*1a3f0*/  STL [R1+0x12ac], R20 ;  /* 0x0012ac1401007387 */ /* 0x000fe20000100800 */
[----:B0-----:R-:W0:Y:S03]  /*1a400*/  S2R R22, SR_TID.X ;  /* 0x0000000000167919 */ /* 0x001e260000002100 */
        /* <DEDUP_REMOVED lines=28> */
[----:B0-----:R-:W-:-:S03]  /*1a5d0*/  SHF.R.U32.HI R12, RZ, 0x4, R22 ;  /* 0x00000004ff0c7819 */ /* 0x001fc60000011616 */
[----:B------:R-:W-:Y:S04]  /*1a5e0*/  STL [R1+0x1394], R20 ;  /* 0x0013941401007387 */ /* 0x000fe80000100800 */
[----:B------:R-:W-:Y:S04]  /*1a5f0*/  STL [R1+0x139c], R20 ;  /* 0x00139c1401007387 */ /* 0x000fe80000100800 */
[----:B------:R-:W-:Y:S04]  /*1a600*/  STL [R1+0x13a4], R20 ;  /* 0x0013a41401007387 */ /* 0x000fe80000100800 */
[----:B------:R-:W-:Y:S01]  /*1a610*/  STL [R1+0x13ac], R20 ;  /* 0x0013ac1401007387 */ /* 0x000fe20000100800 */
[----:B------:R-:W-:-:S03]  /*1a620*/  SGXT.U32 R12, R12, 0x2 ;  /* 0x000000020c0c781a */ /* 0x000fc60000000000 */
[----:B------:R-:W-:Y:S04]  /*1a630*/  STL [R1+0x13b4], R20 ;  /* 0x0013b41401007387 */ /* 0x000fe80000100800 */
[----:B------:R-:W-:Y:S01]  /*1a640*/  STL [R1+0x13bc], R20 ;  /* 0x0013bc1401007387 */ /* 0x000fe20000100800 */
[----:B------:R-:W-:-:S03]  /*1a650*/  UIMAD UR12, UR4, -0x40, UR7 ;  /* 0xffffffc0040c78a4 */ /* 0x000fc6000f8e0207 */
[----:B------:R-:W-:Y:S04]  /*1a660*/  STL [R1+0x13c4], R20 ;  /* 0x0013c41401007387 */ /* 0x000fe80000100800 */
[----:B------:R-:W-:Y:S01]  /*1a670*/  STL [R1+0x13cc], R20 ;  /* 0x0013cc1401007387 */ /* 0x000fe20000100800 */
[----:B------:R-:W-:-:S03]  /*1a680*/  LOP3.LUT R2, R12, 0x4, RZ, 0xfc, !PT ;  /* 0x000000040c027812 */ /* 0x000fc600078efcff */
[----:B------:R-:W-:Y:S01]  /*1a690*/  STL [R1+0x13d4], R20 ;  /* 0x0013d41401007387 */ /* 0x000fe20000100800 */
[----:B-1----:R-:W-:-:S03]  /*1a6a0*/  LOP3.LUT R0, R12, 0x8, RZ, 0xfc, !PT ;  /* 0x000000080c007812 */ /* 0x002fc600078efcff */
[----:B------:R-:W-:Y:S04]  /*1a6b0*/  STL [R1+0x13dc], R20 ;  /* 0x0013dc1401007387 */ /* 0x000fe80000100800 */
[----:B------:R-:W-:Y:S04]  /*1a6c0*/  STL [R1+0x13e4], R20 ;  /* 0x0013e41401007387 */ /* 0x000fe80000100800 */
[----:B------:R-:W-:Y:S01]  /*1a6d0*/  STL [R1+0x13ec], R20 ;  /* 0x0013ec1401007387 */ /* 0x000fe20000100800 */
[----:B------:R-:W-:-:S03]  /*1a6e0*/  SHF.R.U32.HI R3, RZ, 0x4, R22 ;  /* 0x00000004ff037819 */ /* 0x000fc60000011616 */
[----:B------:R-:W-:Y:S01]  /*1a6f0*/  STL [R1+0x13f4], R20 ;  /* 0x0013f41401007387 */ /* 0x000fe20000100800 */
[----:B------:R-:W-:-:S03]  /*1a700*/  ISETP.GE.AND P3, PT, R2, UR12, PT ;  /* 0x0000000c02007c0c */ /* 0x000fc6000bf66270 */
[----:B------:R-:W-:Y:S01]  /*1a710*/  STL [R1+0x13fc], R20 ;  /* 0x0013fc1401007387 */ /* 0x000fe20000100800 */
[----:B------:R-:W-:-:S03]  /*1a720*/  ISETP.GE.AND P4, PT, R0, UR12, PT ;  /* 0x0000000c00007c0c */ /* 0x000fc6000bf86270 */
[----:B------:R-:W-:Y:S01]  /*1a730*/  STL [R1+0x1404], R20 ;  /* 0x0014041401007387 */ /* 0x000fe20000100800 */
[----:B------:R-:W-:-:S03]  /*1a740*/  LOP3.LUT R0, R12, 0x10, RZ, 0xfc, !PT ;  /* 0x000000100c007812 */ /* 0x000fc600078efcff */
[----:B------:R-:W-:Y:S01]  /*1a750*/  STL [R1+0x140c], R20 ;  /* 0x00140c1401007387 */ /* 0x000fe20000100800 */
[----:B------:R-:W-:-:S03]  /*1a760*/  LOP3.LUT R2, R12, 0xc, RZ, 0xfc, !PT ;  /* 0x0000000c0c027812 */ /* 0x000fc600078efcff */
[----:B------:R-:W-:Y:S01]  /*1a770*/  STL [R1+0x1414], R20 ;  /* 0x0014141401007387 */ /* 0x000fe20000100800 */
[----:B------:R-:W-:-:S03]  /*1a780*/  VIADD R3, R3, 0x3c ;  /* 0x0000003c03037836 */ /* 0x000fc60000000000 */
[----:B------:R-:W-:Y:S01]  /*1a790*/  STL [R1+0x141c], R20 ;  /* 0x00141c1401007387 */ /* 0x000fe20000100800 */
[----:B------:R-:W-:-:S03]  /*1a7a0*/  ISETP.GE.AND P6, PT, R0, UR12, PT ;  /* 0x0000000c00007c0c */ /* 0x000fc6000bfc6270 */
[----:B------:R-:W-:Y:S01]  /*1a7b0*/  STL [R1+0x1424], R20 ;  /* 0x0014241401007387 */ /* 0x000fe20000100800 */
[----:B------:R-:W-:-:S03]  /*1a7c0*/  ISETP.GE.AND P5, PT, R2, UR12, PT ;  /* 0x0000000c02007c0c */ /* 0x000fc6000bfa6270 */
[----:B------:R-:W-:Y:S01]  /*1a7d0*/  STL [R1+0x142c], R20 ;  /* 0x00142c1401007387 */ /* 0x000fe20000100800 */
[----:B------:R-:W-:-:S03]  /*1a7e0*/  PRMT R0, RZ, 0x7610, R0 ;  /* 0x00007610ff007816 */ /* 0x000fc60000000000 */
[----:B------:R-:W-:Y:S01]  /*1a7f0*/  STL [R1+0x1434], R20 ;  /* 0x0014341401007387 */ /* 0x000fe20000100800 */
[----:B------:R-:W-:-:S03]  /*1a800*/  LOP3.LUT R2, R12, 0x18, RZ, 0xfc, !PT ;  /* 0x000000180c027812 */ /* 0x000fc600078efcff */
[----:B------:R-:W-:Y:S01]  /*1a810*/  STL [R1+0x143c], R20 ;  /* 0x00143c1401007387 */ /* 0x000fe20000100800 */
[----:B------:R-:W-:-:S03]  /*1a820*/  ISETP.GE.AND P0, PT, R3, UR12, PT ;  /* 0x0000000c03007c0c */ /* 0x000fc6000bf06270 */
[----:B------:R-:W-:Y:S01]  /*1a830*/  STL [R1+0x1444], R20 ;  /* 0x0014441401007387 */ /* 0x000fe20000100800 */
[----:B------:R-:W-:-:S03]  /*1a840*/  LOP3.LUT R3, R12, 0x14, RZ, 0xfc, !PT ;  /* 0x000000140c037812 */ /* 0x000fc600078efcff */
[----:B------:R-:W-:Y:S01]  /*1a850*/  STL [R1+0x144c], R20 ;  /* 0x00144c1401007387 */ /* 0x000fe20000100800 */
[----:B------:R-:W-:-:S03]  /*1a860*/  ISETP.GE.AND P2, PT, R2, UR12, PT ;  /* 0x0000000c02007c0c */ /* 0x000fc6000bf46270 */
[----:B------:R-:W-:Y:S01]  /*1a870*/  STL [R1+0x1454], R20 ;  /* 0x0014541401007387 */ /* 0x000fe20000100800 */
[----:B------:R-:W-:-:S03]  /*1a880*/  PRMT R2, RZ, 0x7610, R2 ;  /* 0x00007610ff027816 */ /* 0x000fc60000000002 */
[----:B------:R-:W-:Y:S04]  /*1a890*/  STL [R1+0x145c], R20 ;  /* 0x00145c1401007387 */ /* 0x000fe80000100800 */
[----:B------:R-:W-:Y:S01]  /*1a8a0*/  STL [R1+0x1464], R20 ;  /* 0x0014641401007387 */ /* 0x000fe20000100800 */
[----:B------:R-:W-:-:S03]  /*1a8b0*/  ISETP.GE.AND P1, PT, R3, UR12, PT ;  /* 0x0000000c03007c0c */ /* 0x000fc6000bf26270 */
[----:B------:R-:W-:Y:S01]  /*1a8c0*/  STL [R1+0x1104], R26 ;  /* 0x0011041a01007387 */ /* 0x000fe20000100800 */
[----:B------:R-:W-:-:S03]  /*1a8d0*/  LOP3.LUT R3, R12, 0x1c, RZ, 0xfc, !PT ;  /* 0x0000001c0c037812 */ /* 0x000fc600078efcff */
[----:B------:R-:W-:Y:S01]  /*1a8e0*/  STL [R1+0x146c], R26 ;  /* 0x00146c1a01007387 */ /* 0x000fe20000100800 */
[----:B------:R-:W-:-:S03]  /*1a8f0*/  LOP3.LUT R6, R12, 0x20, RZ, 0xfc, !PT ;  /* 0x000000200c067812 */ /* 0x000fc600078efcff */
[----:B---3--:R4:W3:Y:S04]  /*1a900*/  @!P3 LDG.E.U8 R0, desc[UR8][R4.64] ;  /* 0x000000080400b981 */ /* 0x0088e8000c1e1100 */
[----:B------:R-:W-:Y:S04]  /*1a910*/  STL [R1+0x1100], R24 ;  /* 0x0011001801007387 */ /* 0x000fe80000100800 */
[----:B------:R-:W-:Y:S01]  /*1a920*/  STL [R1+0x10fc], R19 ;  /* 0x0010fc1301007387 */ /* 0x000fe20000100800 */
[----:B----4-:R-:W-:Y:S02]  /*1a930*/  @!P4 IMAD.MOV.U32 R4, RZ, RZ, R9 ;  /* 0x000000ffff04c224 */ /* 0x010fe400078e0009 */
[----:B--2---:R-:W-:Y:S01]  /*1a940*/  @!P4 IMAD.MOV.U32 R5, RZ, RZ, R10 ;  /* 0x000000ffff05c224 */ /* 0x004fe200078e000a */
[----:B------:R-:W-:Y:S01]  /*1a950*/  STL [R1+0x10f8], R21 ;  /* 0x0010f81501007387 */ /* 0x000fe20000100800 */
[----:B------:R-:W-:-:S03]  /*1a960*/  ISETP.GE.AND P3, PT, R3, UR12, PT ;  /* 0x0000000c03007c0c */ /* 0x000fc6000bf66270 */
[----:B------:R-:W-:Y:S01]  /*1a970*/  STL [R1+0x10f4], R23 ;  /* 0x0010f41701007387 */ /* 0x000fe20000100800 */
[----:B------:R-:W-:-:S03]  /*1a980*/  PRMT R3, RZ, 0x7610, R3 ;  /* 0x00007610ff037816 */ /* 0x000fc60000000003 */
[----:B------:R-:W-:Y:S04]  /*1a990*/  STL [R1+0x10f0], R25 ;  /* 0x0010f01901007387 */ /* 0x000fe80000100800 */
[----:B------:R-:W-:Y:S04]  /*1a9a0*/  STL [R1+0x10ec], R27 ;  /* 0x0010ec1b01007387 */ /* 0x000fe80000100800 */
[----:B------:R0:W2:Y:S01]  /*1a9b0*/  @!P4 LDG.E.U8 R2, desc[UR8][R4.64] ;  /* 0x000000080402c981 */ /* 0x0000a2000c1e1100 */
[----:B------:R-:W-:Y:S01]  /*1a9c0*/  ISETP.GE.AND P4, PT, R6, UR12, PT ;  /* 0x0000000c06007c0c */ /* 0x000fe2000bf86270 */
[----:B------:R-:W-:-:S02]  /*1a9d0*/  @!P5 IMAD.MOV.U32 R6, RZ, RZ, R7 ;  /* 0x000000ffff06d224 */ /* 0x000fc400078e0007 */
[----:B------:R-:W-:Y:S01]  /*1a9e0*/  STL [R1+0x10e8], R29 ;  /* 0x0010e81d01007387 */ /* 0x000fe20000100800 */
[----:B------:R-:W-:-:S03]  /*1a9f0*/  @!P5 IMAD.MOV.U32 R7, RZ, RZ, R8 ;  /* 0x000000ffff07d224 */ /* 0x000fc600078e0008 */
[----:B-----5:R1:W-:Y:S04]  /*1aa00*/  STL [R1+0xda4], R28 ;  /* 0x000da41c01007387 */ /* 0x0203e80000100800 */
[----:B------:R4:W2:Y:S04]  /*1aa10*/  @!P5 LDG.E.U8 R3, desc[UR8][R6.64] ;  /* 0x000000080603d981 */ /* 0x0008a8000c1e1100 */
[----:B-1----:R-:W2:Y:S04]  /*1aa20*/  LDL.LU R28, [R1+0x508] ;  /* 0x00050800011c7983 */ /* 0x002ea80000300800 */
[----:B------:R-:W4:Y:S04]  /*1aa30*/  LDL R11, [R1+0x55c] ;  /* 0x00055c00010b7983 */ /* 0x000f280000100800 */
[----:B------:R-:W2:Y:S01]  /*1aa40*/  LDL R7, [R1+0x558] ;  /* 0x0005580001077983 */ /* 0x000ea20000100800 */
[----:B0-----:R-:W-:-:S02]  /*1aa50*/  PRMT R4, RZ, 0x7610, R4 ;  /* 0x00007610ff047816 */ /* 0x001fc40000000004 */
[C---:B------:R-:W-:Y:S01]  /*1aa60*/  LOP3.LUT R8, R12.reuse, 0x28, RZ, 0xfc, !PT ;  /* 0x000000280c087812 */ /* 0x040fe200078efcff */
[----:B------:R-:W3:Y:S01]  /*1aa70*/  LDL R9, [R1+0x554] ;  /* 0x0005540001097983 */ /* 0x000ee20000100800 */
[----:B------:R-:W-:-:S03]  /*1aa80*/  LOP3.LUT R5, R12, 0x24, RZ, 0xfc, !PT ;  /* 0x000000240c057812 */ /* 0x000fc600078efcff */
[----:B------:R-:W3:Y:S04]  /*1aa90*/  LDL R10, [R1+0x54c] ;  /* 0x00054c00010a7983 */ /* 0x000ee80000100800 */
[----:B------:R-:W3:Y:S01]  /*1aaa0*/  LDL R13, [R1+0x544] ;  /* 0x00054400010d7983 */ /* 0x000ee20000100800 */
[----:B----4-:R-:W-:Y:S01]  /*1aab0*/  @!P6 IMAD.MOV.U32 R6, RZ, RZ, R11 ;  /* 0x000000ffff06e224 */ /* 0x010fe200078e000b */
[----:B------:R-:W-:Y:S02]  /*1aac0*/  ISETP.GE.AND P5, PT, R5, UR12, PT ;  /* 0x0000000c05007c0c */ /* 0x000fe4000bfa6270 */
[----:B------:R-:W4:Y:S04]  /*1aad0*/  LDL R11, [R1+0x53c] ;  /* 0x00053c00010b7983 */ /* 0x000f280000100800 */
[----:B--2---:R0:W2:Y:S01]  /*1aae0*/  @!P6 LDG.E.U8 R4, desc[UR8][R6.64] ;  /* 0x000000080604e981 */ /* 0x0040a2000c1e1100 */
[----:B------:R-:W-:-:S03]  /*1aaf0*/  ISETP.GE.AND P6, PT, R8, UR12, PT ;  /* 0x0000000c08007c0c */ /* 0x000fc6000bfc6270 */
[----:B------:R-:W3:Y:S01]  /*1ab00*/  LDL R8, [R1+0x550] ;  /* 0x0005500001087983 */ /* 0x000ee20000100800 */
[----:B------:R-:W-:Y:S02]  /*1ab10*/  PRMT R5, RZ, 0x7610, R5 ;  /* 0x00007610ff057816 */ /* 0x000fe40000000005 */
[----:B---3--:R-:W-:-:S04]  /*1ab20*/  @!P1 LOP3.LUT R9, R9, R8, RZ, 0x3c, !PT ;  /* 0x0000000809099212 */ /* 0x008fc800078e3cff */
[----:B------:R-:W-:-:S04]  /*1ab30*/  @!P1 LOP3.LUT R8, R9, R8, RZ, 0x3c, !PT ;  /* 0x0000000809089212 */ /* 0x000fc800078e3cff */
[----:B------:R-:W-:-:S05]  /*1ab40*/  @!P1 LOP3.LUT R9, R9, R8, RZ, 0x3c, !PT ;  /* 0x0000000809099212 */ /* 0x000fca00078e3cff */
[----:B------:R1:W3:Y:S04]  /*1ab50*/  @!P1 LDG.E.U8 R5, desc[UR8][R8.64] ;  /* 0x0000000808059981 */ /* 0x0002e8000c1e1100 */
[----:B------:R-:W2:Y:S01]  /*1ab60*/  LDL R9, [R1+0x548] ;  /* 0x0005480001097983 */ /* 0x000ea20000100800 */
[----:B0-----:R-:W-:Y:S01]  /*1ab70*/  PRMT R6, RZ, 0x7610, R6 ;  /* 0x00007610ff067816 */ /* 0x001fe20000000006 */
[----:B-1----:R-:W-:Y:S01]  /*1ab80*/  @!P2 IMAD.MOV.U32 R8, RZ, RZ, R10 ;  /* 0x000000ffff08a224 */ /* 0x002fe200078e000a */
[----:B------:R-:W-:-:S04]  /*1ab90*/  LOP3.LUT R7, R12, 0x2c, RZ, 0xfc, !PT ;  /* 0x0000002c0c077812 */ /* 0x000fc800078efcff */
[----:B--2---:R0:W2:Y:S04]  /*1aba0*/  @!P2 LDG.E.U8 R6, desc[UR8][R8.64] ;  /* 0x000000080806a981 */ /* 0x0040a8000c1e1100 */
[----:B------:R-:W2:Y:S01]  /*1abb0*/  LDL R9, [R1+0x540] ;  /* 0x0005400001097983 */ /* 0x000ea20000100800 */
[----:B------:R-:W-:Y:S01]  /*1abc0*/  ISETP.GE.AND P1, PT, R7, UR12, PT ;  /* 0x0000000c07007c0c */ /* 0x000fe2000bf26270 */
[----:B0-----:R-:W-:Y:S01]  /*1abd0*/  @!P3 IMAD.MOV.U32 R8, RZ, RZ, R13 ;  /* 0x000000ffff08b224 */ /* 0x001fe200078e000d */
[----:B------:R-:W-:Y:S02]  /*1abe0*/  PRMT R7, RZ, 0x7610, R7 ;  /* 0x00007610ff077816 */ /* 0x000fe40000000007 */
[----:B------:R-:W-:-:S04]  /*1abf0*/  LOP3.LUT R10, R12, 0x30, RZ, 0xfc, !PT ;  /* 0x000000300c0a7812 */ /* 0x000fc800078efcff */
[----:B--2---:R0:W2:Y:S01]  /*1ac00*/  @!P3 LDG.E.U8 R7, desc[UR8][R8.64] ;  /* 0x000000080807b981 */ /* 0x0040a2000c1e1100 */
[----:B------:R-:W-:-:S03]  /*1ac10*/  ISETP.GE.AND P3, PT, R10, UR12, PT ;  /* 0x0000000c0a007c0c */ /* 0x000fc6000bf66270 */
[----:B------:R-:W4:Y:S01]  /*1ac20*/  LDL R10, [R1+0x538] ;  /* 0x00053800010a7983 */ /* 0x000f220000100800 */
[C---:B------:R-:W-:Y:S02]  /*1ac30*/  LOP3.LUT R13, R12.reuse, 0x34, RZ, 0xfc, !PT ;  /* 0x000000340c0d7812 */ /* 0x040fe400078efcff */
[----:B0-----:R-:W-:Y:S02]  /*1ac40*/  PRMT R8, RZ, 0x7610, R8 ;  /* 0x00007610ff087816 */ /* 0x001fe40000000008 */
[----:B------:R-:W-:Y:S02]  /*1ac50*/  ISETP.GE.AND P2, PT, R12, UR12, PT ;  /* 0x0000000c0c007c0c */ /* 0x000fe4000bf46270 */
[----:B----4-:R-:W-:-:S04]  /*1ac60*/  @!P4 LOP3.LUT R11, R11, R10, RZ, 0x3c, !PT ;  /* 0x0000000a0b0bc212 */ /* 0x010fc800078e3cff */
[----:B------:R-:W-:-:S04]  /*1ac70*/  @!P4 LOP3.LUT R10, R11, R10, RZ, 0x3c, !PT ;  /* 0x0000000a0b0ac212 */ /* 0x000fc800078e3cff */
[----:B------:R-:W-:-:S05]  /*1ac80*/  @!P4 LOP3.LUT R11, R11, R10, RZ, 0x3c, !PT ;  /* 0x0000000a0b0bc212 */ /* 0x000fca00078e3cff */
[----:B------:R0:W4:Y:S01]  /*1ac90*/  @!P4 LDG.E.U8 R8, desc[UR8][R10.64] ;  /* 0x000000080a08c981 */ /* 0x000122000c1e1100 */
[----:B------:R-:W-:-:S03]  /*1aca0*/  ISETP.GE.AND P4, PT, R13, UR12, PT ;  /* 0x0000000c0d007c0c */ /* 0x000fc6000bf86270 */
[----:B------:R-:W2:Y:S01]  /*1acb0*/  LDL R13, [R1+0x534] ;  /* 0x00053400010d7983 */ /* 0x000ea20000100800 */
[----:B0-----:R-:W-:-:S03]  /*1acc0*/  LOP3.LUT R11, R12, 0x38, RZ, 0xfc, !PT ;  /* 0x000000380c0b7812 */ /* 0x001fc600078efcff */
[----:B------:R-:W2:Y:S01]  /*1acd0*/  LDL R12, [R1+0x530] ;  /* 0x00053000010c7983 */ /* 0x000ea20000100800 */
[----:B------:R-:W-:Y:S02]  /*1ace0*/  PRMT R9, RZ, 0x7610, R9 ;  /* 0x00007610ff097816 */ /* 0x000fe40000000009 */
[----:B--2---:R-:W-:-:S04]  /*1acf0*/  @!P5 LOP3.LUT R13, R13, R12, RZ, 0x3c, !PT ;  /* 0x0000000c0d0dd212 */ /* 0x004fc800078e3cff */
[----:B------:R-:W-:-:S04]  /*1ad00*/  @!P5 LOP3.LUT R12, R13, R12, RZ, 0x3c, !PT ;  /* 0x0000000c0d0cd212 */ /* 0x000fc800078e3cff */
[----:B------:R-:W-:-:S05]  /*1ad10*/  @!P5 LOP3.LUT R13, R13, R12, RZ, 0x3c, !PT ;  /* 0x0000000c0d0dd212 */ /* 0x000fca00078e3cff */
[----:B------:R0:W2:Y:S04]  /*1ad20*/  @!P5 LDG.E.U8 R9, desc[UR8][R12.64] ;  /* 0x000000080c09d981 */ /* 0x0000a8000c1e1100 */
[----:B------:R-:W0:Y:S04]  /*1ad30*/  LDL R12, [R1+0x568] ;  /* 0x00056800010c7983 */ /* 0x000e280000100800 */
[----:B------:R-:W0:Y:S01]  /*1ad40*/  LDL R13, [R1+0x57c] ;  /* 0x00057c00010d7983 */ /* 0x000e220000100800 */
[----:B------:R-:W-:Y:S02]  /*1ad50*/  PRMT R10, RZ, 0x7610, R10 ;  /* 0x00007610ff0a7816 */ /* 0x000fe4000000000a */
[----:B0-----:R-:W-:-:S04]  /*1ad60*/  @!P2 LOP3.LUT R13, R13, R12, RZ, 0x3c, !PT ;  /* 0x0000000c0d0da212 */ /* 0x001fc800078e3cff */
[----:B------:R-:W-:-:S04]  /*1ad70*/  @!P2 LOP3.LUT R12, R13, R12, RZ, 0x3c, !PT ;  /* 0x0000000c0d0ca212 */ /* 0x000fc800078e3cff */
[----:B------:R-:W-:-:S05]  /*1ad80*/  @!P2 LOP3.LUT R13, R13, R12, RZ, 0x3c, !PT ;  /* 0x0000000c0d0da212 */ /* 0x000fca00078e3cff */
[----:B------:R0:W2:Y:S04]  /*1ad90*/  @!P2 LDG.E.U8 R10, desc[UR8][R12.64] ;  /* 0x000000080c0aa981 */ /* 0x0000a8000c1e1100 */
[----:B------:R-:W0:Y:S04]  /*1ada0*/  LDL R12, [R1+0x528] ;  /* 0x00052800010c7983 */ /* 0x000e280000100800 */
[----:B------:R-:W0:Y:S01]  /*1adb0*/  LDL R13, [R1+0x52c] ;  /* 0x00052c00010d7983 */ /* 0x000e220000100800 */
[----:B------:R-:W-:Y:S02]  /*1adc0*/  ISETP.GE.AND P5, PT, R11, UR12, PT ;  /* 0x0000000c0b007c0c */ /* 0x000fe4000bfa6270 */
[----:B------:R-:W-:-:S02]  /*1add0*/  PRMT R11, RZ, 0x7610, R11 ;  /* 0x00007610ff0b7816 */ /* 0x000fc4000000000b */
[----:B0-----:R-:W-:-:S04]  /*1ade0*/  @!P6 LOP3.LUT R13, R13, R12, RZ, 0x3c, !PT ;  /* 0x0000000c0d0de212 */ /* 0x001fc800078e3cff */
        /* <DEDUP_REMOVED lines=24> */
[----:B------:R-:W0:Y:S01]  /*1af70*/  LDL R13, [R1+0x50c] ;  /* 0x00050c00010d7983 */ /* 0x000e220000100800 */
[----:B------:R-:W-:-:S03]  /*1af80*/  PRMT R17, RZ, 0x7610, R17 ;  /* 0x00007610ff117816 */ /* 0x000fc60000000011 */
[----:B------:R1:W-:Y:S01]  /*1af90*/  STL [R1+0xda8], R28 ;  /* 0x000da81c01007387 */ /* 0x0003e20000100800 */
[----:B0-----:R-:W-:Y:S02]  /*1afa0*/  @!P5 IMAD.MOV.U32 R12, RZ, RZ, R13 ;  /* 0x000000ffff0cd224 */ /* 0x001fe400078e000d */
[----:B------:R-:W-:Y:S02]  /*1afb0*/  @!P5 IMAD.MOV.U32 R13, RZ, RZ, R28 ;  /* 0x000000ffff0dd224 */ /* 0x000fe400078e001c */
[----:B-1----:R-:W2:Y:S04]  /*1afc0*/  LDL R28, [R1+0x504] ;  /* 0x00050400011c7983 */ /* 0x002ea80000100800 */
[----:B------:R2:W3:Y:S04]  /*1afd0*/  @!P5 LDG.E.U8 R17, desc[UR8][R12.64] ;  /* 0x000000080c11d981 */ /* 0x0004e8000c1e1100 */
[----:B------:R-:W3:Y:S01]  /*1afe0*/  LDL R13, [R1+0x500] ;  /* 0x00050000010d7983 */ /* 0x000ee20000100800 */
[----:B------:R-:W0:Y:S01]  /*1aff0*/  S2UR UR6, SR_CgaCtaId ;  /* 0x00000000000679c3 */ /* 0x000e220000008800 */
[----:B------:R-:W-:Y:S01]  /*1b000*/  PRMT R18, RZ, 0x7610, R18 ;  /* 0x00007610ff127816 */ /* 0x000fe20000000012 */
[----:B------:R-:W-:Y:S01]  /*1b010*/  UMOV UR5, 0x400 ;  /* 0x0000040000057882 */ /* 0x000fe20000000000 */
[----:B------:R-:W-:Y:S01]  /*1b020*/  LOP3.LUT R22, R22, 0x3f, RZ, 0xc0, !PT ;  /* 0x0000003f16167812 */ /* 0x000fe200078ec0ff */
[----:B0-----:R-:W-:Y:S01]  /*1b030*/  ULEA UR5, UR6, UR5, 0x18 ;  /* 0x0000000506057291 */ /* 0x001fe2000f8ec0ff */
[----:B--2---:R-:W-:-:S02]  /*1b040*/  @!P0 IMAD.MOV.U32 R12, RZ, RZ, R28 ;  /* 0x000000ffff0c8224 */ /* 0x004fc400078e001c */
[----:B------:R-:W2:Y:S04]  /*1b050*/  LDL R28, [R1+0xd60] ;  /* 0x000d6000011c7983 */ /* 0x000ea80000100800 */
[----:B---3--:R-:W3:Y:S01]  /*1b060*/  @!P0 LDG.E.U8 R18, desc[UR8][R12.64] ;  /* 0x000000080c128981 */ /* 0x008ee2000c1e1100 */
[----:B------:R-:W-:Y:S06]  /*1b070*/  BAR.SYNC.DEFER_BLOCKING 0x0 ;  /* 0x0000000000007b1d */ /* 0x000fec0000010000 */
[----:B------:R-:W-:Y:S04]  /*1b080*/  STS.U8 [R22+UR5], R10 ;  /* 0x0000000a16007988 */ /* 0x000fe80008000005 */
[----:B------:R0:W-:Y:S02]  /*1b090*/  STS.U8 [R22+UR5+0x40], R0 ;  /* 0x0000400016007988 */ /* 0x0001e40008000005 */
[----:B0-----:R-:W0:Y:S02]  /*1b0a0*/  S2R R0, SR_TID.X ;  /* 0x0000000000007919 */ /* 0x001e240000002100 */
[----:B------:R-:W2:Y:S01]  /*1b0b0*/  LDL.LU R22, [R1+0x1470] ;  /* 0x0014700001167983 */ /* 0x000ea20000300800 */
[----:B0-----:R-:W-:-:S05]  /*1b0c0*/  LOP3.LUT R0, R0, 0x3f, RZ, 0xc0, !PT ;  /* 0x0000003f00007812 */ /* 0x001fca00078ec0ff */
[----:B------:R-:W-:Y:S04]  /*1b0d0*/  STS.U8 [R0+UR5+0x100], R4 ;  /* 0x0001000400007988 */ /* 0x000fe80008000005 */
[----:B------:R-:W-:Y:S01]  /*1b0e0*/  STS.U8 [R0+UR5+0x140], R5 ;  /* 0x0001400500007988 */ /* 0x000fe20008000005 */
[----:B------:R-:W-:-:S03]  /*1b0f0*/  ISETP.GE.AND P0, PT, R0, UR12, PT ;  /* 0x0000000c00007c0c */ /* 0x000fc6000bf06270 */
[----:B----4-:R-:W-:Y:S04]  /*1b100*/  STS.U8 [R0+UR5+0x200], R8 ;  /* 0x0002000800007988 */ /* 0x010fe80008000005 */
[----:B------:R-:W-:Y:S04]  /*1b110*/  STS.U8 [R0+UR5+0x240], R9 ;  /* 0x0002400900007988 */ /* 0x000fe80008000005 */
[----:B------:R-:W-:Y:S04]  /*1b120*/  STS.U8 [R0+UR5+0x300], R14 ;  /* 0x0003000e00007988 */ /* 0x000fe80008000005 */
[----:B------:R0:W-:Y:S02]  /*1b130*/  STS.U8 [R0+UR5+0x340], R15 ;  /* 0x0003400f00007988 */ /* 0x0001e40008000005 */
[----:B0-----:R-:W0:Y:S02]  /*1b140*/  S2R R0, SR_TID.X ;  /* 0x0000000000007919 */ /* 0x001e240000002100 */
[----:B0-----:R-:W-:-:S04]  /*1b150*/  LOP3.LUT R0, R0, 0x3f, RZ, 0xc0, !PT ;  /* 0x0000003f00007812 */ /* 0x001fc800078ec0ff */
[----:B------:R-:W-:-:S05]  /*1b160*/  LOP3.LUT R0, R0, 0x8, RZ, 0x3c, !PT ;  /* 0x0000000800007812 */ /* 0x000fca00078e3cff */
[----:B------:R0:W-:Y:S04]  /*1b170*/  STS.U8 [R0+UR5+0x80], R2 ;  /* 0x0000800200007988 */ /* 0x0001e80008000005 */
[----:B0-----:R-:W4:Y:S04]  /*1b180*/  LDL R2, [R1+0xd58] ;  /* 0x000d580001027983 */ /* 0x001f280000100800 */
[----:B------:R4:W-:Y:S04]  /*1b190*/  STS.U8 [R0+UR5+0xc0], R3 ;  /* 0x0000c00300007988 */ /* 0x0009e80008000005 */
[----:B------:R-:W-:Y:S04]  /*1b1a0*/  STS.U8 [R0+UR5+0x180], R6 ;  /* 0x0001800600007988 */ /* 0x000fe80008000005 */
[----:B------:R-:W-:Y:S04]  /*1b1b0*/  STS.U8 [R0+UR5+0x1c0], R7 ;  /* 0x0001c00700007988 */ /* 0x000fe80008000005 */
[----:B------:R-:W-:Y:S04]  /*1b1c0*/  STS.U8 [R0+UR5+0x280], R11 ;  /* 0x0002800b00007988 */ /* 0x000fe80008000005 */
[----:B------:R-:W-:Y:S04]  /*1b1d0*/  STS.U8 [R0+UR5+0x2c0], R16 ;  /* 0x0002c01000007988 */ /* 0x000fe80008000005 */
[----:B------:R-:W-:Y:S01]  /*1b1e0*/  STS.U8 [R0+UR5+0x380], R17 ;  /* 0x0003801100007988 */ /* 0x000fe20008000005 */
[----:B------:R-:W-:-:S03]  /*1b1f0*/  PRMT R26, RZ, 0x7610, R26 ;  /* 0x00007610ff1a7816 */ /* 0x000fc6000000001a */
[----:B---3--:R-:W-:Y:S01]  /*1b200*/  STS.U8 [R0+UR5+0x3c0], R18 ;  /* 0x0003c01200007988 */ /* 0x008fe20008000005 */
[----:B----4-:R-:W-:Y:S02]  /*1b210*/  @!P0 IMAD.MOV.U32 R3, RZ, RZ, R2 ;  /* 0x000000ffff038224 */ /* 0x010fe400078e0002 */
[----:B--2---:R-:W-:Y:S01]  /*1b220*/  @!P0 IMAD.MOV.U32 R2, RZ, RZ, R28 ;  /* 0x000000ffff028224 */ /* 0x004fe200078e001c */
[----:B------:R-:W-:Y:S06]  /*1b230*/  BAR.SYNC.DEFER_BLOCKING 0x0 ;  /* 0x0000000000007b1d */ /* 0x000fec0000010000 */
[----:B------:R-:W2:Y:S04]  /*1b240*/  LDL.LU R28, [R1+0xd48] ;  /* 0x000d4800011c7983 */ /* 0x000ea80000300800 */
[----:B------:R-:W3:Y:S04]  /*1b250*/  @!P0 LDG.E.U8 R26, desc[UR8][R2.64] ;  /* 0x00000008021a8981 */ /* 0x000ee8000c1e1100 */
[----:B---3--:R0:W-:Y:S04]  /*1b260*/  STL [R1+0x4d8], R26 ;  /* 0x0004d81a01007387 */ /* 0x0081e80000100800 */
[----:B0-----:R-:W3:Y:S04]  /*1b270*/  LDL.LU R26, [R1+0x146c] ;  /* 0x00146c00011a7983 */ /* 0x001ee80000300800 */
[----:B------:R-:W4:Y:S04]  /*1b280*/  LDL R2, [R1+0xd28] ;  /* 0x000d280001027983 */ /* 0x000f280000100800 */
[----:B------:R-:W4:Y:S01]  /*1b290*/  LDL R3, [R1+0xd2c] ;  /* 0x000d2c0001037983 */ /* 0x000f220000100800 */
[----:B------:R-:W-:-:S02]  /*1b2a0*/  PRMT R22, RZ, 0x7610, R22 ;  /* 0x00007610ff167816 */ /* 0x000fc40000000016 */
[----:B----4-:R-:W-:-:S04]  /*1b2b0*/  @!P0 LOP3.LUT R3, R3, R2, RZ, 0x3c, !PT ;  /* 0x0000000203038212 */ /* 0x010fc800078e3cff */
[----:B------:R-:W-:-:S04]  /*1b2c0*/  @!P0 LOP3.LUT R2, R3, R2, RZ, 0x3c, !PT ;  /* 0x0000000203028212 */ /* 0x000fc800078e3cff */
[----:B------:R-:W-:-:S05]  /*1b2d0*/  @!P0 LOP3.LUT R3, R3, R2, RZ, 0x3c, !PT ;  /* 0x0000000203038212 */ /* 0x000fca00078e3cff */
[----:B------:R-:W4:Y:S04]  /*1b2e0*/  @!P0 LDG.E.U8 R22, desc[UR8][R2.64] ;  /* 0x0000000802168981 */ /* 0x000f28000c1e1100 */
[----:B----4-:R0:W-:Y:S04]  /*1b2f0*/  STL [R1+0x4d4], R22 ;  /* 0x0004d41601007387 */ /* 0x0101e80000100800 */
[----:B0-----:R-:W4:Y:S04]  /*1b300*/  LDL.LU R22, [R1+0x1468] ;  /* 0x0014680001167983 */ /* 0x001f280000300800 */
[----:B------:R-:W2:Y:S04]  /*1b310*/  LDL R2, [R1+0x4fc] ;  /* 0x0004fc0001027983 */ /* 0x000ea80000100800 */
[----:B------:R-:W2:Y:S01]  /*1b320*/  LDL R3, [R1+0x598] ;  /* 0x0005980001037983 */ /* 0x000ea20000100800 */
[----:B------:R-:W-:-:S02]  /*1b330*/  PRMT R20, RZ, 0x7610, R20 ;  /* 0x00007610ff147816 */ /* 0x000fc40000000014 */
[----:B--2---:R-:W-:-:S04]  /*1b340*/  @!P0 LOP3.LUT R3, R3, R2, RZ, 0x3c, !PT ;  /* 0x0000000203038212 */ /* 0x004fc800078e3cff */
[----:B------:R-:W-:-:S04]  /*1b350*/  @!P0 LOP3.LUT R2, R3, R2, RZ, 0x3c, !PT ;  /* 0x0000000203028212 */ /* 0x000fc800078e3cff */
[----:B------:R-:W-:-:S05]  /*1b360*/  @!P0 LOP3.LUT R3, R3, R2, RZ, 0x3c, !PT ;  /* 0x0000000203038212 */ /* 0x000fca00078e3cff */
[----:B------:R-:W2:Y:S04]  /*1b370*/  @!P0 LDG.E.U8 R20, desc[UR8][R2.64] ;  /* 0x0000000802148981 */ /* 0x000ea8000c1e1100 */
[----:B--2---:R0:W-:Y:S04]  /*1b380*/  STL [R1+0x4d0], R20 ;  /* 0x0004d01401007387 */ /* 0x0041e80000100800 */
[----:B0-----:R-:W2:Y:S04]  /*1b390*/  LDL.LU R20, [R1+0x1464] ;  /* 0x0014640001147983 */ /* 0x001ea80000300800 */
[----:B------:R-:W2:Y:S04]  /*1b3a0*/  LDL R2, [R1+0x594] ;  /* 0x0005940001027983 */ /* 0x000ea80000100800 */
[----:B------:R-:W2:Y:S01]  /*1b3b0*/  LDL R3, [R1+0xd24] ;  /* 0x000d240001037983 */ /* 0x000ea20000100800 */
[----:B----4-:R-:W-:-:S02]  /*1b3c0*/  PRMT R22, RZ, 0x7610, R22 ;  /* 0x00007610ff167816 */ /* 0x010fc40000000016 */
[----:B--2---:R-:W-:-:S04]  /*1b3d0*/  @!P0 LOP3.LUT R3, R3, R2, RZ, 0x3c, !PT ;  /* 0x0000000203038212 */ /* 0x004fc800078e3cff */
[----:B------:R-:W-:-:S04]  /*1b3e0*/  @!P0 LOP3.LUT R2, R3, R2, RZ, 0x3c, !PT ;  /* 0x0000000203028212 */ /* 0x000fc800078e3cff */
[----:B------:R-:W-:-:S05]  /*1b3f0*/  @!P0 LOP3.LUT R3, R3, R2, RZ, 0x3c, !PT ;  /* 0x0000000203038212 */ /* 0x000fca00078e3cff */
[----:B------:R-:W2:Y:S04]  /*1b400*/  @!P0 LDG.E.U8 R22, desc[UR8][R2.64] ;  /* 0x0000000802168981 */ /* 0x000ea8000c1e1100 */
[----:B--2---:R0:W-:Y:S04]  /*1b410*/  STL [R1+0x4cc], R22 ;  /* 0x0004cc1601007387 */ /* 0x0041e80000100800 */
[----:B0-----:R-:W2:Y:S04]  /*1b420*/  LDL.LU R22, [R1+0x1460] ;  /* 0x0014600001167983 */ /* 0x001ea80000300800 */
        /* <DEDUP_REMOVED lines=9> */
[----:B------:R-:W3:Y:S04]  /*1b4c0*/  LDL R2, [R1+0x58c] ;  /* 0x00058c0001027983 */ /* 0x000ee80000100800 */
[----:B------:R-:W3:Y:S01]  /*1b4d0*/  LDL R3, [R1+0xd1c] ;  /* 0x000d1c0001037983 */ /* 0x000ee20000100800 */
[----:B--2---:R-:W-:-:S02]  /*1b4e0*/  PRMT R22, RZ, 0x7610, R22 ;  /* 0x00007610ff167816 */ /* 0x004fc40000000016 */
[----:B---3--:R-:W-:-:S04]  /*1b4f0*/  @!P0 LOP3.LUT R3, R3, R2, RZ, 0x3c, !PT ;  /* 0x0000000203038212 */ /* 0x008fc800078e3cff */
[----:B------:R-:W-:-:S04]  /*1b500*/  @!P0 LOP3.LUT R2, R3, R2, RZ, 0x3c, !PT ;  /* 0x0000000203028212 */ /* 0x000fc800078e3cff */
[----:B------:R-:W-:-:S05]  /*1b510*/  @!P0 LOP3.LUT R3, R3, R2, RZ, 0x3c, !PT ;  /* 0x0000000203038212 */ /* 0x000fca00078e3cff */
[----:B------:R-:W2:Y:S04]  /*1b520*/  @!P0 LDG.E.U8 R22, desc[UR8][R2.64] ;  /* 0x0000000802168981 */ /* 0x000ea8000c1e1100 */
[----:B--2---:R0:W-:Y:S04]  /*1b530*/  STL [R1+0x4c4], R22 ;  /* 0x0004c41601007387 */ /* 0x0041e80000100800 */
[----:B0-----:R-:W2:Y:S04]  /*1b540*/  LDL.LU R22, [R1+0x1458] ;  /* 0x0014580001167983 */ /* 0x001ea80000300800 */
[----:B------:R-:W3:Y:S04]  /*1b550*/  LDL R2, [R1+0x588] ;  /* 0x0005880001027983 */ /* 0x000ee80000100800 */
[----:B------:R-:W3:Y:S01]  /*1b560*/  LDL R3, [R1+0xd18] ;  /* 0x000d180001037983 */ /* 0x000ee20000100800 */
[----:B----4-:R-:W-:-:S02]  /*1b570*/  PRMT R20, RZ, 0x7610, R20 ;  /* 0x00007610ff147816 */ /* 0x010fc40000000014 */
[----:B---3--:R-:W-:-:S04]  /*1b580*/  @!P0 LOP3.LUT R3, R3, R2, RZ, 0x3c, !PT ;  /* 0x0000000203038212 */ /* 0x008fc800078e3cff */
[----:B------:R-:W-:-:S04]  /*1b590*/  @!P0 LOP3.LUT R2, R3, R2, RZ, 0x3c, !PT ;  /* 0x0000000203028212 */ /* 0x000fc800078e3cff */
[----:B------:R-:W-:-:S05]  /*1b5a0*/  @!P0 LOP3.LUT R3, R3, R2, RZ, 0x3c, !PT ;  /* 0x0000000203038212 */ /* 0x000fca00078e3cff */
[----:B------:R-:W3:Y:S04]  /*1b5b0*/  @!P0 LDG.E.U8 R20, desc[UR8][R2.64] ;  /* 0x0000000802148981 */ /* 0x000ee8000c1e1100 */
[----:B---3--:R0:W-:Y:S04]  /*1b5c0*/  STL [R1+0x4c0], R20 ;  /* 0x0004c01401007387 */ /* 0x0081e80000100800 */
[----:B0-----:R-:W3:Y:S04]  /*1b5d0*/  LDL.LU R20, [R1+0x1454] ;  /* 0x0014540001147983 */ /* 0x001ee80000300800 */
[----:B------:R-:W4:Y:S04]  /*1b5e0*/  LDL R2, [R1+0x584] ;  /* 0x0005840001027983 */ /* 0x000f280000100800 */
[----:B------:R-:W4:Y:S01]  /*1b5f0*/  LDL R3, [R1+0xd14] ;  /* 0x000d140001037983 */ /* 0x000f220000100800 */
[----:B--2---:R-:W-:-:S02]  /*1b600*/  PRMT R22, RZ, 0x7610, R22 ;  /* 0x00007610ff167816 */ /* 0x004fc40000000016 */
[----:B----4-:R-:W-:-:S04]  /*1b610*/  @!P0 LOP3.LUT R3, R3, R2, RZ, 0x3c, !PT ;  /* 0x0000000203038212 */ /* 0x010fc800078e3cff */
[----:B------:R-:W-:-:S04]  /*1b620*/  @!P0 LOP3.LUT R2, R3, R2, RZ, 0x3c, !PT ;  /* 0x0000000203028212 */ /* 0x000fc800078e3cff */
[----:B------:R-:W-:-:S05]  /*1b630*/  @!P0 LOP3.LUT R3, R3, R2, RZ, 0x3c, !PT ;  /* 0x0000000203038212 */ /* 0x000fca00078e3cff */
[----:B------:R-:W2:Y:S04]  /*1b640*/  @!P0 LDG.E.U8 R22, desc[UR8][R2.64] ;  /* 0x0000000802168981 */ /* 0x000ea8000c1e1100 */
[----:B--2---:R0:W-:Y:S04]  /*1b650*/  STL [R1+0x4bc], R22 ;  /* 0x0004bc1601007387 */ /* 0x0041e80000100800 */
[----:B0-----:R-:W2:Y:S04]  /*1b660*/  LDL.LU R22, [R1+0x1450] ;  /* 0x0014500001167983 */ /* 0x001ea80000300800 */
[----:B------:R-:W4:Y:S04]  /*1b670*/  LDL R2, [R1+0x580] ;  /* 0x0005800001027983 */ /* 0x000f280000100800 */
[----:B------:R-:W4:Y:S01]  /*1b680*/  LDL R3, [R1+0xd10] ;  /* 0x000d100001037983 */ /* 0x000f220000100800 */
[----:B---3--:R-:W-:-:S02]  /*1b690*/  PRMT R20, RZ, 0x7610, R20 ;  /* 0x00007610ff147816 */ /* 0x008fc40000000014 */
[----:B----4-:R-:W-:-:S04]  /*1b6a0*/  @!P0 LOP3.LUT R3, R3, R2, RZ, 0x3c, !PT ;  /* 0x0000000203038212 */ /* 0x010fc800078e3cff */
        /* <DEDUP_REMOVED lines=1820> */
[----:B------:R0:W4:Y:S04]  /*22870*/  @!P0 LDG.E.U8 R16, desc[UR8][R2.64] ;  /* 0x0000000802108981 */ /* 0x000128000c1e1100 */
[----:B------:R-:W0:Y:S04]  /*22880*/  LDL R2, [R1+0x640] ;  /* 0x0006400001027983 */ /* 0x000e280000100800 */
[----:B------:R-:W0:Y:S01]  /*22890*/  LDL R3, [R1+0x644] ;  /* 0x0006440001037983 */ /* 0x000e220000100800 */
[----:B------:R-:W-:Y:S02]  /*228a0*/  PRMT R6, RZ, 0x7610, R6 ;  /* 0x00007610ff067816 */ /* 0x000fe40000000006 */
[----:B0-----:R-:W-:-:S04]  /*228b0*/  @!P0 LOP3.LUT R3, R3, R2, RZ, 0x3c, !PT ;  /* 0x0000000203038212 */ /* 0x001fc800078e3cff */
[----:B------:R-:W-:-:S04]  /*228c0*/  @!P0 LOP3.LUT R2, R3, R2, RZ, 0x3c, !PT ;  /* 0x0000000203028212 */ /* 0x000fc800078e3cff */
[----:B------:R-:W-:Y:S01]  /*228d0*/  @!P0 LOP3.LUT R3, R3, R2, RZ, 0x3c, !PT ;  /* 0x0000000203038212 */ /* 0x000fe200078e3cff */
[----:B----4-:R0:W-:Y:S04]  /*228e0*/  STL [R1+0xcc], R16 ;  /* 0x0000cc1001007387 */ /* 0x0101e80000100800 */
[----:B------:R1:W4:Y:S01]  /*228f0*/  @!P0 LDG.E.U8 R6, desc[UR8][R2.64] ;  /* 0x0000000802068981 */ /* 0x000322000c1e1100 */
[----:B--2---:R-:W-:-:S03]  /*22900*/  PRMT R22, RZ, 0x7610, R22 ;  /* 0x00007610ff167816 */ /* 0x004fc60000000016 */
[----:B0-----:R-:W2:Y:S04]  /*22910*/  LDL R16, [R1+0xd5c] ;  /* 0x000d5c0001107983 */ /* 0x001ea80000100800 */
[----:B------:R-:W1:Y:S04]  /*22920*/  LDL R2, [R1+0x608] ;  /* 0x0006080001027983 */ /* 0x000e680000100800 */
[----:B------:R-:W1:Y:S02]  /*22930*/  LDL R3, [R1+0x60c] ;  /* 0x00060c0001037983 */ /* 0x000e640000100800 */
[----:B-1----:R-:W-:-:S04]  /*22940*/  @!P0 LOP3.LUT R3, R3, R2, RZ, 0x3c, !PT ;  /* 0x0000000203038212 */ /* 0x002fc800078e3cff */
[----:B------:R-:W-:-:S04]  /*22950*/  @!P0 LOP3.LUT R2, R3, R2, RZ, 0x3c, !PT ;  /* 0x0000000203028212 */ /* 0x000fc800078e3cff */
[----:B------:R-:W-:-:S05]  /*22960*/  @!P0 LOP3.LUT R3, R3, R2, RZ, 0x3c, !PT ;  /* 0x0000000203038212 */ /* 0x000fca00078e3cff */
[----:B------:R-:W2:Y:S04]  /*22970*/  @!P0 LDG.E.U8 R22, desc[UR8][R2.64] ;  /* 0x0000000802168981 */ /* 0x000ea8000c1e1100 */
[----:B----4-:R0:W-:Y:S04]  /*22980*/  STL [R1+0xc8], R6 ;  /* 0x0000c80601007387 */ /* 0x0101e80000100800 */
[----:B0-----:R-:W4:Y:S04]  /*22990*/  LDL R6, [R1+0xd78] ;  /* 0x000d780001067983 */ /* 0x001f280000100800 */
[----:B--2---:R0:W-:Y:S04]  /*229a0*/  STL [R1+0xc4], R22 ;  /* 0x0000c41601007387 */ /* 0x0041e80000100800 */
[----:B0-----:R-:W2:Y:S04]  /*229b0*/  LDL.LU R22, [R1+0x1124] ;  /* 0x0011240001167983 */ /* 0x001ea80000300800 */
[----:B------:R-:W2:Y:S04]  /*229c0*/  LDL R2, [R1+0x600] ;  /* 0x0006000001027983 */ /* 0x000ea80000100800 */
[----:B------:R-:W2:Y:S01]  /*229d0*/  LDL R3, [R1+0x604] ;  /* 0x0006040001037983 */ /* 0x000ea20000100800 */
[----:B---3--:R-:W-:-:S02]  /*229e0*/  PRMT R20, RZ, 0x7610, R20 ;  /* 0x00007610ff147816 */ /* 0x008fc40000000014 */
[----:B--2---:R-:W-:-:S04]  /*229f0*/  @!P0 LOP3.LUT R3, R3, R2, RZ, 0x3c, !PT ;  /* 0x0000000203038212 */ /* 0x004fc800078e3cff */
[----:B------:R-:W-:-:S04]  /*22a00*/  @!P0 LOP3.LUT R2, R3, R2, RZ, 0x3c, !PT ;  /* 0x0000000203028212 */ /* 0x000fc800078e3cff */
[----:B------:R-:W-:-:S05]  /*22a10*/  @!P0 LOP3.LUT R3, R3, R2, RZ, 0x3c, !PT ;  /* 0x0000000203038212 */ /* 0x000fca00078e3cff */
[----:B------:R-:W2:Y:S04]  /*22a20*/  @!P0 LDG.E.U8 R20, desc[UR8][R2.64] ;  /* 0x0000000802148981 */ /* 0x000ea8000c1e1100 */
[----:B--2---:R0:W-:Y:S04]  /*22a30*/  STL [R1+0xc0], R20 ;  /* 0x0000c01401007387 */ /* 0x0041e80000100800 */
[----:B0-----:R-:W2:Y:S04]  /*22a40*/  LDL.LU R20, [R1+0x1120] ;  /* 0x0011200001147983 */ /* 0x001ea80000300800 */
[----:B------:R-:W3:Y:S04]  /*22a50*/  LDL R2, [R1+0x5c8] ;  /* 0x0005c80001027983 */ /* 0x000ee80000100800 */
[----:B------:R-:W3:Y:S01]  /*22a60*/  LDL R3, [R1+0x5cc] ;  /* 0x0005cc0001037983 */ /* 0x000ee20000100800 */
[----:B------:R-:W-:-:S02]  /*22a70*/  PRMT R22, RZ, 0x7610, R22 ;  /* 0x00007610ff167816 */ /* 0x000fc40000000016 */
[----:B---3--:R-:W-:-:S04]  /*22a80*/  @!P0 LOP3.LUT R3, R3, R2, RZ, 0x3c, !PT ;  /* 0x0000000203038212 */ /* 0x008fc800078e3cff */
[----:B------:R-:W-:-:S04]  /*22a90*/  @!P0 LOP3.LUT R2, R3, R2, RZ, 0x3c, !PT ;  /* 0x0000000203028212 */ /* 0x000fc800078e3cff */
[----:B------:R-:W-:-:S05]  /*22aa0*/  @!P0 LOP3.LUT R3, R3, R2, RZ, 0x3c, !PT ;  /* 0x0000000203038212 */ /* 0x000fca00078e3cff */
[----:B------:R-:W3:Y:S04]  /*22ab0*/  @!P0 LDG.E.U8 R22, desc[UR8][R2.64] ;  /* 0x0000000802168981 */ /* 0x000ee8000c1e1100 */
[----:B---3--:R0:W-:Y:S04]  /*22ac0*/  STL [R1+0xbc], R22 ;  /* 0x0000bc1601007387 */ /* 0x0081e80000100800 */
[----:B0-----:R-:W3:Y:S04]  /*22ad0*/  LDL.LU R22, [R1+0x111c] ;  /* 0x00111c0001167983 */ /* 0x001ee80000300800 */
[----:B------:R-:W3:Y:S04]  /*22ae0*/  LDL R2, [R1+0x5c0] ;  /* 0x0005c00001027983 */ /* 0x000ee80000100800 */
[----:B------:R-:W3:Y:S01]  /*22af0*/  LDL R3, [R1+0x5c4] ;  /* 0x0005c40001037983 */ /* 0x000ee20000100800 */
[----:B--2---:R-:W-:-:S02]  /*22b00*/  PRMT R20, RZ, 0x7610, R20 ;  /* 0x00007610ff147816 */ /* 0x004fc40000000014 */
[----:B---3--:R-:W-:-:S04]  /*22b10*/  @!P0 LOP3.LUT R3, R3, R2, RZ, 0x3c, !PT ;  /* 0x0000000203038212 */ /* 0x008fc800078e3cff */
[----:B------:R-:W-:-:S04]  /*22b20*/  @!P0 LOP3.LUT R2, R3, R2, RZ, 0x3c, !PT ;  /* 0x0000000203028212 */ /* 0x000fc800078e3cff */
[----:B------:R-:W-:-:S05]  /*22b30*/  @!P0 LOP3.LUT R3, R3, R2, RZ, 0x3c, !PT ;  /* 0x0000000203038212 */ /* 0x000fca00078e3cff */
[----:B------:R-:W2:Y:S01]  /*22b40*/  @!P0 LDG.E.U8 R20, desc[UR8][R2.64] ;  /* 0x0000000802148981 */ /* 0x000ea2000c1e1100 */
[----:B------:R-:W-:-:S03]  /*22b50*/  PRMT R22, RZ, 0x7610, R22 ;  /* 0x00007610ff167816 */ /* 0x000fc60000000016 */
[----:B--2---:R0:W-:Y:S04]  /*22b60*/  STL [R1+0xb8], R20 ;  /* 0x0000b81401007387 */ /* 0x0041e80000100800 */
[----:B0-----:R-:W2:Y:S04]  /*22b70*/  LDL.LU R20, [R1+0x1118] ;  /* 0x0011180001147983 */ /* 0x001ea80000300800 */
[----:B------:R-:W3:Y:S01]  /*22b80*/  LDL R3, [R1+0x5a0] ;  /* 0x0005a00001037983 */ /* 0x000ee20000100800 */
[----:B------:R-:W-:-:S03]  /*22b90*/  @!P0 IMAD.MOV.U32 R2, RZ, RZ, R16 ;  /* 0x000000ffff028224 */ /* 0x000fc600078e0010 */
[----:B------:R-:W2:Y:S04]  /*22ba0*/  LDL R16, [R1+0x6bc] ;  /* 0x0006bc0001107983 */ /* 0x000ea80000100800 */
[----:B---3--:R-:W3:Y:S01]  /*22bb0*/  @!P0 LDG.E.U8 R22, desc[UR8][R2.64] ;  /* 0x0000000802168981 */ /* 0x008ee2000c1e1100 */
[----:B------:R-:W-:-:S03]  /*22bc0*/  PRMT R0, RZ, 0x7610, R0 ;  /* 0x00007610ff007816 */ /* 0x000fc60000000000 */
[----:B---3--:R0:W-:Y:S04]  /*22bd0*/  STL [R1+0xb4], R22 ;  /* 0x0000b41601007387 */ /* 0x0081e80000100800 */
[----:B0-----:R-:W3:Y:S04]  /*22be0*/  LDL.LU R22, [R1+0x1114] ;  /* 0x0011140001167983 */ /* 0x001ee80000300800 */
[----:B------:R-:W3:Y:S01]  /*22bf0*/  LDL R3, [R1+0x59c] ;  /* 0x00059c0001037983 */ /* 0x000ee20000100800 */
[----:B----4-:R-:W-:Y:S01]  /*22c00*/  @!P0 IMAD.MOV.U32 R2, RZ, RZ, R6 ;  /* 0x000000ffff028224 */ /* 0x010fe200078e0006 */
[----:B--2---:R-:W-:-:S02]  /*22c10*/  PRMT R20, RZ, 0x7610, R20 ;  /* 0x00007610ff147816 */ /* 0x004fc40000000014 */
[----:B------:R-:W2:Y:S04]  /*22c20*/  LDL R6, [R1+0x6a8] ;  /* 0x0006a80001067983 */ /* 0x000ea80000100800 */
[----:B---3--:R0:W3:Y:S04]  /*22c30*/  @!P0 LDG.E.U8 R0, desc[UR8][R2.64] ;  /* 0x0000000802008981 */ /* 0x0080e8000c1e1100 */
[----:B------:R-:W0:Y:S04]  /*22c40*/  LDL R2, [R1+0x6e0] ;  /* 0x0006e00001027983 */ /* 0x000e280000100800 */
[----:B------:R-:W0:Y:S02]  /*22c50*/  LDL R3, [R1+0x6e4] ;  /* 0x0006e40001037983 */ /* 0x000e240000100800 */
[----:B0-----:R-:W-:-:S04]  /*22c60*/  @!P0 LOP3.LUT R3, R3, R2, RZ, 0x3c, !PT ;  /* 0x0000000203038212 */ /* 0x001fc800078e3cff */
[----:B------:R-:W-:-:S04]  /*22c70*/  @!P0 LOP3.LUT R2, R3, R2, RZ, 0x3c, !PT ;  /* 0x0000000203028212 */ /* 0x000fc800078e3cff */
[----:B------:R-:W-:-:S05]  /*22c80*/  @!P0 LOP3.LUT R3, R3, R2, RZ, 0x3c, !PT ;  /* 0x0000000203038212 */ /* 0x000fca00078e3cff */
[----:B------:R-:W4:Y:S04]  /*22c90*/  @!P0 LDG.E.U8 R20, desc[UR8][R2.64] ;  /* 0x0000000802148981 */ /* 0x000f28000c1e1100 */
[----:B---3--:R0:W-:Y:S04]  /*22ca0*/  STL [R1+0xb0], R0 ;  /* 0x0000b00001007387 */ /* 0x0081e80000100800 */
[----:B0-----:R-:W3:Y:S04]  /*22cb0*/  LDL R0, [R1+0x6ac] ;  /* 0x0006ac0001007983 */ /* 0x001ee80000100800 */
        /* <DEDUP_REMOVED lines=17> */
[----:B------:R-:W2:Y:S01]  /*22dd0*/  @!P0 LDG.E.U8 R20, desc[UR8][R2.64] ;  /* 0x0000000802148981 */ /* 0x000ea2000c1e1100 */
[----:B------:R-:W-:-:S03]  /*22de0*/  PRMT R26, RZ, 0x7610, R26 ;  /* 0x00007610ff1a7816 */ /* 0x000fc6000000001a */
[----:B--2---:R0:W-:Y:S04]  /*22df0*/  STL [R1+0x64], R20 ;  /* 0x0000641401007387 */ /* 0x0041e80000100800 */
[----:B0-----:R-:W2:Y:S04]  /*22e00*/  LDL.LU R20, [R1+0x1108] ;  /* 0x0011080001147983 */ /* 0x001ea80000300800 */
[----:B------:R-:W4:Y:S01]  /*22e10*/  LDL R3, [R1+0x6b8] ;  /* 0x0006b80001037983 */ /* 0x000f220000100800 */
[----:B------:R-:W-:-:S03]  /*22e20*/  @!P0 IMAD.MOV.U32 R2, RZ, RZ, R16 ;  /* 0x000000ffff028224 */ /* 0x000fc600078e0010 */
[----:B------:R-:W2:Y:S04]  /*22e30*/  LDL R16, [R1+0x694] ;  /* 0x0006940001107983 */ /* 0x000ea80000100800 */
[----:B----4-:R-:W4:Y:S04]  /*22e40*/  @!P0 LDG.E.U8 R26, desc[UR8][R2.64] ;  /* 0x00000008021a8981 */ /* 0x010f28000c1e1100 */
[----:B----4-:R0:W-:Y:S04]  /*22e50*/  STL [R1+0x60], R26 ;  /* 0x0000601a01007387 */ /* 0x0101e80000100800 */
[----:B0-----:R-:W4:Y:S04]  /*22e60*/  LDL.LU R26, [R1+0x1104] ;  /* 0x00110400011a7983 */ /* 0x001f280000300800 */
[----:B------:R-:W2:Y:S04]  /*22e70*/  LDL R2, [R1+0x6b0] ;  /* 0x0006b00001027983 */ /* 0x000ea80000100800 */
[----:B------:R-:W2:Y:S01]  /*22e80*/  LDL R3, [R1+0x6b4] ;  /* 0x0006b40001037983 */ /* 0x000ea20000100800 */
[----:B------:R-:W-:-:S02]  /*22e90*/  PRMT R24, RZ, 0x7610, R24 ;  /* 0x00007610ff187816 */ /* 0x000fc40000000018 */
[----:B------:R-:W-:Y:S02]  /*22ea0*/  PRMT R19, RZ, 0x7610, R19 ;  /* 0x00007610ff137816 */ /* 0x000fe40000000013 */
[----:B--2---:R-:W-:-:S04]  /*22eb0*/  @!P0 LOP3.LUT R3, R3, R2, RZ, 0x3c, !PT ;  /* 0x0000000203038212 */ /* 0x004fc800078e3cff */
[----:B------:R-:W-:-:S04]  /*22ec0*/  @!P0 LOP3.LUT R2, R3, R2, RZ, 0x3c, !PT ;  /* 0x0000000203028212 */ /* 0x000fc800078e3cff */
[----:B------:R-:W-:-:S05]  /*22ed0*/  @!P0 LOP3.LUT R3, R3, R2, RZ, 0x3c, !PT ;  /* 0x0000000203038212 */ /* 0x000fca00078e3cff */
[----:B------:R3:W2:Y:S02]  /*22ee0*/  @!P0 LDG.E.U8 R24, desc[UR8][R2.64] ;  /* 0x0000000802188981 */ /* 0x0006a4000c1e1100 */
[----:B---3--:R-:W-:Y:S02]  /*22ef0*/  @!P0 IMAD.MOV.U32 R2, RZ, RZ, R0 ;  /* 0x000000ffff028224 */ /* 0x008fe400078e0000 */
[----:B------:R-:W-:-:S05]  /*22f00*/  @!P0 IMAD.MOV.U32 R3, RZ, RZ, R6 ;  /* 0x000000ffff038224 */ /* 0x000fca00078e0006 */
[----:B------:R-:W3:Y:S04]  /*22f10*/  @!P0 LDG.E.U8 R19, desc[UR8][R2.64] ;  /* 0x0000000802138981 */ /* 0x000ee8000c1e1100 */
[----:B--2---:R0:W-:Y:S04]  /*22f20*/  STL [R1+0x4c], R24 ;  /* 0x00004c1801007387 */ /* 0x0041e80000100800 */
[----:B0-----:R-:W2:Y:S04]  /*22f30*/  LDL.LU R24, [R1+0x1100] ;  /* 0x0011000001187983 */ /* 0x001ea80000300800 */
[----:B------:R-:W2:Y:S04]  /*22f40*/  LDL R6, [R1+0x670] ;  /* 0x0006700001067983 */ /* 0x000ea80000100800 */
[----:B------:R-:W2:Y:S04]  /*22f50*/  LDL R0, [R1+0x674] ;  /* 0x0006740001007983 */ /* 0x000ea80000100800 */
[----:B---3--:R0:W-:Y:S04]  /*22f60*/  STL [R1+0x48], R19 ;  /* 0x0000481301007387 */ /* 0x0081e80000100800 */
[----:B0-----:R-:W3:Y:S04]  /*22f70*/  LDL.LU R19, [R1+0x10fc] ;  /* 0x0010fc0001137983 */ /* 0x001ee80000300800 */
        /* <DEDUP_REMOVED lines=11> */
[----:B------:R-:W-:-:S02]  /*23030*/  PRMT R23, RZ, 0x7610, R23 ;  /* 0x00007610ff177816 */ /* 0x000fc40000000017 */
[----:B--2---:R-:W-:-:S04]  /*23040*/  @!P0 LOP3.LUT R3, R3, R2, RZ, 0x3c, !PT ;  /* 0x0000000203038212 */ /* 0x004fc800078e3cff */
[----:B------:R-:W-:-:S04]  /*23050*/  @!P0 LOP3.LUT R2, R3, R2, RZ, 0x3c, !PT ;  /* 0x0000000203028212 */ /* 0x000fc800078e3cff */
[----:B------:R-:W-:-:S05]  /*23060*/  @!P0 LOP3.LUT R3, R3, R2, RZ, 0x3c, !PT ;  /* 0x0000000203038212 */ /* 0x000fca00078e3cff */
[----:B------:R-:W2:Y:S01]  /*23070*/  @!P0 LDG.E.U8 R23, desc[UR8][R2.64] ;  /* 0x0000000802178981 */ /* 0x000ea2000c1e1100 */
[----:B------:R-:W-:-:S03]  /*23080*/  PRMT R7, RZ, 0x7610, R7 ;  /* 0x00007610ff077816 */ /* 0x000fc60000000007 */
[----:B--2---:R0:W-:Y:S04]  /*23090*/  STL [R1+0x40], R23 ;  /* 0x0000401701007387 */ /* 0x0041e80000100800 */
[----:B0-----:R-:W2:Y:S04]  /*230a0*/  LDL.LU R23, [R1+0x10f4] ;  /* 0x0010f40001177983 */ /* 0x001ea80000300800 */
[----:B------:R-:W2:Y:S01]  /*230b0*/  LDL R3, [R1+0x690] ;  /* 0x0006900001037983 */ /* 0x000ea20000100800 */
[----:B------:R-:W-:Y:S01]  /*230c0*/  @!P0 IMAD.MOV.U32 R2, RZ, RZ, R16 ;  /* 0x000000ffff028224 */ /* 0x000fe200078e0010 */
[----:B------:R-:W-:-:S02]  /*230d0*/  PRMT R25, RZ, 0x7610, R25 ;  /* 0x00007610ff197816 */ /* 0x000fc40000000019 */
[----:B------:R-:W-:Y:S01]  /*230e0*/  PRMT R27, RZ, 0x7610, R27 ;  /* 0x00007610ff1b7816 */ /* 0x000fe2000000001b */
[----:B------:R-:W3:Y:S04]  /*230f0*/  LDL R16, [R1+0x638] ;  /* 0x0006380001107983 */ /* 0x000ee80000100800 */
[----:B--2---:R0:W2:Y:S04]  /*23100*/  @!P0 LDG.E.U8 R7, desc[UR8][R2.64] ;  /* 0x0000000802078981 */ /* 0x0040a8000c1e1100 */
[----:B------:R-:W0:Y:S04]  /*23110*/  LDL R2, [R1+0x678] ;  /* 0x0006780001027983 */ /* 0x000e280000100800 */
[----:B------:R-:W0:Y:S02]  /*23120*/  LDL R3, [R1+0x67c] ;  /* 0x00067c0001037983 */ /* 0x000e240000100800 */
[----:B0-----:R-:W-:-:S04]  /*23130*/  @!P0 LOP3.LUT R3, R3, R2, RZ, 0x3c, !PT ;  /* 0x0000000203038212 */ /* 0x001fc800078e3cff */
[----:B------:R-:W-:-:S04]  /*23140*/  @!P0 LOP3.LUT R2, R3, R2, RZ, 0x3c, !PT ;  /* 0x0000000203028212 */ /* 0x000fc800078e3cff */
[----:B------:R-:W-:-:S05]  /*23150*/  @!P0 LOP3.LUT R3, R3, R2, RZ, 0x3c, !PT ;  /* 0x0000000203038212 */ /* 0x000fca00078e3cff */
[----:B------:R0:W3:Y:S02]  /*23160*/  @!P0 LDG.E.U8 R25, desc[UR8][R2.64] ;  /* 0x0000000802198981 */ /* 0x0000e4000c1e1100 */
[----:B0-----:R-:W-:Y:S02]  /*23170*/  @!P0 IMAD.MOV.U32 R2, RZ, RZ, R0 ;  /* 0x000000ffff028224 */ /* 0x001fe400078e0000 */
[----:B------:R-:W-:-:S05]  /*23180*/  @!P0 IMAD.MOV.U32 R3, RZ, RZ, R6 ;  /* 0x000000ffff038224 */ /* 0x000fca00078e0006 */
[----:B------:R-:W4:Y:S04]  /*23190*/  @!P0 LDG.E.U8 R27, desc[UR8][R2.64] ;  /* 0x00000008021b8981 */ /* 0x000f28000c1e1100 */
[----:B--2---:R0:W-:Y:S04]  /*231a0*/  STL [R1+0x3c], R7 ;  /* 0x00003c0701007387 */ /* 0x0041e80000100800 */
[----:B0-----:R-:W2:Y:S04]  /*231b0*/  LDL R7, [R1+0x63c] ;  /* 0x00063c0001077983 */ /* 0x001ea80000100800 */
[----:B---3--:R0:W-:Y:S04]  /*231c0*/  STL [R1+0x34], R25 ;  /* 0x0000341901007387 */ /* 0x0081e80000100800 */
[----:B0-----:R-:W3:Y:S04]  /*231d0*/  LDL.LU R25, [R1+0x10f0] ;  /* 0x0010f00001197983 */ /* 0x001ee80000300800 */
[----:B------:R-:W2:Y:S04]  /*231e0*/  LDL R6, [R1+0x630] ;  /* 0x0006300001067983 */ /* 0x000ea80000100800 */
[----:B------:R-:W2:Y:S04]  /*231f0*/  LDL R0, [R1+0x634] ;  /* 0x0006340001007983 */ /* 0x000ea80000100800 */
        /* <DEDUP_REMOVED lines=19> */
[----:B0-----:R-:W-:Y:S02]  /*23330*/  @!P0 IMAD.MOV.U32 R2, RZ, RZ, R7 ;  /* 0x000000ffff028224 */ /* 0x001fe400078e0007 */
[----:B------:R-:W-:-:S05]  /*23340*/  @!P0 IMAD.MOV.U32 R3, RZ, RZ, R16 ;  /* 0x000000ffff038224 */ /* 0x000fca00078e0010 */
[----:B------:R0:W3:Y:S01]  /*23350*/  @!P0 LDG.E.U8 R22, desc[UR8][R2.64] ;  /* 0x0000000802168981 */ /* 0x0000e2000c1e1100 */
[----:B------:R-:W-:Y:S01]  /*23360*/  PRMT R20, RZ, 0x7610, R20 ;  /* 0x00007610ff147816 */ /* 0x000fe20000000014 */
[----:B0-----:R-:W-:Y:S02]  /*23370*/  @!P0 IMAD.MOV.U32 R2, RZ, RZ, R0 ;  /* 0x000000ffff028224 */ /* 0x001fe400078e0000 */
[----:B------:R-:W-:-:S05]  /*23380*/  @!P0 IMAD.MOV.U32 R3, RZ, RZ, R6 ;  /* 0x000000ffff038224 */ /* 0x000fca00078e0006 */
[----:B------:R0:W4:Y:S04]  /*23390*/  @!P0 LDG.E.U8 R20, desc[UR8][R2.64] ;  /* 0x0000000802148981 */ /* 0x000128000c1e1100 */
[----:B--2---:R1:W-:Y:S04]  /*233a0*/  STL [R1+0x8], R17 ;  /* 0x0000081101007387 */ /* 0x0043e80000100800 */
[----:B------:R-:W2:Y:S04]  /*233b0*/  LDL R16, [R1+0x5b8] ;  /* 0x0005b80001107983 */ /* 0x000ea80000100800 */
[----:B------:R-:W2:Y:S04]  /*233c0*/  LDL R7, [R1+0x5bc] ;  /* 0x0005bc0001077983 */ /* 0x000ea80000100800 */
[----:B-1----:R-:W2:Y:S04]  /*233d0*/  LDL R17, [R1+0x5f4] ;  /* 0x0005f40001117983 */ /* 0x002ea80000100800 */
[----:B---3--:R1:W-:Y:S04]  /*233e0*/  STL [R1+0x10a8], R22 ;  /* 0x0010a81601007387 */ /* 0x0083e80000100800 */
[----:B------:R-:W0:Y:S04]  /*233f0*/  LDL R2, [R1+0x5f8] ;  /* 0x0005f80001027983 */ /* 0x000e280000100800 */
[----:B------:R-:W0:Y:S04]  /*23400*/  LDL R3, [R1+0x5fc] ;  /* 0x0005fc0001037983 */ /* 0x000e280000100800 */
[----:B------:R-:W3:Y:S04]  /*23410*/  LDL R6, [R1+0x5b4] ;  /* 0x0005b40001067983 */ /* 0x000ee80000100800 */
[----:B------:R-:W2:Y:S04]  /*23420*/  LDL R0, [R1+0xd34] ;  /* 0x000d340001007983 */ /* 0x000ea80000100800 */
[----:B-1----:R-:W2:Y:S01]  /*23430*/  LDL R22, [R1+0x5f0] ;  /* 0x0005f00001167983 */ /* 0x002ea20000100800 */
[----:B------:R-:W-:-:S02]  /*23440*/  PRMT R14, RZ, 0x7610, R14 ;  /* 0x00007610ff0e7816 */ /* 0x000fc4000000000e */
[----:B------:R-:W-:Y:S02]  /*23450*/  PRMT R13, RZ, 0x7610, R13 ;  /* 0x00007610ff0d7816 */ /* 0x000fe4000000000d */
[----:B------:R-:W-:Y:S02]  /*23460*/  PRMT R4, RZ, 0x7610, R4 ;  /* 0x00007610ff047816 */ /* 0x000fe40000000004 */
[----:B0-----:R-:W-:-:S04]  /*23470*/  @!P0 LOP3.LUT R3, R3, R2, RZ, 0x3c, !PT ;  /* 0x0000000203038212 */ /* 0x001fc800078e3cff */
[----:B------:R-:W-:-:S04]  /*23480*/  @!P0 LOP3.LUT R2, R3, R2, RZ, 0x3c, !PT ;  /* 0x0000000203028212 */ /* 0x000fc800078e3cff */
[----:B------:R-:W-:-:S05]  /*23490*/  @!P0 LOP3.LUT R3, R3, R2, RZ, 0x3c, !PT ;  /* 0x0000000203038212 */ /* 0x000fca00078e3cff */
[----:B------:R2:W4:Y:S02]  /*234a0*/  @!P0 LDG.E.U8 R14, desc[UR8][R2.64] ;  /* 0x00000008020e8981 */ /* 0x000524000c1e1100 */
[----:B--2---:R-:W-:Y:S02]  /*234b0*/  @!P0 IMAD.MOV.U32 R2, RZ, RZ, R17 ;  /* 0x000000ffff028224 */ /* 0x004fe400078e0011 */
[----:B------:R-:W-:-:S05]  /*234c0*/  @!P0 IMAD.MOV.U32 R3, RZ, RZ, R22 ;  /* 0x000000ffff038224 */ /* 0x000fca00078e0016 */
[----:B------:R0:W2:Y:S02]  /*234d0*/  @!P0 LDG.E.U8 R13, desc[UR8][R2.64] ;  /* 0x00000008020d8981 */ /* 0x0000a4000c1e1100 */
[----:B0-----:R-:W-:Y:S02]  /*234e0*/  @!P0 IMAD.MOV.U32 R2, RZ, RZ, R7 ;  /* 0x000000ffff028224 */ /* 0x001fe400078e0007 */
[----:B------:R-:W-:-:S05]  /*234f0*/  @!P0 IMAD.MOV.U32 R3, RZ, RZ, R16 ;  /* 0x000000ffff038224 */ /* 0x000fca00078e0010 */
[----:B------:R0:W2:Y:S01]  /*23500*/  @!P0 LDG.E.U8 R4, desc[UR8][R2.64] ;  /* 0x0000000802048981 */ /* 0x0000a2000c1e1100 */
[----:B------:R-:W-:Y:S01]  /*23510*/  PRMT R12, RZ, 0x7610, R12 ;  /* 0x00007610ff0c7816 */ /* 0x000fe2000000000c */
[----:B0-----:R-:W-:Y:S02]  /*23520*/  @!P0 IMAD.MOV.U32 R2, RZ, RZ, R0 ;  /* 0x000000ffff028224 */ /* 0x001fe400078e0000 */
[----:B---3--:R-:W-:Y:S01]  /*23530*/  @!P0 IMAD.MOV.U32 R3, RZ, RZ, R6 ;  /* 0x000000ffff038224 */ /* 0x008fe200078e0006 */
[----:B----4-:R0:W-:Y:S04]  /*23540*/  STL [R1+0x10ac], R20 ;  /* 0x0010ac1401007387 */ /* 0x0101e80000100800 */
[----:B------:R-:W3:Y:S04]  /*23550*/  @!P0 LDG.E.U8 R12, desc[UR8][R2.64] ;  /* 0x00000008020c8981 */ /* 0x000ee8000c1e1100 */
[----:B------:R1:W-:Y:S04]  /*23560*/  STL [R1+0x10b0], R14 ;  /* 0x0010b00e01007387 */ /* 0x0003e80000100800 */
[----:B0-----:R-:W4:Y:S04]  /*23570*/  LDL R20, [R1+0xd30] ;  /* 0x000d300001147983 */ /* 0x001f280000100800 */
[----:B------:R-:W4:Y:S04]  /*23580*/  LDL R17, [R1+0xd74] ;  /* 0x000d740001117983 */ /* 0x000f280000100800 */
[----:B--2---:R0:W-:Y:S04]  /*23590*/  STL [R1+0x10b4], R13 ;  /* 0x0010b40d01007387 */ /* 0x0041e80000100800 */
[----:B------:R-:W2:Y:S04]  /*235a0*/  LDL R16, [R1+0xd38] ;  /* 0x000d380001107983 */ /* 0x000ea80000100800 */
[----:B------:R-:W2:Y:S04]  /*235b0*/  LDL R7, [R1+0xd70] ;  /* 0x000d700001077983 */ /* 0x000ea80000100800 */
[----:B------:R3:W-:Y:S04]  /*235c0*/  STL [R1+0x10b8], R4 ;  /* 0x0010b80401007387 */ /* 0x0007e80000100800 */
[----:B-1----:R-:W2:Y:S04]  /*235d0*/  LDL R14, [R1+0x658] ;  /* 0x00065800010e7983 */ /* 0x002ea80000100800 */
[----:B0-----:R-:W2:Y:S04]  /*235e0*/  LDL R13, [R1+0x65c] ;  /* 0x00065c00010d7983 */ /* 0x001ea80000100800 */
[----:B------:R-:W2:Y:S04]  /*235f0*/  LDL R6, [R1+0x650] ;  /* 0x0006500001067983 */ /* 0x000ea80000100800 */
[----:B------:R-:W2:Y:S01]  /*23600*/  LDL R0, [R1+0x654] ;  /* 0x0006540001007983 */ /* 0x000ea20000100800 */
[----:B------:R-:W-:-:S03]  /*23610*/  PRMT R11, RZ, 0x7610, R11 ;  /* 0x00007610ff0b7816 */ /* 0x000fc6000000000b */
[----:B---3--:R0:W-:Y:S04]  /*23620*/  STL [R1+0x10bc], R12 ;  /* 0x0010bc0c01007387 */ /* 0x0081e80000100800 */
[----:B------:R-:W3:Y:S04]  /*23630*/  LDL R4, [R1+0x62c] ;  /* 0x00062c0001047983 */ /* 0x000ee80000100800 */
[----:B0-----:R-:W3:Y:S01]  /*23640*/  LDL R12, [R1+0x628] ;  /* 0x00062800010c7983 */ /* 0x001ee20000100800 */
[----:B----4-:R-:W-:Y:S02]  /*23650*/  @!P0 IMAD.MOV.U32 R3, RZ, RZ, R20 ;  /* 0x000000ffff038224 */ /* 0x010fe400078e0014 */
[----:B------:R-:W-:-:S05]  /*23660*/  @!P0 IMAD.MOV.U32 R2, RZ, RZ, R17 ;  /* 0x000000ffff028224 */ /* 0x000fca00078e0011 */
[----:B------:R2:W4:Y:S01]  /*23670*/  @!P0 LDG.E.U8 R11, desc[UR8][R2.64] ;  /* 0x00000008020b8981 */ /* 0x000522000c1e1100 */
[----:B------:R-:W-:Y:S02]  /*23680*/  PRMT R10, RZ, 0x7610, R10 ;  /* 0x00007610ff0a7816 */ /* 0x000fe4000000000a */
[----:B------:R-:W-:Y:S01]  /*23690*/  PRMT R26, RZ, 0x7610, R26 ;  /* 0x00007610ff1a7816 */ /* 0x000fe2000000001a */
[----:B--2---:R-:W-:Y:S02]  /*236a0*/  @!P0 IMAD.MOV.U32 R3, RZ, RZ, R16 ;  /* 0x000000ffff038224 */ /* 0x004fe400078e0010 */
[----:B------:R-:W-:-:S05]  /*236b0*/  @!P0 IMAD.MOV.U32 R2, RZ, RZ, R7 ;  /* 0x000000ffff028224 */ /* 0x000fca00078e0007 */
[----:B------:R0:W2:Y:S01]  /*236c0*/  @!P0 LDG.E.U8 R10, desc[UR8][R2.64] ;  /* 0x00000008020a8981 */ /* 0x0000a2000c1e1100 */
[----:B------:R-:W-:Y:S01]  /*236d0*/  PRMT R24, RZ, 0x7610, R24 ;  /* 0x00007610ff187816 */ /* 0x000fe20000000018 */
[----:B0-----:R-:W-:Y:S02]  /*236e0*/  @!P0 IMAD.MOV.U32 R3, RZ, RZ, R14 ;  /* 0x000000ffff038224 */ /* 0x001fe400078e000e */
[----:B------:R-:W-:-:S05]  /*236f0*/  @!P0 IMAD.MOV.U32 R2, RZ, RZ, R13 ;  /* 0x000000ffff028224 */ /* 0x000fca00078e000d */
[----:B------:R0:W2:Y:S01]  /*23700*/  @!P0 LDG.E.U8 R26, desc[UR8][R2.64] ;  /* 0x00000008021a8981 */ /* 0x0000a2000c1e1100 */
[----:B------:R-:W-:Y:S01]  /*23710*/  PRMT R18, RZ, 0x7610, R18 ;  /* 0x00007610ff127816 */ /* 0x000fe20000000012 */
[----:B0-----:R-:W-:Y:S02]  /*23720*/  @!P0 IMAD.MOV.U32 R2, RZ, RZ, R0 ;  /* 0x000000ffff028224 */ /* 0x001fe400078e0000 */
[----:B------:R-:W-:-:S05]  /*23730*/  @!P0 IMAD.MOV.U32 R3, RZ, RZ, R6 ;  /* 0x000000ffff038224 */ /* 0x000fca00078e0006 */
[----:B------:R3:W2:Y:S02]  /*23740*/  @!P0 LDG.E.U8 R24, desc[UR8][R2.64] ;  /* 0x0000000802188981 */ /* 0x0006a4000c1e1100 */
[----:B---3--:R-:W-:Y:S02]  /*23750*/  @!P0 IMAD.MOV.U32 R2, RZ, RZ, R4 ;  /* 0x000000ffff028224 */ /* 0x008fe400078e0004 */
[----:B------:R-:W-:-:S05]  /*23760*/  @!P0 IMAD.MOV.U32 R3, RZ, RZ, R12 ;  /* 0x000000ffff038224 */ /* 0x000fca00078e000c */
[----:B------:R-:W3:Y:S04]  /*23770*/  @!P0 LDG.E.U8 R18, desc[UR8][R2.64] ;  /* 0x0000000802128981 */ /* 0x000ee8000c1e1100 */
[----:B----4-:R0:W-:Y:S04]  /*23780*/  STL [R1+0x10c0], R11 ;  /* 0x0010c00b01007387 */ /* 0x0101e80000100800 */
[----:B------:R-:W4:Y:S04]  /*23790*/  LDL R7, [R1+0x624] ;  /* 0x0006240001077983 */ /* 0x000f280000100800 */
[----:B0-----:R-:W4:Y:S04]  /*237a0*/  LDL R11, [R1+0x620] ;  /* 0x00062000010b7983 */ /* 0x001f280000100800 */
[----:B--2---:R0:W-:Y:S04]  /*237b0*/  STL [R1+0x10c4], R10 ;  /* 0x0010c40a01007387 */ /* 0x0041e80000100800 */
[----:B------:R-:W-:Y:S04]  /*237c0*/  STL [R1+0x1048], R26 ;  /* 0x0010481a01007387 */ /* 0x000fe80000100800 */
[----:B------:R-:W2:Y:S04]  /*237d0*/  LDL R6, [R1+0x618] ;  /* 0x0006180001067983 */ /* 0x000ea80000100800 */
[----:B------:R-:W2:Y:S04]  /*237e0*/  LDL R0, [R1+0x61c] ;  /* 0x00061c0001007983 */ /* 0x000ea80000100800 */
[----:B------:R-:W-:Y:S04]  /*237f0*/  STL [R1+0x104c], R24 ;  /* 0x00104c1801007387 */ /* 0x000fe80000100800 */
[----:B------:R-:W2:Y:S04]  /*23800*/  LDL R14, [R1+0x5e8] ;  /* 0x0005e800010e7983 */ /* 0x000ea80000100800 */
[----:B------:R-:W2:Y:S04]  /*23810*/  LDL R4, [R1+0x5ec] ;  /* 0x0005ec0001047983 */ /* 0x000ea80000100800 */
[----:B---3--:R-:W-:Y:S04]  /*23820*/  STL [R1+0x1070], R18 ;  /* 0x0010701201007387 */ /* 0x008fe80000100800 */
[----:B------:R-:W3:Y:S04]  /*23830*/  LDL R13, [R1+0x5e0] ;  /* 0x0005e000010d7983 */ /* 0x000ee80000100800 */
[----:B------:R-:W3:Y:S04]  /*23840*/  LDL R12, [R1+0x5e4] ;  /* 0x0005e400010c7983 */ /* 0x000ee80000100800 */
[----:B0-----:R-:W3:Y:S01]  /*23850*/  LDL R10, [R1+0xd3c] ;  /* 0x000d3c00010a7983 */ /* 0x001ee20000100800 */
[----:B----4-:R-:W-:-:S03]  /*23860*/  @!P0 IMAD.MOV.U32 R3, RZ, RZ, R11 ;  /* 0x000000ffff038224 */ /* 0x010fc600078e000b */
[----:B------:R-:W4:Y:S01]  /*23870*/  LDL R11, [R1+0x5b0] ;  /* 0x0005b000010b7983 */ /* 0x000f220000100800 */
[----:B------:R-:W-:Y:S01]  /*23880*/  PRMT R9, RZ, 0x7610, R9 ;  /* 0x00007610ff097816 */ /* 0x000fe20000000009 */
[----:B------:R-:W-:-:S05]  /*23890*/  @!P0 IMAD.MOV.U32 R2, RZ, RZ, R7 ;  /* 0x000000ffff028224 */ /* 0x000fca00078e0007 */
[----:B------:R0:W4:Y:S01]  /*238a0*/  @!P0 LDG.E.U8 R9, desc[UR8][R2.64] ;  /* 0x0000000802098981 */ /* 0x000122000c1e1100 */
[----:B------:R-:W-:Y:S02]  /*238b0*/  PRMT R8, RZ, 0x7610, R8 ;  /* 0x00007610ff087816 */ /* 0x000fe40000000008 */
[----:B0-----:R-:W-:Y:S01]  /*238c0*/  PRMT R3, RZ, 0x7610, R3 ;  /* 0x00007610ff037816 */ /* 0x001fe20000000003 */
[----:B--2---:R-:W-:Y:S02]  /*238d0*/  @!P0 IMAD.MOV.U32 R7, RZ, RZ, R6 ;  /* 0x000000ffff078224 */ /* 0x004fe400078e0006 */
[----:B------:R-:W-:-:S05]  /*238e0*/  @!P0 IMAD.MOV.U32 R6, RZ, RZ, R0 ;  /* 0x000000ffff068224 */ /* 0x000fca00078e0000 */
[----:B------:R0:W2:Y:S02]  /*238f0*/  @!P0 LDG.E.U8 R3, desc[UR8][R6.64] ;  /* 0x0000000806038981 */ /* 0x0000a4000c1e1100 */
[----:B0-----:R-:W-:Y:S02]  /*23900*/  @!P0 IMAD.MOV.U32 R7, RZ, RZ, R14 ;  /* 0x000000ffff078224 */ /* 0x001fe400078e000e */
[----:B------:R-:W-:-:S05]  /*23910*/  @!P0 IMAD.MOV.U32 R6, RZ, RZ, R4 ;  /* 0x000000ffff068224 */ /* 0x000fca00078e0004 */
[----:B------:R0:W2:Y:S01]  /*23920*/  @!P0 LDG.E.U8 R8, desc[UR8][R6.64] ;  /* 0x0000000806088981 */ /* 0x0000a2000c1e1100 */
[----:B------:R-:W-:Y:S02]  /*23930*/  PRMT R2, RZ, 0x7610, R2 ;  /* 0x00007610ff027816 */ /* 0x000fe40000000002 */
[----:B0-----:R-:W-:Y:S01]  /*23940*/  PRMT R7, RZ, 0x7610, R7 ;  /* 0x00007610ff077816 */ /* 0x001fe20000000007 */
[----:B---3--:R-:W-:Y:S02]  /*23950*/  @!P0 IMAD.MOV.U32 R16, RZ, RZ, R12 ;  /* 0x000000ffff108224 */ /* 0x008fe400078e000c */
[----:B------:R-:W-:-:S05]  /*23960*/  @!P0 IMAD.MOV.U32 R17, RZ, RZ, R13 ;  /* 0x000000ffff118224 */ /* 0x000fca00078e000d */
[----:B------:R0:W3:Y:S02]  /*23970*/  @!P0 LDG.E.U8 R7, desc[UR8][R16.64] ;  /* 0x0000000810078981 */ /* 0x0000e4000c1e1100 */
[----:B0-----:R-:W-:Y:S02]  /*23980*/  @!P0 IMAD.MOV.U32 R16, RZ, RZ, R10 ;  /* 0x000000ffff108224 */ /* 0x001fe400078e000a */
[----:B----4-:R-:W-:-:S05]  /*23990*/  @!P0 IMAD.MOV.U32 R17, RZ, RZ, R11 ;  /* 0x000000ffff118224 */ /* 0x010fca00078e000b */
[----:B------:R-:W4:Y:S04]  /*239a0*/  @!P0 LDG.E.U8 R2, desc[UR8][R16.64] ;  /* 0x0000000810028981 */ /* 0x000f28000c1e1100 */
[----:B------:R0:W-:Y:S04]  /*239b0*/  STL [R1+0x1074], R9 ;  /* 0x0010740901007387 */ /* 0x0001e80000100800 */
[----:B------:R-:W4:Y:S04]  /*239c0*/  LDL R0, [R1+0xd44] ;  /* 0x000d440001007983 */ /* 0x000f280000100800 */
[----:B0-----:R-:W4:Y:S04]  /*239d0*/  LDL R9, [R1+0x5ac] ;  /* 0x0005ac0001097983 */ /* 0x001f280000100800 */
[----:B--2---:R0:W-:Y:S04]  /*239e0*/  STL [R1+0x1050], R3 ;  /* 0x0010500301007387 */ /* 0x0041e80000100800 */
[----:B------:R-:W2:Y:S04]  /*239f0*/  LDL R4, [R1+0xd40] ;  /* 0x000d400001047983 */ /* 0x000ea80000100800 */
[----:B0-----:R-:W2:Y:S04]  /*23a00*/  LDL R3, [R1+0xd6c] ;  /* 0x000d6c0001037983 */ /* 0x001ea80000100800 */
[----:B------:R0:W-:Y:S04]  /*23a10*/  STL [R1+0x1078], R8 ;  /* 0x0010780801007387 */ /* 0x0001e80000100800 */
[----:B---3--:R1:W-:Y:S04]  /*23a20*/  STL [R1+0x107c], R7 ;  /* 0x00107c0701007387 */ /* 0x0083e80000100800 */
[----:B----4-:R3:W-:Y:S04]  /*23a30*/  STL [R1+0x1080], R2 ;  /* 0x0010800201007387 */ /* 0x0107e80000100800 */
[----:B------:R-:W4:Y:S01]  /*23a40*/  LDL R12, [R1+0xd68] ;  /* 0x000d6800010c7983 */ /* 0x000f220000100800 */
[----:B------:R-:W-:Y:S01]  /*23a50*/  PRMT R6, RZ, 0x7610, R6 ;  /* 0x00007610ff067816 */ /* 0x000fe20000000006 */
[----:B------:R-:W-:Y:S01]  /*23a60*/  @!P0 IMAD.MOV.U32 R16, RZ, RZ, R0 ;  /* 0x000000ffff108224 */ /* 0x000fe200078e0000 */
[----:B------:R-:W-:-:S02]  /*23a70*/  PRMT R5, RZ, 0x7610, R5 ;  /* 0x00007610ff057816 */ /* 0x000fc40000000005 */
[----:B------:R-:W-:Y:S01]  /*23a80*/  PRMT R15, RZ, 0x7610, R15 ;  /* 0x00007610ff0f7816 */ /* 0x000fe2000000000f */
[----:B------:R-:W3:Y:S04]  /*23a90*/  LDL R0, [R1+0x614] ;  /* 0x0006140001007983 */ /* 0x000ee80000100800 */
[----:B------:R-:W3:Y:S01]  /*23aa0*/  LDL R11, [R1+0x610] ;  /* 0x00061000010b7983 */ /* 0x000ee20000100800 */
[----:B------:R-:W-:-:S03]  /*23ab0*/  @!P0 IMAD.MOV.U32 R17, RZ, RZ, R9 ;  /* 0x000000ffff118224 */ /* 0x000fc600078e0009 */
[----:B------:R-:W3:Y:S04]  /*23ac0*/  LDL R9, [R1+0x5dc] ;  /* 0x0005dc0001097983 */ /* 0x000ee80000100800 */
[----:B------:R2:W3:Y:S02]  /*23ad0*/  @!P0 LDG.E.U8 R6, desc[UR8][R16.64] ;  /* 0x0000000810068981 */ /* 0x0004e4000c1e1100 */
[----:B--2---:R-:W-:Y:S02]  /*23ae0*/  @!P0 IMAD.MOV.U32 R17, RZ, RZ, R4 ;  /* 0x000000ffff118224 */ /* 0x004fe400078e0004 */
[----:B------:R-:W-:-:S05]  /*23af0*/  @!P0 IMAD.MOV.U32 R16, RZ, RZ, R3 ;  /* 0x000000ffff108224 */ /* 0x000fca00078e0003 */
[----:B------:R2:W3:Y:S02]  /*23b00*/  @!P0 LDG.E.U8 R5, desc[UR8][R16.64] ;  /* 0x0000000810058981 */ /* 0x0004e4000c1e1100 */
[----:B--2---:R-:W-:Y:S02]  /*23b10*/  @!P0 IMAD.MOV.U32 R17, RZ, RZ, R28 ;  /* 0x000000ffff118224 */ /* 0x004fe400078e001c */
[----:B----4-:R-:W-:-:S05]  /*23b20*/  @!P0 IMAD.MOV.U32 R16, RZ, RZ, R12 ;  /* 0x000000ffff108224 */ /* 0x010fca00078e000c */
[----:B------:R2:W4:Y:S04]  /*23b30*/  @!P0 LDG.E.U8 R15, desc[UR8][R16.64] ;  /* 0x00000008100f8981 */ /* 0x000528000c1e1100 */
[----:B---3--:R3:W-:Y:S04]  /*23b40*/  STL [R1+0x1084], R6 ;  /* 0x0010840601007387 */ /* 0x0087e80000100800 */
[----:B------:R-:W4:Y:S04]  /*23b50*/  LDL R10, [R1+0x5d8] ;  /* 0x0005d800010a7983 */ /* 0x000f280000100800 */
[----:B0-----:R-:W4:Y:S04]  /*23b60*/  LDL R8, [R1+0x5d0] ;  /* 0x0005d00001087983 */ /* 0x001f280000100800 */
[----:B-1----:R-:W4:Y:S04]  /*23b70*/  LDL R7, [R1+0x5d4] ;  /* 0x0005d40001077983 */ /* 0x002f280000100800 */
[----:B------:R-:W4:Y:S04]  /*23b80*/  LDL R4, [R1+0xd4c] ;  /* 0x000d4c0001047983 */ /* 0x000f280000100800 */
[----:B------:R-:W4:Y:S04]  /*23b90*/  LDL R3, [R1+0x5a4] ;  /* 0x0005a40001037983 */ /* 0x000f280000100800 */
[----:B------:R-:W4:Y:S04]  /*23ba0*/  LDL R2, [R1+0xd54] ;  /* 0x000d540001027983 */ /* 0x000f280000100800 */
[----:B---3--:R-:W3:Y:S01]  /*23bb0*/  LDL R6, [R1+0x5a8] ;  /* 0x0005a80001067983 */ /* 0x008ee20000100800 */
[----:B--2---:R-:W-:-:S03]  /*23bc0*/  @!P0 IMAD.MOV.U32 R16, RZ, RZ, R0 ;  /* 0x000000ffff108224 */ /* 0x004fc600078e0000 */
[----:B------:R-:W-:Y:S04]  /*23bd0*/  STL [R1+0x1088], R5 ;  /* 0x0010880501007387 */ /* 0x000fe80000100800 */
[----:B------:R0:W-:Y:S04]  /*23be0*/  STL [R1+0xdb4], R28 ;  /* 0x000db41c01007387 */ /* 0x0001e80000100800 */
[----:B0-----:R-:W2:Y:S04]  /*23bf0*/  LDL.LU R28, [R1+0xd64] ;  /* 0x000d6400011c7983 */ /* 0x001ea80000300800 */
[----:B----4-:R-:W-:Y:S04]  /*23c00*/  STL [R1+0x108c], R15 ;  /* 0x00108c0f01007387 */ /* 0x010fe80000100800 */
[----:B------:R-:W4:Y:S01]  /*23c10*/  LDL R0, [R1+0xd50] ;  /* 0x000d500001007983 */ /* 0x000f220000100800 */
[----:B------:R-:W-:Y:S01]  /*23c20*/  PRMT R19, RZ, 0x7610, R19 ;  /* 0x00007610ff137816 */ /* 0x000fe20000000013 */
[----:B------:R-:W-:Y:S01]  /*23c30*/  @!P0 IMAD.MOV.U32 R17, RZ, RZ, R11 ;  /* 0x000000ffff118224 */ /* 0x000fe200078e000b */
[----:B------:R-:W-:-:S04]  /*23c40*/  PRMT R21, RZ, 0x7610, R21 ;  /* 0x00007610ff157816 */ /* 0x000fc80000000015 */
[----:B------:R0:W4:Y:S01]  /*23c50*/  @!P0 LDG.E.U8 R19, desc[UR8][R16.64] ;  /* 0x0000000810138981 */ /* 0x000122000c1e1100 */
[----:B------:R-:W-:Y:S01]  /*23c60*/  PRMT R23, RZ, 0x7610, R23 ;  /* 0x00007610ff177816 */ /* 0x000fe20000000017 */
[----:B0-----:R-:W-:Y:S02]  /*23c70*/  @!P0 IMAD.MOV.U32 R16, RZ, RZ, R9 ;  /* 0x000000ffff108224 */ /* 0x001fe400078e0009 */
[----:B------:R-:W-:-:S05]  /*23c80*/  @!P0 IMAD.MOV.U32 R17, RZ, RZ, R10 ;  /* 0x000000ffff118224 */ /* 0x000fca00078e000a */
[----:B------:R0:W4:Y:S01]  /*23c90*/  @!P0 LDG.E.U8 R21, desc[UR8][R16.64] ;  /* 0x0000000810158981 */ /* 0x000122000c1e1100 */
[----:B------:R-:W-:Y:S01]  /*23ca0*/  PRMT R25, RZ, 0x7610, R25 ;  /* 0x00007610ff197816 */ /* 0x000fe20000000019 */
[----:B0-----:R-:W-:Y:S02]  /*23cb0*/  @!P0 IMAD.MOV.U32 R16, RZ, RZ, R7 ;  /* 0x000000ffff108224 */ /* 0x001fe400078e0007 */
[----:B------:R-:W-:-:S05]  /*23cc0*/  @!P0 IMAD.MOV.U32 R17, RZ, RZ, R8 ;  /* 0x000000ffff118224 */ /* 0x000fca00078e0008 */
[----:B------:R0:W4:Y:S01]  /*23cd0*/  @!P0 LDG.E.U8 R23, desc[UR8][R16.64] ;  /* 0x0000000810178981 */ /* 0x000122000c1e1100 */
[----:B------:R-:W-:Y:S01]  /*23ce0*/  PRMT R27, RZ, 0x7610, R27 ;  /* 0x00007610ff1b7816 */ /* 0x000fe2000000001b */
[----:B0-----:R-:W-:Y:S02]  /*23cf0*/  @!P0 IMAD.MOV.U32 R16, RZ, RZ, R4 ;  /* 0x000000ffff108224 */ /* 0x001fe400078e0004 */
[----:B---3--:R-:W-:-:S05]  /*23d00*/  @!P0 IMAD.MOV.U32 R17, RZ, RZ, R6 ;  /* 0x000000ffff118224 */ /* 0x008fca00078e0006 */
[----:B------:R0:W3:Y:S01]  /*23d10*/  @!P0 LDG.E.U8 R25, desc[UR8][R16.64] ;  /* 0x0000000810198981 */ /* 0x0000e2000c1e1100 */
[----:B------:R-:W-:Y:S01]  /*23d20*/  PRMT R29, RZ, 0x7610, R29 ;  /* 0x00007610ff1d7816 */ /* 0x000fe2000000001d */
[----:B0-----:R-:W-:Y:S02]  /*23d30*/  @!P0 IMAD.MOV.U32 R16, RZ, RZ, R2 ;  /* 0x000000ffff108224 */ /* 0x001fe400078e0002 */
[----:B------:R-:W-:-:S05]  /*23d40*/  @!P0 IMAD.MOV.U32 R17, RZ, RZ, R3 ;  /* 0x000000ffff118224 */ /* 0x000fca00078e0003 */
[----:B------:R2:W3:Y:S02]  /*23d50*/  @!P0 LDG.E.U8 R27, desc[UR8][R16.64] ;  /* 0x00000008101b8981 */ /* 0x0004e4000c1e1100 */
[----:B--2---:R-:W-:Y:S01]  /*23d60*/  @!P0 IMAD.MOV.U32 R16, RZ, RZ, R28 ;  /* 0x000000ffff108224 */ /* 0x004fe200078e001c */
[----:B------:R-:W0:Y:S01]  /*23d70*/  S2R R22, SR_TID.X ;  /* 0x0000000000167919 */ /* 0x000e220000002100 */
[----:B----4-:R-:W-:-:S05]  /*23d80*/  @!P0 IMAD.MOV.U32 R17, RZ, RZ, R0 ;  /* 0x000000ffff118224 */ /* 0x010fca00078e0000 */
[----:B------:R1:W2:Y:S01]  /*23d90*/  @!P0 LDG.E.U8 R29, desc[UR8][R16.64] ;  /* 0x00000008101d8981 */ /* 0x0002a2000c1e1100 */
[----:B0-----:R-:W-:Y:S01]  /*23da0*/  IMAD.SHL.U32 R0, R22, 0x40, RZ ;  /* 0x0000004016007824 */ /* 0x001fe200078e00ff */
[----:B-1----:R-:W-:-:S04]  /*23db0*/  SHF.R.U32.HI R17, RZ, 0x2, R22 ;  /* 0x00000002ff117819 */ /* 0x002fc80000011616 */
[----:B------:R-:W-:Y:S01]  /*23dc0*/  SGXT.U32 R17, R17, 0x3 ;  /* 0x000000031111781a */ /* 0x000fe20000000000 */
[----:B------:R-:W-:-:S03]  /*23dd0*/  IMAD.SHL.U32 R16, R22, 0x8, RZ ;  /* 0x0000000816107824 */ /* 0x000fc600078e00ff */
[----:B------:R-:W-:Y:S02]  /*23de0*/  LOP3.LUT R17, R17, 0x40, R0, 0xf8, !PT ;  /* 0x0000004011117812 */ /* 0x000fe400078ef800 */
[----:B------:R-:W-:-:S04]  /*23df0*/  LOP3.LUT R0, R0, 0x1c0, RZ, 0xc0, !PT ;  /* 0x000001c000007812 */ /* 0x000fc800078ec0ff */
[----:B------:R-:W-:Y:S01]  /*23e00*/  LOP3.LUT R0, R0, 0x30, R16, 0xf8, !PT ;  /* 0x0000003000007812 */ /* 0x000fe200078ef810 */
[----:B------:R-:W-:-:S05]  /*23e10*/  IMAD.SHL.U32 R16, R22, 0x2, RZ ;  /* 0x0000000216107824 */ /* 0x000fca00078e00ff */
[----:B------:R-:W-:Y:S02]  /*23e20*/  LOP3.LUT R0, R0, 0x30, R16, 0x78, !PT ;  /* 0x0000003000007812 */ /* 0x000fe400078e7810 */
[----:B------:R-:W-:Y:S01]  /*23e30*/  SHF.R.S32.HI R16, RZ, 0x1, R22 ;  /* 0x00000001ff107819 */ /* 0x000fe20000011416 */
[----:B------:R-:W-:-:S03]  /*23e40*/  IMAD.SHL.U32 R2, R22, 0x10, RZ ;  /* 0x0000001016027824 */ /* 0x000fc600078e00ff */
[----:B------:R-:W-:-:S04]  /*23e50*/  SGXT R16, R16, 0x1 ;  /* 0x000000011010781a */ /* 0x000fc80000000200 */
[----:B------:R-:W-:Y:S02]  /*23e60*/  LOP3.LUT R17, R17, 0x88, R16, 0xf8, !PT ;  /* 0x0000008811117812 */ /* 0x000fe400078ef810 */
[----:B------:R-:W-:-:S03]  /*23e70*/  LOP3.LUT R16, R2, 0x200, RZ, 0xc0, !PT ;  /* 0x0000020002107812 */ /* 0x000fc600078ec0ff */
[----:B------:R-:W0:Y:S04]  /*23e80*/  LDS.U8 R2, [R17+UR5] ;  /* 0x0000000511027984 */ /* 0x000e280008000000 */
[----:B------:R-:W-:Y:S04]  /*23e90*/  STL [R1+0x1054], R19 ;  /* 0x0010541301007387 */ /* 0x000fe80000100800 */
[----:B------:R-:W-:Y:S04]  /*23ea0*/  STL [R1+0x1058], R21 ;  /* 0x0010581501007387 */ /* 0x000fe80000100800 */
[----:B------:R-:W-:Y:S01]  /*23eb0*/  STL [R1+0x105c], R23 ;  /* 0x00105c1701007387 */ /* 0x000fe20000100800 */
[----:B------:R-:W-:-:S03]  /*23ec0*/  IADD3 R0, PT, PT, R0, UR5, R16 ;  /* 0x0000000500007c10 */ /* 0x000fc6000fffe010 */
[----:B------:R-:W-:Y:S04]  /*23ed0*/  LDS.U8 R3, [R17+UR5+0x20] ;  /* 0x0000200511037984 */ /* 0x000fe80008000000 */
[----:B---3--:R-:W-:Y:S04]  /*23ee0*/  STL [R1+0x1060], R25 ;  /* 0x0010601901007387 */ /* 0x008fe80000100800 */
[----:B------:R-:W-:Y:S04]  /*23ef0*/  STL [R1+0x1064], R27 ;  /* 0x0010641b01007387 */ /* 0x000fe80000100800 */
[----:B------:R-:W-:Y:S01]  /*23f00*/  STL [R1+0xdb8], R28 ;  /* 0x000db81c01007387 */ /* 0x000fe20000100800 */
[----:B------:R-:W-:-:S05]  /*23f10*/  LOP3.LUT R16, R17, 0x8, RZ, 0x3c, !PT ;  /* 0x0000000811107812 */ /* 0x000fca00078e3cff */
[----:B------:R-:W-:Y:S04]  /*23f20*/  LDS.U8 R28, [R16+UR5+0x110] ;  /* 0x00011005101c7984 */ /* 0x000fe80008000000 */
[----:B--2---:R-:W-:Y:S04]  /*23f30*/  STL [R1+0x1068], R29 ;  /* 0x0010681d01007387 */ /* 0x004fe80000100800 */
[----:B------:R-:W-:Y:S04]  /*23f40*/  STL [R1+0x106c], R0 ;  /* 0x00106c0001007387 */ /* 0x000fe80000100800 */
[----:B------:R-:W1:Y:S04]  /*23f50*/  LDS.U8 R0, [R17+UR5+0x10] ;  /* 0x0000100511007984 */ /* 0x000e680008000000 */
[----:B0-----:R-:W-:Y:S04]  /*23f60*/  STL [R1+0x4], R2 ;  /* 0x0000040201007387 */ /* 0x001fe80000100800 */
[----:B------:R-:W0:Y:S04]  /*23f70*/  LDS.U8 R2, [R17+UR5+0x30] ;  /* 0x0000300511027984 */ /* 0x000e280008000000 */
[----:B-1----:R-:W-:Y:S04]  /*23f80*/  STL [R1], R0 ;  /* 0x0000000001007387 */ /* 0x002fe80000100800 */
[----:B------:R-:W1:Y:S04]  /*23f90*/  LDS.U8 R0, [R17+UR5+0x100] ;  /* 0x0001000511007984 */ /* 0x000e680008000000 */
[----:B------:R-:W-:Y:S04]  /*23fa0*/  STL [R1+0x3b8], R3 ;  /* 0x0003b80301007387 */ /* 0x000fe80000100800 */
[----:B------:R-:W2:Y:S04]  /*23fb0*/  LDS.U8 R3, [R17+UR5+0x110] ;  /* 0x0001100511037984 */ /* 0x000ea80008000000 */
[----:B0-----:R-:W-:Y:S04]  /*23fc0*/  STL [R1+0x3b0], R2 ;  /* 0x0003b00201007387 */ /* 0x001fe80000100800 */
[----:B------:R-:W0:Y:S04]  /*23fd0*/  LDS.U8 R2, [R17+UR5+0x120] ;  /* 0x0001200511027984 */ /* 0x000e280008000000 */
[----:B-1----:R-:W-:Y:S04]  /*23fe0*/  STL [R1+0x24], R0 ;  /* 0x0000240001007387 */ /* 0x002fe80000100800 */
[----:B------:R-:W1:Y:S04]  /*23ff0*/  LDS.U8 R0, [R17+UR5+0x130] ;  /* 0x0001300511007984 */ /* 0x000e680008000000 */
[----:B--2---:R-:W-:Y:S04]  /*24000*/  STL [R1+0x20], R3 ;  /* 0x0000200301007387 */ /* 0x004fe80000100800 */
        /* <DEDUP_REMOVED lines=15> */
[----:B------:R-:W3:Y:S04]  /*24100*/  LDS.U8 R17, [R16+UR5+0x10] ;  /* 0x0000100510117984 */ /* 0x000ee80008000000 */
[----:B-1----:R-:W-:Y:S04]  /*24110*/  STL [R1+0x4ec], R0 ;  /* 0x0004ec0001007387 */ /* 0x002fe80000100800 */
[----:B------:R-:W1:Y:S04]  /*24120*/  LDS.U8 R0, [R16+UR5] ;  /* 0x0000000510007984 */ /* 0x000e680008000000 */
[----:B--2---:R-:W-:Y:S04]  /*24130*/  STL [R1+0xd94], R3 ;  /* 0x000d940301007387 */ /* 0x004fe80000100800 */
[----:B------:R-:W2:Y:S04]  /*24140*/  LDS.U8 R3, [R16+UR5+0x20] ;  /* 0x0000200510037984 */ /* 0x000ea80008000000 */
[----:B0-----:R-:W-:Y:S04]  /*24150*/  STL [R1+0xd7c], R2 ;  /* 0x000d7c0201007387 */ /* 0x001fe80000100800 */
[----:B------:R-:W0:Y:S04]  /*24160*/  LDS.U8 R2, [R16+UR5+0x30] ;  /* 0x0000300510027984 */ /* 0x000e280008000000 */
[----:B---3--:R-:W-:Y:S04]  /*24170*/  STL [R1+0x1090], R17 ;  /* 0x0010901101007387 */ /* 0x008fe80000100800 */
[----:B-1----:R-:W-:Y:S04]  /*24180*/  STL [R1+0xc], R0 ;  /* 0x00000c0001007387 */ /* 0x002fe80000100800 */
[----:B------:R-:W1:Y:S04]  /*24190*/  LDS.U8 R0, [R16+UR5+0x100] ;  /* 0x0001000510007984 */ /* 0x000e680008000000 */
[----:B--2---:R-:W-:Y:S04]  /*241a0*/  STL [R1+0x3c4], R3 ;  /* 0x0003c40301007387 */ /* 0x004fe80000100800 */
[----:B------:R-:W-:Y:S04]  /*241b0*/  LDS.U8 R3, [R16+UR5+0x200] ;  /* 0x0002000510037984 */ /* 0x000fe80008000000 */
[----:B0-----:R-:W-:Y:S04]  /*241c0*/  STL [R1+0x3c0], R2 ;  /* 0x0003c00201007387 */ /* 0x001fe80000100800 */
[----:B------:R-:W0:Y:S04]  /*241d0*/  LDS.U8 R2, [R16+UR5+0x120] ;  /* 0x0001200510027984 */ /* 0x000e280008000000 */
[----:B------:R-:W-:Y:S04]  /*241e0*/  STL [R1+0x1094], R28 ;  /* 0x0010941c01007387 */ /* 0x000fe80000100800 */
[----:B-1----:R-:W-:Y:S04]  /*241f0*/  STL [R1+0x38], R0 ;  /* 0x0000380001007387 */ /* 0x002fe80000100800 */
[----:B------:R-:W1:Y:S04]  /*24200*/  LDS.U8 R0, [R16+UR5+0x130] ;  /* 0x0001300510007984 */ /* 0x000e680008000000 */
[----:B0-----:R-:W-:Y:S04]  /*24210*/  STL [R1+0x3d8], R2 ;  /* 0x0003d80201007387 */ /* 0x001fe80000100800 */
[----:B------:R-:W0:Y:S04]  /*24220*/  LDS.U8 R2, [R16+UR5+0x210] ;  /* 0x0002100510027984 */ /* 0x000e280008000000 */
[----:B-1----:R-:W-:Y:S04]  /*24230*/  STL [R1+0x3d0], R0 ;  /* 0x0003d00001007387 */ /* 0x002fe80000100800 */
        /* <DEDUP_REMOVED lines=8> */
[----:B0-----:R-:W-:Y:S04]  /*242c0*/  STL [R1+0x4f8], R2 ;  /* 0x0004f80201007387 */ /* 0x001fe80000100800 */
[----:B------:R-:W0:Y:S04]  /*242d0*/  LDS.U8 R2, [R16+UR5+0x320] ;  /* 0x0003200510027984 */ /* 0x000e280008000000 */
[----:B------:R-:W2:Y:S04]  /*242e0*/  LDS.U8 R16, [R16+UR5+0x330] ;  /* 0x0003300510107984 */ /* 0x000ea80008000000 */
[----:B------:R-:W3:Y:S01]  /*242f0*/  LDL.LU R28, [R1+0x4d0] ;  /* 0x0004d000011c7983 */ /* 0x000ee20000300800 */
[----:B------:R-:W-:-:S03]  /*24300*/  LOP3.LUT R26, R22, 0x3f, RZ, 0xc0, !PT ;  /* 0x0000003f161a7812 */ /* 0x000fc600078ec0ff */
[----:B-1----:R1:W-:Y:S04]  /*24310*/  STL [R1+0x4f4], R0 ;  /* 0x0004f40001007387 */ /* 0x0023e80000100800 */
[----:B------:R-:W4:Y:S01]  /*24320*/  LDL.LU R17, [R1+0x4b4] ;  /* 0x0004b40001117983 */ /* 0x000f220000300800 */
[----:B------:R-:W-:Y:S06]  /*24330*/  BAR.SYNC.DEFER_BLOCKING 0x0 ;  /* 0x0000000000007b1d */ /* 0x000fec0000010000 */
[----:B-1----:R-:W3:Y:S04]  /*24340*/  LDL.LU R0, [R1+0x4b0] ;  /* 0x0004b00001007983 */ /* 0x002ee80000300800 */
[----:B------:R-:W3:Y:S04]  /*24350*/  LDL.LU R29, [R1+0x494] ;  /* 0x00049400011d7983 */ /* 0x000ee80000300800 */
[----:B------:R-:W3:Y:S04]  /*24360*/  LDL.LU R20, [R1+0x490] ;  /* 0x0004900001147983 */ /* 0x000ee80000300800 */
[----:B------:R-:W3:Y:S04]  /*24370*/  LDL.LU R27, [R1+0x474] ;  /* 0x00047400011b7983 */ /* 0x000ee80000300800 */
[----:B------:R-:W3:Y:S04]  /*24380*/  LDL.LU R25, [R1+0x470] ;  /* 0x0004700001197983 */ /* 0x000ee80000300800 */
[----:B0-----:R0:W-:Y:S04]  /*24390*/  STL [R1+0xd98], R2 ;  /* 0x000d980201007387 */ /* 0x0011e80000100800 */
[----:B------:R-:W3:Y:S04]  /*243a0*/  LDL.LU R23, [R1+0x454] ;  /* 0x0004540001177983 */ /* 0x000ee80000300800 */
[----:B------:R-:W3:Y:S04]  /*243b0*/  LDL.LU R21, [R1+0x450] ;  /* 0x0004500001157983 */ /* 0x000ee80000300800 */
[----:B------:R-:W3:Y:S04]  /*243c0*/  LDL.LU R19, [R1+0x434] ;  /* 0x0004340001137983 */ /* 0x000ee80000300800 */
[----:B------:R-:W3:Y:S04]  /*243d0*/  LDL.LU R15, [R1+0x430] ;  /* 0x00043000010f7983 */ /* 0x000ee80000300800 */
[----:B------:R-:W3:Y:S04]  /*243e0*/  LDL.LU R5, [R1+0x414] ;  /* 0x0004140001057983 */ /* 0x000ee80000300800 */
[----:B------:R-:W3:Y:S04]  /*243f0*/  LDL.LU R6, [R1+0x410] ;  /* 0x0004100001067983 */ /* 0x000ee80000300800 */
[----:B0-----:R-:W3:Y:S04]  /*24400*/  LDL.LU R2, [R1+0x3f4] ;  /* 0x0003f40001027983 */ /* 0x001ee80000300800 */
        /* <DEDUP_REMOVED lines=13> */
[----:B--2---:R0:W-:Y:S04]  /*244e0*/  STL [R1+0xd88], R16 ;  /* 0x000d881001007387 */ /* 0x0041e80000100800 */
[----:B0-----:R-:W2:Y:S04]  /*244f0*/  LDL.LU R16, [R1+0x4d4] ;  /* 0x0004d40001107983 */ /* 0x001ea80000300800 */
[----:B--2---:R-:W-:Y:S04]  /*24500*/  STS.U8 [R26+UR5], R16 ;  /* 0x000000101a007988 */ /* 0x004fe80008000005 */
[----:B---3--:R-:W-:Y:S04]  /*24510*/  STS.U8 [R26+UR5+0x40], R28 ;  /* 0x0000401c1a007988 */ /* 0x008fe80008000005 */
[----:B----4-:R-:W-:Y:S04]  /*24520*/  STS.U8 [R26+UR5+0x200], R17 ;  /* 0x000200111a007988 */ /* 0x010fe80008000005 */
[----:B------:R-:W-:Y:S04]  /*24530*/  STS.U8 [R26+UR5+0x240], R0 ;  /* 0x000240001a007988 */ /* 0x000fe80008000005 */
[----:B------:R-:W-:Y:S04]  /*24540*/  STS.U8 [R26+UR5+0x400], R29 ;  /* 0x0004001d1a007988 */ /* 0x000fe80008000005 */
[----:B------:R0:W-:Y:S04]  /*24550*/  STS.U8 [R26+UR5+0x440], R20 ;  /* 0x000440141a007988 */ /* 0x0001e80008000005 */
[----:B0-----:R-:W2:Y:S04]  /*24560*/  LDL.LU R20, [R1+0x2f4] ;  /* 0x0002f40001147983 */ /* 0x001ea80000300800 */
[----:B------:R-:W3:Y:S04]  /*24570*/  LDL.LU R16, [R1+0x2d0] ;  /* 0x0002d00001107983 */ /* 0x000ee80000300800 */
[----:B---3--:R0:W-:Y:S04]  /*24580*/  STL [R1+0x10e0], R16 ;  /* 0x0010e01001007387 */ /* 0x0081e80000100800 */
[----:B0-----:R-:W3:Y:S04]  /*24590*/  LDL.LU R16, [R1+0x2d4] ;  /* 0x0002d40001107983 */ /* 0x001ee80000300800 */
[----:B------:R-:W-:Y:S04]  /*245a0*/  STS.U8 [R26+UR5+0x600], R27 ;  /* 0x0006001b1a007988 */ /* 0x000fe80008000005 */
        /* <DEDUP_REMOVED lines=21> */
[----:B---3--:R0:W-:Y:S04]  /*24700*/  STL [R1+0x10e4], R16 ;  /* 0x0010e41001007387 */ /* 0x0081e80000100800 */
[----:B0-----:R-:W3:Y:S04]  /*24710*/  LDL.LU R16, [R1+0x2f0] ;  /* 0x0002f00001107983 */ /* 0x001ee80000300800 */
        /* <DEDUP_REMOVED lines=25> */
[----:B--2---:R0:W-:Y:S04]  /*248b0*/  STS.U8 [R26+UR5+0x1c00], R20 ;  /* 0x001c00141a007988 */ /* 0x0041e80008000005 */
[----:B------:R-:W2:Y:S04]  /*248c0*/  LDL.LU R14, [R1+0xc8] ;  /* 0x0000c800010e7983 */ /* 0x000ea80000300800 */
[----:B0-----:R-:W2:Y:S04]  /*248d0*/  LDL.LU R20, [R1+0xc4] ;  /* 0x0000c40001147983 */ /* 0x001ea80000300800 */
[----:B---3--:R0:W-:Y:S04]  /*248e0*/  STS.U8 [R26+UR5+0x1c40], R16 ;  /* 0x001c40101a007988 */ /* 0x0081e80008000005 */
[----:B0-----:R-:W3:Y:S04]  /*248f0*/  LDL.LU R16, [R1+0x10e4] ;  /* 0x0010e40001107983 */ /* 0x001ee80000300800 */
[----:B---3--:R0:W-:Y:S04]  /*24900*/  STS.U8 [R26+UR5+0x1e00], R16 ;  /* 0x001e00101a007988 */ /* 0x0081e80008000005 */
[----:B0-----:R-:W3:Y:S04]  /*24910*/  LDL.LU R16, [R1+0x10e0] ;  /* 0x0010e00001107983 */ /* 0x001ee80000300800 */
[----:B---3--:R-:W-:Y:S04]  /*24920*/  STS.U8 [R26+UR5+0x1e40], R16 ;  /* 0x001e40101a007988 */ /* 0x008fe80008000005 */
[----:B----4-:R-:W-:Y:S04]  /*24930*/  STS.U8 [R26+UR5+0x2000], R28 ;  /* 0x0020001c1a007988 */ /* 0x010fe80008000005 */
[----:B------:R-:W-:Y:S04]  /*24940*/  STS.U8 [R26+UR5+0x2040], R17 ;  /* 0x002040111a007988 */ /* 0x000fe80008000005 */
[----:B------:R0:W-:Y:S04]  /*24950*/  STS.U8 [R26+UR5+0x2200], R22 ;  /* 0x002200161a007988 */ /* 0x0001e80008000005 */
[----:B0-----:R-:W3:Y:S04]  /*24960*/  LDL.LU R22, [R1+0xc0] ;  /* 0x0000c00001167983 */ /* 0x001ee80000300800 */
[----:B------:R-:W4:Y:S04]  /*24970*/  LDL.LU R28, [R1+0xb4] ;  /* 0x0000b400011c7983 */ /* 0x000f280000300800 */
[----:B----4-:R0:W-:Y:S04]  /*24980*/  STL [R1+0x10d8], R28 ;  /* 0x0010d81c01007387 */ /* 0x0101e80000100800 */
[----:B0-----:R-:W4:Y:S04]  /*24990*/  LDL.LU R28, [R1+0xb8] ;  /* 0x0000b800011c7983 */ /* 0x001f280000300800 */
        /* <DEDUP_REMOVED lines=12> */
[----:B----4-:R0:W-:Y:S04]  /*24a60*/  STL [R1+0x10dc], R28 ;  /* 0x0010dc1c01007387 */ /* 0x0101e80000100800 */
[----:B0-----:R-:W4:Y:S04]  /*24a70*/  LDL.LU R28, [R1+0xbc] ;  /* 0x0000bc00011c7983 */ /* 0x001f280000300800 */
        /* <DEDUP_REMOVED lines=12> */
[----:B------:R0:W-:Y:S04]  /*24b40*/  STS.U8 [R26+UR5+0x2e40], R8 ;  /* 0x002e40081a007988 */ /* 0x0001e80008000005 */
[----:B------:R-:W4:Y:S04]  /*24b50*/  LDL.LU R7, [R1+0x428] ;  /* 0x0004280001077983 */ /* 0x000f280000300800 */
[----:B------:R1:W-:Y:S04]  /*24b60*/  STS.U8 [R26+UR5+0x3000], R3 ;  /* 0x003000031a007988 */ /* 0x0003e80008000005 */
[----:B------:R0:W-:Y:S04]  /*24b70*/  STS.U8 [R26+UR5+0x3040], R9 ;  /* 0x003040091a007988 */ /* 0x0001e80008000005 */
[----:B------:R0:W-:Y:S04]  /*24b80*/  STS.U8 [R26+UR5+0x3200], R18 ;  /* 0x003200121a007988 */ /* 0x0001e80008000005 */
[----:B------:R1:W-:Y:S04]  /*24b90*/  STS.U8 [R26+UR5+0x3240], R24 ;  /* 0x003240181a007988 */ /* 0x0003e80008000005 */
[----:B------:R2:W-:Y:S04]  /*24ba0*/  STS.U8 [R26+UR5+0x3400], R10 ;  /* 0x0034000a1a007988 */ /* 0x0005e80008000005 */
[----:B0-----:R-:W4:Y:S04]  /*24bb0*/  LDL.LU R8, [R1+0x40c] ;  /* 0x00040c0001087983 */ /* 0x001f280000300800 */
[----:B-1----:R-:W4:Y:S04]  /*24bc0*/  LDL.LU R3, [R1+0x408] ;  /* 0x0004080001037983 */ /* 0x002f280000300800 */
[----:B------:R-:W4:Y:S04]  /*24bd0*/  LDL.LU R9, [R1+0x3ec] ;  /* 0x0003ec0001097983 */ /* 0x000f280000300800 */
[----:B------:R-:W4:Y:S04]  /*24be0*/  LDL.LU R18, [R1+0x3e8] ;  /* 0x0003e80001127983 */ /* 0x000f280000300800 */
[----:B------:R-:W4:Y:S04]  /*24bf0*/  LDL.LU R24, [R1+0x3ac] ;  /* 0x0003ac0001187983 */ /* 0x000f280000300800 */
[----:B------:R0:W-:Y:S04]  /*24c00*/  STS.U8 [R26+UR5+0x3440], R11 ;  /* 0x0034400b1a007988 */ /* 0x0001e80008000005 */
[----:B--2---:R-:W2:Y:S04]  /*24c10*/  LDL.LU R10, [R1+0x3a8] ;  /* 0x0003a800010a7983 */ /* 0x004ea80000300800 */
[----:B------:R1:W-:Y:S04]  /*24c20*/  STS.U8 [R26+UR5+0x3600], R12 ;  /* 0x0036000c1a007988 */ /* 0x0003e80008000005 */
[----:B------:R0:W-:Y:S04]  /*24c30*/  STS.U8 [R26+UR5+0x3640], R4 ;  /* 0x003640041a007988 */ /* 0x0001e80008000005 */
[----:B------:R0:W-:Y:S04]  /*24c40*/  STS.U8 [R26+UR5+0x3800], R13 ;  /* 0x0038000d1a007988 */ /* 0x0001e80008000005 */
[----:B------:R1:W-:Y:S04]  /*24c50*/  STS.U8 [R26+UR5+0x3840], R14 ;  /* 0x0038400e1a007988 */ /* 0x0003e80008000005 */
[----:B------:R3:W-:Y:S04]  /*24c60*/  STS.U8 [R26+UR5+0x3a00], R20 ;  /* 0x003a00141a007988 */ /* 0x0007e80008000005 */
[----:B0-----:R-:W2:Y:S04]  /*24c70*/  LDL.LU R11, [R1+0x38c] ;  /* 0x00038c00010b7983 */ /* 0x001ea80000300800 */
[----:B-1----:R-:W2:Y:S04]  /*24c80*/  LDL.LU R12, [R1+0x388] ;  /* 0x00038800010c7983 */ /* 0x002ea80000300800 */
[----:B------:R-:W2:Y:S04]  /*24c90*/  LDL.LU R4, [R1+0x36c] ;  /* 0x00036c0001047983 */ /* 0x000ea80000300800 */
[----:B------:R-:W2:Y:S04]  /*24ca0*/  LDL.LU R13, [R1+0x368] ;  /* 0x00036800010d7983 */ /* 0x000ea80000300800 */
[----:B------:R-:W2:Y:S04]  /*24cb0*/  LDL.LU R14, [R1+0x34c] ;  /* 0x00034c00010e7983 */ /* 0x000ea80000300800 */
[----:B---3--:R0:W-:Y:S04]  /*24cc0*/  STS.U8 [R26+UR5+0x3a40], R22 ;  /* 0x003a40161a007988 */ /* 0x0081e80008000005 */
[----:B------:R-:W3:Y:S04]  /*24cd0*/  LDL.LU R20, [R1+0x348] ;  /* 0x0003480001147983 */ /* 0x000ee80000300800 */
[----:B0-----:R-:W2:Y:S04]  /*24ce0*/  LDL.LU R22, [R1+0x32c] ;  /* 0x00032c0001167983 */ /* 0x001ea80000300800 */
[----:B----4-:R0:W-:Y:S04]  /*24cf0*/  STS.U8 [R26+UR5+0x3c00], R28 ;  /* 0x003c001c1a007988 */ /* 0x0101e80008000005 */
[----:B0-----:R-:W4:Y:S04]  /*24d00*/  LDL.LU R28, [R1+0x10dc] ;  /* 0x0010dc00011c7983 */ /* 0x001f280000300800 */
[----:B----4-:R0:W-:Y:S04]  /*24d10*/  STS.U8 [R26+UR5+0x3c40], R28 ;  /* 0x003c401c1a007988 */ /* 0x0101e80008000005 */
[----:B0-----:R-:W4:Y:S01]  /*24d20*/  LDL.LU R28, [R1+0x10d8] ;  /* 0x0010d800011c7983 */ /* 0x001f220000300800 */
[----:B------:R-:W-:-:S03]  /*24d30*/  LOP3.LUT R16, R26, 0x10, RZ, 0x3c, !PT ;  /* 0x000000101a107812 */ /* 0x000fc600078e3cff */
[----:B------:R-:W-:Y:S04]  /*24d40*/  STL [R1+0x10c8], R26 ;  /* 0x0010c81a01007387 */ /* 0x000fe80000100800 */
[----:B----4-:R-:W-:Y:S04]  /*24d50*/  STS.U8 [R26+UR5+0x3e00], R28 ;  /* 0x003e001c1a007988 */ /* 0x010fe80008000005 */
[----:B------:R0:W-:Y:S04]  /*24d60*/  STS.U8 [R26+UR5+0x3e40], R17 ;  /* 0x003e40111a007988 */ /* 0x0001e80008000005 */
[----:B0-----:R-:W4:Y:S04]  /*24d70*/  LDL.LU R26, [R1+0x2ec] ;  /* 0x0002ec00011a7983 */ /* 0x001f280000300800 */
[----:B----4-:R0:W-:Y:S04]  /*24d80*/  STL [R1+0x10cc], R26 ;  /* 0x0010cc1a01007387 */ /* 0x0101e80000100800 */
[----:B0-----:R-:W4:Y:S04]  /*24d90*/  LDL.LU R26, [R1+0x308] ;  /* 0x00030800011a7983 */ /* 0x001f280000300800 */
[----:B----4-:R0:W-:Y:S04]  /*24da0*/  STL [R1+0x10d0], R26 ;  /* 0x0010d01a01007387 */ /* 0x0101e80000100800 */
[----:B0-----:R-:W4:Y:S04]  /*24db0*/  LDL.LU R26, [R1+0x30c] ;  /* 0x00030c00011a7983 */ /* 0x001f280000300800 */
[----:B--2---:R-:W-:Y:S04]  /*24dc0*/  STS.U8 [R16+UR5+0x10c0], R10 ;  /* 0x0010c00a10007988 */ /* 0x004fe80008000005 */
[----:B------:R-:W-:Y:S04]  /*24dd0*/  STS.U8 [R16+UR5+0x1280], R11 ;  /* 0x0012800b10007988 */ /* 0x000fe80008000005 */
[----:B------:R-:W-:Y:S04]  /*24de0*/  STS.U8 [R16+UR5+0x12c0], R12 ;  /* 0x0012c00c10007988 */ /* 0x000fe80008000005 */
[----:B------:R-:W-:Y:S04]  /*24df0*/  STS.U8 [R16+UR5+0x1480], R4 ;  /* 0x0014800410007988 */ /* 0x000fe80008000005 */
[----:B------:R-:W-:Y:S04]  /*24e00*/  STS.U8 [R16+UR5+0x14c0], R13 ;  /* 0x0014c00d10007988 */ /* 0x000fe80008000005 */
[----:B------:R-:W-:Y:S04]  /*24e10*/  STS.U8 [R16+UR5+0x1680], R14 ;  /* 0x0016800e10007988 */ /* 0x000fe80008000005 */
[----:B---3--:R-:W-:Y:S04]  /*24e20*/  STS.U8 [R16+UR5+0x16c0], R20 ;  /* 0x0016c01410007988 */ /* 0x008fe80008000005 */
[----:B------:R-:W-:Y:S04]  /*24e30*/  STS.U8 [R16+UR5+0x1880], R22 ;  /* 0x0018801610007988 */ /* 0x000fe80008000005 */
[----:B------:R-:W-:Y:S04]  /*24e40*/  STS.U8 [R16+UR5+0x80], R0 ;  /* 0x0000800010007988 */ /* 0x000fe80008000005 */
[----:B------:R-:W-:Y:S04]  /*24e50*/  STS.U8 [R16+UR5+0xc0], R29 ;  /* 0x0000c01d10007988 */ /* 0x000fe80008000005 */
[----:B------:R-:W-:Y:S04]  /*24e60*/  STS.U8 [R16+UR5+0x280], R27 ;  /* 0x0002801b10007988 */ /* 0x000fe80008000005 */
[----:B------:R-:W-:Y:S04]  /*24e70*/  STS.U8 [R16+UR5+0x2c0], R25 ;  /* 0x0002c01910007988 */ /* 0x000fe80008000005 */
[----:B----4-:R0:W-:Y:S04]  /*24e80*/  STL [R1+0x10d4], R26 ;  /* 0x0010d41a01007387 */ /* 0x0101e80000100800 */
        /* <DEDUP_REMOVED lines=14> */
[----:B------:R0:W-:Y:S04]  /*24f70*/  STS.U8 [R16+UR5+0x480], R23 ;  /* 0x0004801710007988 */ /* 0x0001e80008000005 */
[----:B------:R-:W3:Y:S04]  /*24f80*/  LDL.LU R25, [R1+0x168] ;  /* 0x0001680001197983 */ /* 0x000ee80000300800 */
[----:B------:R1:W-:Y:S04]  /*24f90*/  STS.U8 [R16+UR5+0x4c0], R21 ;  /* 0x0004c01510007988 */ /* 0x0003e80008000005 */
[----:B------:R0:W-:Y:S04]  /*24fa0*/  STS.U8 [R16+UR5+0x680], R19 ;  /* 0x0006801310007988 */ /* 0x0001e80008000005 */
[----:B------:R0:W-:Y:S04]  /*24fb0*/  STS.U8 [R16+UR5+0x6c0], R15 ;  /* 0x0006c00f10007988 */ /* 0x0001e80008000005 */
[----:B------:R1:W-:Y:S04]  /*24fc0*/  STS.U8 [R16+UR5+0x880], R5 ;  /* 0x0008800510007988 */ /* 0x0003e80008000005 */
[----:B------:R1:W-:Y:S04]  /*24fd0*/  STS.U8 [R16+UR5+0x8c0], R6 ;  /* 0x0008c00610007988 */ /* 0x0003e80008000005 */
[----:B0-----:R-:W3:Y:S04]  /*24fe0*/  LDL.LU R23, [R1+0x164] ;  /* 0x0001640001177983 */ /* 0x001ee80000300800 */
[----:B-1----:R-:W3:Y:S04]  /*24ff0*/  LDL.LU R21, [R1+0x148] ;  /* 0x0001480001157983 */ /* 0x002ee80000300800 */
        /* <DEDUP_REMOVED lines=17> */
[----:B0-----:R-:W3:Y:S04]  /*25110*/  LDL.LU R24, [R1+0x2c] ;  /* 0x00002c0001187983 */ /* 0x001ee80000300800 */
[----:B--2---:R0:W-:Y:S04]  /*25120*/  STS.U8 [R16+UR5+0x18c0], R26 ;  /* 0x0018c01a10007988 */ /* 0x0041e80008000005 */
[----:B0-----:R-:W2:Y:S04]  /*25130*/  LDL.LU R26, [R1+0x10d4] ;  /* 0x0010d400011a7983 */ /* 0x001ea80000300800 */
[----:B--2---:R0:W-:Y:S04]  /*25140*/  STS.U8 [R16+UR5+0x1a80], R26 ;  /* 0x001a801a10007988 */ /* 0x0041e80008000005 */
[----:B0-----:R-:W2:Y:S04]  /*25150*/  LDL.LU R26, [R1+0x10d0] ;  /* 0x0010d000011a7983 */ /* 0x001ea80000300800 */
[----:B--2---:R0:W-:Y:S04]  /*25160*/  STS.U8 [R16+UR5+0x1ac0], R26 ;  /* 0x001ac01a10007988 */ /* 0x0041e80008000005 */
[----:B0-----:R-:W2:Y:S04]  /*25170*/  LDL.LU R26, [R1+0x10cc] ;  /* 0x0010cc00011a7983 */ /* 0x001ea80000300800 */
[----:B---3--:R-:W-:Y:S04]  /*25180*/  STS.U8 [R16+UR5+0x1cc0], R10 ;  /* 0x001cc00a10007988 */ /* 0x008fe80008000005 */
[----:B----4-:R-:W-:Y:S04]  /*25190*/  STS.U8 [R16+UR5+0x1e80], R11 ;  /* 0x001e800b10007988 */ /* 0x010fe80008000005 */
[----:B------:R-:W-:Y:S04]  /*251a0*/  STS.U8 [R16+UR5+0x1ec0], R12 ;  /* 0x001ec00c10007988 */ /* 0x000fe80008000005 */
[----:B------:R-:W-:Y:S04]  /*251b0*/  STS.U8 [R16+UR5+0x2080], R4 ;  /* 0x0020800410007988 */ /* 0x000fe80008000005 */
[----:B------:R-:W-:Y:S04]  /*251c0*/  STS.U8 [R16+UR5+0x20c0], R13 ;  /* 0x0020c00d10007988 */ /* 0x000fe80008000005 */
[----:B------:R-:W-:Y:S04]  /*251d0*/  STS.U8 [R16+UR5+0x2280], R14 ;  /* 0x0022800e10007988 */ /* 0x000fe80008000005 */
[----:B------:R-:W-:Y:S04]  /*251e0*/  STS.U8 [R16+UR5+0x22c0], R20 ;  /* 0x0022c01410007988 */ /* 0x000fe80008000005 */
[----:B------:R-:W-:Y:S04]  /*251f0*/  STS.U8 [R16+UR5+0x2480], R22 ;  /* 0x0024801610007988 */ /* 0x000fe80008000005 */
[----:B------:R-:W-:Y:S04]  /*25200*/  STS.U8 [R16+UR5+0x24c0], R28 ;  /* 0x0024c01c10007988 */ /* 0x000fe80008000005 */
[----:B--2---:R0:W-:Y:S04]  /*25210*/  STS.U8 [R16+UR5+0x1c80], R26 ;  /* 0x001c801a10007988 */ /* 0x0041e80008000005 */
[----:B0-----:R-:W2:Y:S04]  /*25220*/  LDL.LU R26, [R1+0x10c8] ;  /* 0x0010c800011a7983 */ /* 0x001ea80000300800 */
[----:B------:R-:W3:Y:S04]  /*25230*/  LDL.LU R10, [R1+0x10c4] ;  /* 0x0010c400010a7983 */ /* 0x000ee80000300800 */
[----:B------:R-:W4:Y:S04]  /*25240*/  LDL.LU R11, [R1+0x10c0] ;  /* 0x0010c000010b7983 */ /* 0x000f280000300800 */
[----:B------:R-:W2:Y:S04]  /*25250*/  LDL.LU R12, [R1+0x10bc] ;  /* 0x0010bc00010c7983 */ /* 0x000ea80000300800 */
[----:B------:R-:W2:Y:S04]  /*25260*/  LDL.LU R4, [R1+0x10b8] ;  /* 0x0010b80001047983 */ /* 0x000ea80000300800 */
[----:B------:R-:W2:Y:S04]  /*25270*/  LDL.LU R13, [R1+0x10b4] ;  /* 0x0010b400010d7983 */ /* 0x000ea80000300800 */
[----:B------:R-:W3:Y:S04]  /*25280*/  LDL.LU R14, [R1+0x10b0] ;  /* 0x0010b000010e7983 */ /* 0x000ee80000300800 */
[----:B------:R-:W3:Y:S04]  /*25290*/  LDL.LU R20, [R1+0x10ac] ;  /* 0x0010ac0001147983 */ /* 0x000ee80000300800 */
[----:B------:R-:W3:Y:S04]  /*252a0*/  LDL.LU R22, [R1+0x10a8] ;  /* 0x0010a80001167983 */ /* 0x000ee80000300800 */
        /* <DEDUP_REMOVED lines=36> */
[----:B------:R-:W4:Y:S04]  /*254f0*/  LDL.LU R24, [R1+0x324] ;  /* 0x0003240001187983 */ /* 0x000f280000300800 */
[----:B--2---:R-:W-:Y:S04]  /*25500*/  STS.U8 [R16+UR5+0x3ac0], R13 ;  /* 0x003ac00d10007988 */ /* 0x004fe80008000005 */
[----:B---3--:R0:W-:Y:S04]  /*25510*/  STS.U8 [R16+UR5+0x3880], R22 ;  /* 0x0038801610007988 */ /* 0x0081e80008000005 */
[----:B------:R1:W-:Y:S04]  /*25520*/  STS.U8 [R16+UR5+0x38c0], R20 ;  /* 0x0038c01410007988 */ /* 0x0003e80008000005 */
[----:B------:R2:W-:Y:S04]  /*25530*/  STS.U8 [R16+UR5+0x3a80], R14 ;  /* 0x003a800e10007988 */ /* 0x0005e80008000005 */
[----:B0-----:R-:W3:Y:S04]  /*25540*/  LDL.LU R22, [R1+0x480] ;  /* 0x0004800001167983 */ /* 0x001ee80000300800 */
[----:B-1----:R-:W3:Y:S04]  /*25550*/  LDL.LU R20, [R1+0x484] ;  /* 0x0004840001147983 */ /* 0x002ee80000300800 */
[----:B--2---:R-:W2:Y:S01]  /*25560*/  LDL.LU R14, [R1+0x4a0] ;  /* 0x0004a000010e7983 */ /* 0x004ea20000300800 */
[----:B------:R-:W-:-:S03]  /*25570*/  LOP3.LUT R13, R26, 0x20, RZ, 0x3c, !PT ;  /* 0x000000201a0d7812 */ /* 0x000fc600078e3cff */
[----:B------:R0:W-:Y:S04]  /*25580*/  STL [R1+0x1098], R26 ;  /* 0x0010981a01007387 */ /* 0x0001e80000100800 */
[----:B0-----:R-:W2:Y:S04]  /*25590*/  LDL.LU R26, [R1+0x4a4] ;  /* 0x0004a400011a7983 */ /* 0x001ea80000300800 */
[----:B------:R0:W-:Y:S04]  /*255a0*/  STS.U8 [R16+UR5+0x3c80], R4 ;  /* 0x003c800410007988 */ /* 0x0001e80008000005 */
[----:B------:R1:W-:Y:S04]  /*255b0*/  STS.U8 [R16+UR5+0x3cc0], R12 ;  /* 0x003cc00c10007988 */ /* 0x0003e80008000005 */
[----:B----4-:R-:W-:Y:S04]  /*255c0*/  STS.U8 [R16+UR5+0x3e80], R11 ;  /* 0x003e800b10007988 */ /* 0x010fe80008000005 */
[----:B------:R-:W-:Y:S04]  /*255d0*/  STS.U8 [R16+UR5+0x3ec0], R10 ;  /* 0x003ec00a10007988 */ /* 0x000fe80008000005 */
[----:B0-----:R-:W4:Y:S04]  /*255e0*/  LDL.LU R4, [R1+0x4c0] ;  /* 0x0004c00001047983 */ /* 0x001f280000300800 */
[----:B-1----:R-:W3:Y:S04]  /*255f0*/  LDL.LU R12, [R1+0x4c4] ;  /* 0x0004c400010c7983 */ /* 0x002ee80000300800 */
[----:B--2---:R0:W-:Y:S04]  /*25600*/  STS.U8 [R13+UR5+0x300], R26 ;  /* 0x0003001a0d007988 */ /* 0x0041e80008000005 */
[----:B0-----:R-:W2:Y:S04]  /*25610*/  LDL.LU R26, [R1+0x2e4] ;  /* 0x0002e400011a7983 */ /* 0x001ea80000300800 */
[----:B--2---:R0:W-:Y:S04]  /*25620*/  STL [R1+0x109c], R26 ;  /* 0x00109c1a01007387 */ /* 0x0041e80000100800 */
[----:B0-----:R-:W2:Y:S04]  /*25630*/  LDL.LU R26, [R1+0x300] ;  /* 0x00030000011a7983 */ /* 0x001ea80000300800 */
[----:B--2---:R0:W-:Y:S04]  /*25640*/  STL [R1+0x10a0], R26 ;  /* 0x0010a01a01007387 */ /* 0x0041e80000100800 */
[----:B0-----:R-:W2:Y:S04]  /*25650*/  LDL.LU R26, [R1+0x304] ;  /* 0x00030400011a7983 */ /* 0x001ea80000300800 */
        /* <DEDUP_REMOVED lines=10> */
[----:B---3--:R-:W-:Y:S04]  /*25700*/  STS.U8 [R13+UR5+0x100], R12 ;  /* 0x0001000c0d007988 */ /* 0x008fe80008000005 */
[----:B----4-:R-:W-:Y:S04]  /*25710*/  STS.U8 [R13+UR5+0x140], R4 ;  /* 0x000140040d007988 */ /* 0x010fe80008000005 */
        /* <DEDUP_REMOVED lines=40> */
[----:B------:R-:W3:Y:S04]  /*259a0*/  LDL.LU R24, [R1+0x8] ;  /* 0x0000080001187983 */ /* 0x000ee80000300800 */
        /* <DEDUP_REMOVED lines=28> */
[----:B------:R0:W-:Y:S04]  /*25b70*/  STS.U8 [R13+UR5+0x2740], R10 ;  /* 0x0027400a0d007988 */ /* 0x0001e80008000005 */
        /* <DEDUP_REMOVED lines=24> */
[----:B------:R-:W-:Y:S04]  /*25d00*/  STS.U8 [R13+UR5+0x3540], R19 ;  /* 0x003540130d007988 */ /* 0x000fe80008000005 */
[----:B0-----:R-:W4:Y:S04]  /*25d10*/  LDL.LU R21, [R1+0x37c] ;  /* 0x00037c0001157983 */ /* 0x001f280000300800 */
[----:B------:R-:W-:Y:S04]  /*25d20*/  STS.U8 [R13+UR5+0x3700], R3 ;  /* 0x003700030d007988 */ /* 0x000fe80008000005 */
[----:B------:R-:W-:Y:S04]  /*25d30*/  STS.U8 [R13+UR5+0x2b40], R4 ;  /* 0x002b40040d007988 */ /* 0x000fe80008000005 */
[----:B------:R-:W-:Y:S04]  /*25d40*/  STS.U8 [R13+UR5+0x3740], R24 ;  /* 0x003740180d007988 */ /* 0x000fe80008000005 */
[----:B--2---:R0:W-:Y:S04]  /*25d50*/  STS.U8 [R13+UR5+0x3900], R18 ;  /* 0x003900120d007988 */ /* 0x0041e80008000005 */
[----:B------:R1:W-:Y:S04]  /*25d60*/  STS.U8 [R13+UR5+0x3940], R9 ;  /* 0x003940090d007988 */ /* 0x0003e80008000005 */
[----:B------:R2:W-:Y:S04]  /*25d70*/  STS.U8 [R13+UR5+0x3b00], R8 ;  /* 0x003b00080d007988 */ /* 0x0005e80008000005 */
[----:B------:R2:W-:Y:S04]  /*25d80*/  STS.U8 [R13+UR5+0x3b40], R7 ;  /* 0x003b40070d007988 */ /* 0x0005e80008000005 */
[----:B0-----:R-:W4:Y:S04]  /*25d90*/  LDL.LU R18, [R1+0x478] ;  /* 0x0004780001127983 */ /* 0x001f280000300800 */
[----:B-1----:R-:W4:Y:S04]  /*25da0*/  LDL.LU R9, [R1+0x47c] ;  /* 0x00047c0001097983 */ /* 0x002f280000300800 */
[----:B--2---:R-:W2:Y:S04]  /*25db0*/  LDL.LU R8, [R1+0x498] ;  /* 0x0004980001087983 */ /* 0x004ea80000300800 */
[----:B------:R-:W2:Y:S04]  /*25dc0*/  LDL.LU R7, [R1+0x49c] ;  /* 0x00049c0001077983 */ /* 0x000ea80000300800 */
[----:B------:R-:W2:Y:S04]  /*25dd0*/  LDL.LU R19, [R1+0x378] ;  /* 0x0003780001137983 */ /* 0x000ea80000300800 */
[----:B------:R-:W2:Y:S01]  /*25de0*/  LDL.LU R3, [R1+0x35c] ;  /* 0x00035c0001037983 */ /* 0x000ea20000300800 */
[----:B------:R-:W-:-:S03]  /*25df0*/  LOP3.LUT R4, R26, 0x30, RZ, 0x3c, !PT ;  /* 0x000000301a047812 */ /* 0x000fc600078e3cff */
[----:B------:R-:W2:Y:S04]  /*25e00*/  LDL.LU R24, [R1+0x358] ;  /* 0x0003580001187983 */ /* 0x000ea80000300800 */
[----:B------:R-:W2:Y:S04]  /*25e10*/  LDL.LU R26, [R1+0x33c] ;  /* 0x00033c00011a7983 */ /* 0x000ea80000300800 */
[----:B------:R0:W-:Y:S04]  /*25e20*/  STS.U8 [R13+UR5+0x3d00], R2 ;  /* 0x003d00020d007988 */ /* 0x0001e80008000005 */
[----:B------:R1:W-:Y:S04]  /*25e30*/  STS.U8 [R13+UR5+0x3d40], R6 ;  /* 0x003d40060d007988 */ /* 0x0003e80008000005 */
[----:B------:R-:W-:Y:S04]  /*25e40*/  STS.U8 [R13+UR5+0x3f00], R5 ;  /* 0x003f00050d007988 */ /* 0x000fe80008000005 */
[----:B------:R-:W-:Y:S04]  /*25e50*/  STS.U8 [R13+UR5+0x3f40], R15 ;  /* 0x003f400f0d007988 */ /* 0x000fe80008000005 */
[----:B0-----:R-:W2:Y:S04]  /*25e60*/  LDL.LU R2, [R1+0x4b8] ;  /* 0x0004b80001027983 */ /* 0x001ea80000300800 */
[----:B-1----:R-:W2:Y:S04]  /*25e70*/  LDL.LU R6, [R1+0x4bc] ;  /* 0x0004bc0001067983 */ /* 0x002ea80000300800 */
[----:B---3--:R0:W-:Y:S04]  /*25e80*/  STS.U8 [R4+UR5+0x7c0], R22 ;  /* 0x0007c01604007988 */ /* 0x0081e80008000005 */
[----:B----4-:R1:W-:Y:S04]  /*25e90*/  STS.U8 [R4+UR5+0xdc0], R0 ;  /* 0x000dc00004007988 */ /* 0x0103e80008000005 */
[----:B------:R3:W-:Y:S04]  /*25ea0*/  STS.U8 [R4+UR5+0xf80], R29 ;  /* 0x000f801d04007988 */ /* 0x0007e80008000005 */
[----:B------:R-:W-:Y:S04]  /*25eb0*/  STS.U8 [R4+UR5+0x780], R10 ;  /* 0x0007800a04007988 */ /* 0x000fe80008000005 */
[----:B------:R-:W-:Y:S04]  /*25ec0*/  STS.U8 [R4+UR5+0x980], R16 ;  /* 0x0009801004007988 */ /* 0x000fe80008000005 */
[----:B------:R-:W-:Y:S04]  /*25ed0*/  STS.U8 [R4+UR5+0x9c0], R11 ;  /* 0x0009c00b04007988 */ /* 0x000fe80008000005 */
[----:B0-----:R-:W4:Y:S04]  /*25ee0*/  LDL.LU R22, [R1+0x338] ;  /* 0x0003380001167983 */ /* 0x001f280000300800 */
[----:B-1----:R-:W4:Y:S04]  /*25ef0*/  LDL.LU R0, [R1+0x31c] ;  /* 0x00031c0001007983 */ /* 0x002f280000300800 */
[----:B---3--:R-:W3:Y:S04]  /*25f00*/  LDL.LU R29, [R1+0x318] ;  /* 0x00031800011d7983 */ /* 0x008ee80000300800 */
[----:B------:R-:W-:Y:S04]  /*25f10*/  STS.U8 [R4+UR5+0xfc0], R27 ;  /* 0x000fc01b04007988 */ /* 0x000fe80008000005 */
[----:B------:R-:W-:Y:S04]  /*25f20*/  STS.U8 [R4+UR5+0x1180], R25 ;  /* 0x0011801904007988 */ /* 0x000fe80008000005 */
[----:B------:R-:W-:Y:S04]  /*25f30*/  STS.U8 [R4+UR5+0x11c0], R23 ;  /* 0x0011c01704007988 */ /* 0x000fe80008000005 */
[----:B------:R-:W-:Y:S04]  /*25f40*/  STS.U8 [R4+UR5+0x1380], R21 ;  /* 0x0013801504007988 */ /* 0x000fe80008000005 */
[----:B------:R-:W-:Y:S04]  /*25f50*/  STS.U8 [R4+UR5+0xd80], R20 ;  /* 0x000d801404007988 */ /* 0x000fe80008000005 */
[----:B------:R0:W-:Y:S04]  /*25f60*/  STS.U8 [R4+UR5+0x5c0], R18 ;  /* 0x0005c01204007988 */ /* 0x0001e80008000005 */
[----:B0-----:R-:W3:Y:S04]  /*25f70*/  LDL.LU R18, [R1+0x2fc] ;  /* 0x0002fc0001127983 */ /* 0x001ee80000300800 */
[----:B------:R-:W3:Y:S04]  /*25f80*/  LDL.LU R10, [R1+0x2f8] ;  /* 0x0002f800010a7983 */ /* 0x000ee80000300800 */
[----:B------:R-:W3:Y:S04]  /*25f90*/  LDL.LU R16, [R1+0x2dc] ;  /* 0x0002dc0001107983 */ /* 0x000ee80000300800 */
[----:B------:R-:W3:Y:S04]  /*25fa0*/  LDL.LU R11, [R1+0x2d8] ;  /* 0x0002d800010b7983 */ /* 0x000ee80000300800 */
[----:B------:R-:W3:Y:S04]  /*25fb0*/  LDL.LU R27, [R1+0x2bc] ;  /* 0x0002bc00011b7983 */ /* 0x000ee80000300800 */
[----:B------:R-:W3:Y:S04]  /*25fc0*/  LDL.LU R25, [R1+0x2b8] ;  /* 0x0002b80001197983 */ /* 0x000ee80000300800 */
[----:B------:R-:W3:Y:S04]  /*25fd0*/  LDL.LU R23, [R1+0x1fc] ;  /* 0x0001fc0001177983 */ /* 0x000ee80000300800 */
[----:B--2---:R0:W-:Y:S04]  /*25fe0*/  STS.U8 [R4+UR5+0x13c0], R19 ;  /* 0x0013c01304007988 */ /* 0x0041e80008000005 */
[----:B------:R-:W2:Y:S04]  /*25ff0*/  LDL.LU R21, [R1+0x1f8] ;  /* 0x0001f80001157983 */ /* 0x000ea80000300800 */
        /* <DEDUP_REMOVED lines=8> */
[----:B------:R-:W2:Y:S04]  /*26080*/  LDL.LU R15, [R1+0x194] ;  /* 0x00019400010f7983 */ /* 0x000ea80000300800 */
[----:B------:R-:W2:Y:S04]  /*26090*/  LDL.LU R13, [R1+0x178] ;  /* 0x00017800010d7983 */ /* 0x000ea80000300800 */
[----:B------:R0:W-:Y:S04]  /*260a0*/  STS.U8 [R4+UR5+0x180], R6 ;  /* 0x0001800604007988 */ /* 0x0001e80008000005 */
[----:B------:R-:W2:Y:S04]  /*260b0*/  LDL.LU R5, [R1+0x174] ;  /* 0x0001740001057983 */ /* 0x000ea80000300800 */
        /* <DEDUP_REMOVED lines=10> */
[----:B------:R0:W-:Y:S04]  /*26160*/  STS.U8 [R4+UR5+0xbc0], R14 ;  /* 0x000bc00e04007988 */ /* 0x0001e80008000005 */
[----:B----4-:R-:W4:Y:S04]  /*26170*/  LDL.LU R12, [R1+0x114] ;  /* 0x00011400010c7983 */ /* 0x010f280000300800 */
[----:B------:R1:W-:Y:S04]  /*26180*/  STS.U8 [R4+UR5+0x17c0], R22 ;  /* 0x0017c01604007988 */ /* 0x0003e80008000005 */
[----:B------:R1:W-:Y:S04]  /*26190*/  STS.U8 [R4+UR5+0x1980], R0 ;  /* 0x0019800004007988 */ /* 0x0003e80008000005 */
[----:B---3--:R3:W-:Y:S04]  /*261a0*/  STS.U8 [R4+UR5+0x19c0], R29 ;  /* 0x0019c01d04007988 */ /* 0x0087e80008000005 */
[----:B0-----:R-:W4:Y:S04]  /*261b0*/  LDL.LU R14, [R1+0xf8] ;  /* 0x0000f800010e7983 */ /* 0x001f280000300800 */
[----:B-1----:R-:W4:Y:S04]  /*261c0*/  LDL.LU R22, [R1+0xf4] ;  /* 0x0000f40001167983 */ /* 0x002f280000300800 */
[----:B------:R-:W4:Y:S04]  /*261d0*/  LDL.LU R0, [R1+0x106c] ;  /* 0x00106c0001007983 */ /* 0x000f280000300800 */
[----:B---3--:R-:W3:Y:S04]  /*261e0*/  LDL.LU R29, [R1+0x1068] ;  /* 0x00106800011d7983 */ /* 0x008ee80000300800 */
        /* <DEDUP_REMOVED lines=12> */
[----:B------:R0:W-:Y:S04]  /*262b0*/  STS.U8 [R4+UR5+0x2180], R23 ;  /* 0x0021801704007988 */ /* 0x0001e80008000005 */
[----:B--2---:R1:W-:Y:S04]  /*262c0*/  STS.U8 [R4+UR5+0x21c0], R21 ;  /* 0x0021c01504007988 */ /* 0x0043e80008000005 */
[----:B------:R2:W-:Y:S04]  /*262d0*/  STS.U8 [R4+UR5+0x2380], R19 ;  /* 0x0023801304007988 */ /* 0x0005e80008000005 */
[----:B------:R0:W-:Y:S04]  /*262e0*/  STS.U8 [R4+UR5+0x23c0], R3 ;  /* 0x0023c00304007988 */ /* 0x0001e80008000005 */
[----:B------:R1:W-:Y:S04]  /*262f0*/  STS.U8 [R4+UR5+0x2580], R24 ;  /* 0x0025801804007988 */ /* 0x0003e80008000005 */
[----:B------:R2:W-:Y:S04]  /*26300*/  STS.U8 [R4+UR5+0x25c0], R26 ;  /* 0x0025c01a04007988 */ /* 0x0005e80008000005 */
[----:B0-----:R-:W3:Y:S04]  /*26310*/  LDL.LU R23, [R1+0x105c] ;  /* 0x00105c0001177983 */ /* 0x001ee80000300800 */
[----:B-1----:R-:W3:Y:S04]  /*26320*/  LDL.LU R21, [R1+0x1058] ;  /* 0x0010580001157983 */ /* 0x002ee80000300800 */
[----:B--2---:R-:W2:Y:S04]  /*26330*/  LDL.LU R19, [R1+0x1054] ;  /* 0x0010540001137983 */ /* 0x004ea80000300800 */
[----:B------:R-:W2:Y:S04]  /*26340*/  LDL.LU R3, [R1+0x1050] ;  /* 0x0010500001037983 */ /* 0x000ea80000300800 */
[----:B------:R-:W2:Y:S04]  /*26350*/  LDL.LU R24, [R1+0x104c] ;  /* 0x00104c0001187983 */ /* 0x000ea80000300800 */
[----:B------:R-:W2:Y:S04]  /*26360*/  LDL.LU R26, [R1+0x1048] ;  /* 0x00104800011a7983 */ /* 0x000ea80000300800 */
[----:B------:R0:W-:Y:S04]  /*26370*/  STS.U8 [R4+UR5+0x2780], R20 ;  /* 0x0027801404007988 */ /* 0x0001e80008000005 */
[----:B0-----:R-:W2:Y:S04]  /*26380*/  LDL.LU R20, [R1+0x4d8] ;  /* 0x0004d80001147983 */ /* 0x001ea80000300800 */
[----:B------:R-:W-:Y:S04]  /*26390*/  STS.U8 [R4+UR5+0x27c0], R15 ;  /* 0x0027c00f04007988 */ /* 0x000fe80008000005 */
[----:B------:R0:W-:Y:S04]  /*263a0*/  STS.U8 [R4+UR5+0x2980], R13 ;  /* 0x0029800d04007988 */ /* 0x0001e80008000005 */
[----:B------:R1:W-:Y:S04]  /*263b0*/  STS.U8 [R4+UR5+0x29c0], R5 ;  /* 0x0029c00504007988 */ /* 0x0003e80008000005 */
[----:B------:R-:W-:Y:S04]  /*263c0*/  STS.U8 [R4+UR5+0x2b80], R6 ;  /* 0x002b800604007988 */ /* 0x000fe80008000005 */
[----:B------:R0:W-:Y:S04]  /*263d0*/  STS.U8 [R4+UR5+0x2bc0], R2 ;  /* 0x002bc00204007988 */ /* 0x0001e80008000005 */
[----:B------:R-:W-:Y:S04]  /*263e0*/  STS.U8 [R4+UR5+0x2d80], R7 ;  /* 0x002d800704007988 */ /* 0x000fe80008000005 */
[----:B------:R-:W-:Y:S04]  /*263f0*/  STS.U8 [R4+UR5+0x2dc0], R8 ;  /* 0x002dc00804007988 */ /* 0x000fe80008000005 */
[----:B------:R-:W-:Y:S04]  /*26400*/  STS.U8 [R4+UR5+0x2f80], R9 ;  /* 0x002f800904007988 */ /* 0x000fe80008000005 */
[----:B----4-:R4:W-:Y:S04]  /*26410*/  STS.U8 [R4+UR5+0x2fc0], R12 ;  /* 0x002fc00c04007988 */ /* 0x0109e80008000005 */
[----:B------:R0:W-:Y:S04]  /*26420*/  STS.U8 [R4+UR5+0x3180], R14 ;  /* 0x0031800e04007988 */ /* 0x0001e80008000005 */
[----:B------:R0:W-:Y:S04]  /*26430*/  STS.U8 [R4+UR5+0x31c0], R22 ;  /* 0x0031c01604007988 */ /* 0x0001e80008000005 */
[----:B---3--:R-:W-:Y:S04]  /*26440*/  STS.U8 [R4+UR5+0x3f80], R29 ;  /* 0x003f801d04007988 */ /* 0x008fe80008000005 */
[----:B0-----:R-:W3:Y:S04]  /*26450*/  LDL.LU R13, [R1+0x4] ;  /* 0x00000400010d7983 */ /* 0x001ee80000300800 */
[----:B-1----:R-:W3:Y:S04]  /*26460*/  LDL.LU R5, [R1] ;  /* 0x0000000001057983 */ /* 0x002ee80000300800 */
[----:B------:R-:W3:Y:S04]  /*26470*/  LDL.LU R2, [R1+0x24] ;  /* 0x0000240001027983 */ /* 0x000ee80000300800 */
[----:B----4-:R-:W4:Y:S04]  /*26480*/  LDL.LU R12, [R1+0x20] ;  /* 0x00002000010c7983 */ /* 0x010f280000300800 */
[----:B------:R-:W3:Y:S04]  /*26490*/  LDL.LU R14, [R1+0xc] ;  /* 0x00000c00010e7983 */ /* 0x000ee80000300800 */
[----:B------:R-:W3:Y:S04]  /*264a0*/  LDL.LU R22, [R1+0x38] ;  /* 0x0000380001167983 */ /* 0x000ee80000300800 */
[----:B------:R-:W-:Y:S04]  /*264b0*/  STS.U8 [R4+UR5+0x3380], R18 ;  /* 0x0033801204007988 */ /* 0x000fe80008000005 */
[----:B------:R-:W-:Y:S04]  /*264c0*/  STS.U8 [R4+UR5+0x33c0], R10 ;  /* 0x0033c00a04007988 */ /* 0x000fe80008000005 */
[----:B------:R-:W-:Y:S04]  /*264d0*/  STS.U8 [R4+UR5+0x3580], R16 ;  /* 0x0035801004007988 */ /* 0x000fe80008000005 */
[----:B------:R-:W-:Y:S04]  /*264e0*/  STS.U8 [R4+UR5+0x35c0], R11 ;  /* 0x0035c00b04007988 */ /* 0x000fe80008000005 */
[----:B------:R-:W-:Y:S04]  /*264f0*/  STS.U8 [R4+UR5+0x3d80], R25 ;  /* 0x003d801904007988 */ /* 0x000fe80008000005 */
[----:B------:R-:W-:Y:S04]  /*26500*/  STS.U8 [R4+UR5+0x3dc0], R27 ;  /* 0x003dc01b04007988 */ /* 0x000fe80008000005 */
[----:B------:R-:W-:Y:S04]  /*26510*/  STS.U8 [R4+UR5+0x3bc0], R23 ;  /* 0x003bc01704007988 */ /* 0x000fe80008000005 */
[----:B--2---:R-:W-:Y:S04]  /*26520*/  STS.U8 [R4+UR5+0x3980], R3 ;  /* 0x0039800304007988 */ /* 0x004fe80008000005 */
[----:B------:R-:W-:Y:S04]  /*26530*/  STS.U8 [R4+UR5+0x37c0], R24 ;  /* 0x0037c01804007988 */ /* 0x000fe80008000005 */
[----:B------:R-:W-:Y:S04]  /*26540*/  STS.U8 [R4+UR5+0x3780], R26 ;  /* 0x0037801a04007988 */ /* 0x000fe80008000005 */
[----:B------:R-:W-:Y:S04]  /*26550*/  STS.U8 [R4+UR5+0x39c0], R19 ;  /* 0x0039c01304007988 */ /* 0x000fe80008000005 */
[----:B------:R-:W-:Y:S04]  /*26560*/  STS.U8 [R4+UR5+0x3b80], R21 ;  /* 0x003b801504007988 */ /* 0x000fe80008000005 */
[----:B------:R-:W-:Y:S01]  /*26570*/  STS.U8 [R4+UR5+0x3fc0], R20 ;  /* 0x003fc01404007988 */ /* 0x000fe20008000005 */
[----:B------:R-:W-:Y:S06]  /*26580*/  BAR.SYNC.DEFER_BLOCKING 0x0 ;  /* 0x0000000000007b1d */ /* 0x000fec0000010000 */
[----:B------:R-:W0:Y:S04]  /*26590*/  LDSM.16.M88.4 R8, [R0] ;  /* 0x000000000008783b */ /* 0x000e280000000200 */
[----:B------:R-:W-:Y:S04]  /*265a0*/  LDSM.16.M88.4 R24, [R0+0xc00] ;  /* 0x000c00000018783b */ /* 0x000fe80000000200 */
[----:B0-----:R-:W-:Y:S01]  /*265b0*/  STL.64 [R1+0x100], R8 ;  /* 0x0001000801007387 */ /* 0x001fe20000100a00 */
[----:B------:R-:W-:-:S03]  /*265c0*/  IMAD.MOV.U32 R20, RZ, RZ, R8 ;  /* 0x000000ffff147224 */ /* 0x000fc600078e0008 */
[----:B------:R-:W-:Y:S01]  /*265d0*/  STL.64 [R1+0x108], R10 ;  /* 0x0001080a01007387 */ /* 0x000fe20000100a00 */
[----:B------:R-:W-:-:S03]  /*265e0*/  IMAD.MOV.U32 R19, RZ, RZ, R9 ;  /* 0x000000ffff137224 */ /* 0x000fc600078e0009 */
[----:B------:R-:W0:Y:S04]  /*265f0*/  LDSM.16.M88.4 R8, [R0+0x400] ;  /* 0x000400000008783b */ /* 0x000e280000000200 */
[----:B0-----:R-:W-:Y:S01]  /*26600*/  STL.64 [R1+0x110], R8 ;  /* 0x0001100801007387 */ /* 0x001fe20000100a00 */
[----:B------:R-:W-:-:S03]  /*26610*/  IMAD.MOV.U32 R7, RZ, RZ, R8 ;  /* 0x000000ffff077224 */ /* 0x000fc600078e0008 */
[----:B------:R-:W-:Y:S01]  /*26620*/  STL.64 [R1+0x118], R10 ;  /* 0x0001180a01007387 */ /* 0x000fe20000100a00 */
[----:B------:R-:W-:-:S03]  /*26630*/  IMAD.MOV.U32 R6, RZ, RZ, R9 ;  /* 0x000000ffff067224 */ /* 0x000fc600078e0009 */
[----:B------:R-:W0:Y:S04]  /*26640*/  LDSM.16.M88.4 R8, [R0+0x800] ;  /* 0x000800000008783b */ /* 0x000e280000000200 */
[----:B0-----:R0:W-:Y:S01]  /*26650*/  STL.64 [R1+0x120], R8 ;  /* 0x0001200801007387 */ /* 0x0011e20000100a00 */
[----:B------:R-:W-:-:S03]  /*26660*/  IMAD.MOV.U32 R18, RZ, RZ, R8 ;  /* 0x000000ffff127224 */ /* 0x000fc600078e0008 */
[----:B------:R1:W-:Y:S01]  /*26670*/  STL.64 [R1+0x128], R10 ;  /* 0x0001280a01007387 */ /* 0x0003e20000100a00 */
[----:B------:R-:W-:-:S03]  /*26680*/  IMAD.MOV.U32 R16, RZ, RZ, R9 ;  /* 0x000000ffff107224 */ /* 0x000fc600078e0009 */
[----:B0-----:R-:W2:Y:S04]  /*26690*/  LDL.LU.64 R8, [R1+0x280] ;  /* 0x0002800001087983 */ /* 0x001ea80000300a00 */
[----:B-1----:R-:W2:Y:S01]  /*266a0*/  LDL.LU.64 R10, [R1+0x288] ;  /* 0x00028800010a7983 */ /* 0x002ea20000300a00 */
[----:B---3--:R-:W-:Y:S02]  /*266b0*/  IMAD R5, R5, 0x100, R13 ;  /* 0x0000010005057824 */ /* 0x008fe400078e020d */
[----:B----4-:R-:W-:Y:S02]  /*266c0*/  IMAD R4, R12, 0x100, R2 ;  /* 0x000001000c047824 */ /* 0x010fe400078e0202 */
[----:B------:R-:W-:Y:S02]  /*266d0*/  IMAD R3, R17, 0x100, R14 ;  /* 0x0000010011037824 */ /* 0x000fe400078e020e */
[----:B------:R-:W0:Y:S01]  /*266e0*/  LDSM.16.M88.4 R12, [R0+0x1000] ;  /* 0x00100000000c783b */ /* 0x000e220000000200 */
[----:B------:R-:W-:-:S03]  /*266f0*/  IMAD R2, R28, 0x100, R22 ;  /* 0x000001001c027824 */ /* 0x000fc600078e0216 */
[----:B------:R-:W-:Y:S04]  /*26700*/  STL.64 [R1+0x140], R24 ;  /* 0x0001401801007387 */ /* 0x000fe80000100a00 */
[----:B------:R1:W-:Y:S02]  /*26710*/  STL.64 [R1+0x148], R26 ;  /* 0x0001481a01007387 */ /* 0x0003e40000100a00 */
[----:B-1----:R-:W-:Y:S02]  /*26720*/  F2FP.F16.E4M3.UNPACK_B R27, R2 ;  /* 0x00000002ff1b723e */ /* 0x002fe400020006ff */
[----:B------:R-:W-:Y:S02]  /*26730*/  F2FP.F16.E4M3.UNPACK_B R2, R20 ;  /* 0x00000014ff02723e */ /* 0x000fe400020006ff */
[----:B------:R-:W1:Y:S01]  /*26740*/  LDSM.16.M88.4 R20, [R0+0x1400] ;  /* 0x001400000014783b */ /* 0x000e620000000200 */
[----:B------:R-:W-:-:S02]  /*26750*/  F2FP.F16.E4M3.UNPACK_B R25, R3 ;  /* 0x00000003ff19723e */ /* 0x000fc400020006ff */
[----:B------:R-:W-:Y:S02]  /*26760*/  F2FP.F16.E4M3.UNPACK_B R24, R5 ;  /* 0x00000005ff18723e */ /* 0x000fe400020006ff */
[----:B------:R-:W-:Y:S02]  /*26770*/  F2FP.F16.E4M3.UNPACK_B R26, R4 ;  /* 0x00000004ff1a723e */ /* 0x000fe400020006ff */
[----:B------:R-:W-:Y:S01]  /*26780*/  F2FP.F16.E4M3.UNPACK_B R3, R19 ;  /* 0x00000013ff03723e */ /* 0x000fe200020006ff */
[----:B0-----:R0:W-:Y:S04]  /*26790*/  STL.64 [R1+0x160], R12 ;  /* 0x0001600c01007387 */ /* 0x0011e80000100a00 */
[----:B------:R3:W-:Y:S04]  /*267a0*/  STL.64 [R1+0x168], R14 ;  /* 0x0001680e01007387 */ /* 0x0007e80000100a00 */
[----:B0-----:R-:W4:Y:S04]  /*267b0*/  LDL.LU.64 R12, [R1+0x270] ;  /* 0x00027000010c7983 */ /* 0x001f280000300a00 */
[----:B---3--:R-:W4:Y:S04]  /*267c0*/  LDL.LU.64 R14, [R1+0x278] ;  /* 0x00027800010e7983 */ /* 0x008f280000300a00 */
[----:B-1----:R-:W-:Y:S04]  /*267d0*/  STL.64 [R1+0x1f0], R20 ;  /* 0x0001f01401007387 */ /* 0x002fe80000100a00 */
[----:B------:R-:W-:Y:S01]  /*267e0*/  STL.64 [R1+0x1f8], R22 ;  /* 0x0001f81601007387 */ /* 0x000fe20000100a00 */
[----:B------:R-:W-:-:S02]  /*267f0*/  IMAD.MOV.U32 R29, RZ, RZ, R20 ;  /* 0x000000ffff1d7224 */ /* 0x000fc400078e0014 */
[----:B------:R-:W-:Y:S02]  /*26800*/  IMAD.MOV.U32 R28, RZ, RZ, R21 ;  /* 0x000000ffff1c7224 */ /* 0x000fe400078e0015 */
[----:B------:R-:W0:Y:S01]  /*26810*/  LDSM.16.M88.4 R20, [R0+0x1800] ;  /* 0x001800000014783b */ /* 0x000e220000000200 */
[----:B--2---:R-:W-:Y:S01]  /*26820*/  HMMA.16816.F32 R8, R24, R2, R8 ;  /* 0x000000021808723c */ /* 0x004fe20000001808 */
[----:B------:R-:W-:Y:S02]  /*26830*/  F2FP.F16.E4M3.UNPACK_B R2, R7 ;  /* 0x00000007ff02723e */ /* 0x000fe400020006ff */
[----:B------:R-:W-:-:S15]  /*26840*/  F2FP.F16.E4M3.UNPACK_B R3, R6 ;  /* 0x00000006ff03723e */ /* 0x000fde00020006ff */
[----:B------:R-:W-:Y:S01]  /*26850*/  NOP ;  /* 0x0000000000007918 */ /* 0x000fe20000000000 */
[----:B------:R1:W-:Y:S04]  /*26860*/  STL.64 [R1+0xfc0], R10 ;  /* 0x000fc00a01007387 */ /* 0x0003e80000100a00 */
[----:B-1----:R-:W2:Y:S04]  /*26870*/  LDL R10, [R1+0x140] ;  /* 0x00014000010a7983 */ /* 0x002ea80000100800 */
[----:B------:R-:W3:Y:S04]  /*26880*/  LDL R11, [R1+0x144] ;  /* 0x00014400010b7983 */ /* 0x000ee80000100800 */
[----:B------:R1:W-:Y:S04]  /*26890*/  STL.64 [R1+0xfb8], R8 ;  /* 0x000fb80801007387 */ /* 0x0003e80000100a00 */
[----:B------:R-:W2:Y:S04]  /*268a0*/  LDL.LU.64 R4, [R1+0x260] ;  /* 0x0002600001047983 */ /* 0x000ea80000300a00 */
[----:B------:R-:W2:Y:S04]  /*268b0*/  LDL.LU.64 R6, [R1+0x268] ;  /* 0x0002680001067983 */ /* 0x000ea80000300a00 */
[----:B0-----:R0:W-:Y:S04]  /*268c0*/  STL.64 [R1+0x1e0], R20 ;  /* 0x0001e01401007387 */ /* 0x0011e80000100a00 */
[----:B------:R4:W-:Y:S01]  /*268d0*/  STL.64 [R1+0x1e8], R22 ;  /* 0x0001e81601007387 */ /* 0x0009e20000100a00 */
[----:B-1----:R-:W-:-:S02]  /*268e0*/  IMAD.MOV.U32 R9, RZ, RZ, R20 ;  /* 0x000000ffff097224 */ /* 0x002fc400078e0014 */
[----:B------:R-:W-:Y:S02]  /*268f0*/  IMAD.MOV.U32 R8, RZ, RZ, R21 ;  /* 0x000000ffff087224 */ /* 0x000fe400078e0015 */
[----:B0-----:R-:W3:Y:S04]  /*26900*/  LDL.LU.64 R20, [R1+0x250] ;  /* 0x0002500001147983 */ /* 0x001ee80000300a00 */
[----:B----4-:R-:W4:Y:S01]  /*26910*/  LDL.LU.64 R22, [R1+0x258] ;  /* 0x0002580001167983 */ /* 0x010f220000300a00 */
[----:B------:R-:W-:Y:S01]  /*26920*/  HMMA.16816.F32 R12, R24, R2, R12 ;  /* 0x00000002180c723c */ /* 0x000fe2000000180c */
[----:B------:R-:W-:Y:S02]  /*26930*/  F2FP.F16.E4M3.UNPACK_B R2, R18 ;  /* 0x00000012ff02723e */ /* 0x000fe400020006ff */
[----:B------:R-:W-:-:S02]  /*26940*/  F2FP.F16.E4M3.UNPACK_B R3, R16 ;  /* 0x00000010ff03723e */ /* 0x000fc400020006ff */
[----:B------:R-:W0:-:S14]  /*26950*/  LDSM.16.M88.4 R16, [R0+0x1c00] ;  /* 0x001c00000010783b */ /* 0x000e1c0000000200 */
[----:B------:R-:W-:Y:S04]  /*26960*/  STL [R1+0xfd4], R12 ;  /* 0x000fd40c01007387 */ /* 0x000fe80000100800 */
[----:B------:R-:W-:Y:S04]  /*26970*/  STL [R1+0xfd0], R13 ;  /* 0x000fd00d01007387 */ /* 0x000fe80000100800 */
[----:B------:R1:W-:Y:S04]  /*26980*/  STL [R1+0xfcc], R14 ;  /* 0x000fcc0e01007387 */ /* 0x0003e80000100800 */
[----:B-1----:R-:W4:Y:S04]  /*26990*/  LDL R14, [R1+0x164] ;  /* 0x00016400010e7983 */ /* 0x002f280000100800 */
[----:B------:R1:W-:Y:S04]  /*269a0*/  STL [R1+0xfc8], R15 ;  /* 0x000fc80f01007387 */ /* 0x0003e80000100800 */
[----:B-1----:R-:W4:Y:S04]  /*269b0*/  LDL R15, [R1+0x160] ;  /* 0x00016000010f7983 */ /* 0x002f280000100800 */
[----:B0-----:R-:W-:Y:S01]  /*269c0*/  STL.64 [R1+0x1d0], R16 ;  /* 0x0001d01001007387 */ /* 0x001fe20000100a00 */
[----:B------:R-:W-:-:S03]  /*269d0*/  IMAD.MOV.U32 R13, RZ, RZ, R16 ;  /* 0x000000ffff0d7224 */ /* 0x000fc600078e0010 */
[----:B------:R2:W-:Y:S01]  /*269e0*/  STL.64 [R1+0x1d8], R18 ;  /* 0x0001d81201007387 */ /* 0x0005e20000100a00 */
[----:B------:R-:W-:Y:S02]  /*269f0*/  IMAD.MOV.U32 R12, RZ, RZ, R17 ;  /* 0x000000ffff0c7224 */ /* 0x000fe400078e0011 */
[----:B--2---:R-:W-:Y:S01]  /*26a00*/  HMMA.16816.F32 R16, R24, R2, R4 ;  /* 0x000000021810723c */ /* 0x004fe20000001804 */
[----:B------:R-:W2:Y:S04]  /*26a10*/  LDL.LU.64 R4, [R1+0x240] ;  /* 0x0002400001047983 */ /* 0x000ea80000300a00 */
[----:B------:R-:W2:-:S14]  /*26a20*/  LDL.LU.64 R6, [R1+0x248] ;  /* 0x0002480001067983 */ /* 0x000e9c0000300a00 */
[----:B------:R-:W-:Y:S04]  /*26a30*/  STL [R1+0xfac], R16 ;  /* 0x000fac1001007387 */ /* 0x000fe80000100800 */
[----:B------:R-:W-:Y:S04]  /*26a40*/  STL [R1+0xfa8], R17 ;  /* 0x000fa81101007387 */ /* 0x000fe80000100800 */
[----:B------:R-:W-:Y:S04]  /*26a50*/  STL [R1+0xfa4], R18 ;  /* 0x000fa41201007387 */ /* 0x000fe80000100800 */
[----:B------:R-:W-:Y:S04]  /*26a60*/  STL [R1+0xfa0], R19 ;  /* 0x000fa01301007387 */ /* 0x000fe80000100800 */
[----:B------:R-:W0:Y:S01]  /*26a70*/  LDSM.16.M88.4 R16, [R0+0x2000] ;  /* 0x002000000010783b */ /* 0x000e220000000200 */
[----:B------:R-:W-:-:S02]  /*26a80*/  F2FP.F16.E4M3.UNPACK_B R2, R10 ;  /* 0x0000000aff02723e */ /* 0x000fc400020006ff */
[----:B---3--:R-:W-:-:S07]  /*26a90*/  F2FP.F16.E4M3.UNPACK_B R3, R11 ;  /* 0x0000000bff03723e */ /* 0x008fce00020006ff */
[----:B----4-:R-:W-:Y:S01]  /*26aa0*/  HMMA.16816.F32 R20, R24, R2, R20 ;  /* 0x000000021814723c */ /* 0x010fe20000001814 */
[----:B0-----:R0:W-:Y:S01]  /*26ab0*/  STL.64 [R1+0x1c0], R16 ;  /* 0x0001c01001007387 */ /* 0x0011e20000100a00 */
[----:B------:R-:W-:-:S03]  /*26ac0*/  IMAD.MOV.U32 R11, RZ, RZ, R16 ;  /* 0x000000ffff0b7224 */ /* 0x000fc600078e0010 */
[----:B------:R1:W-:Y:S01]  /*26ad0*/  STL.64 [R1+0x1c8], R18 ;  /* 0x0001c81201007387 */ /* 0x0003e20000100a00 */
[----:B------:R-:W-:-:S03]  /*26ae0*/  IMAD.MOV.U32 R10, RZ, RZ, R17 ;  /* 0x000000ffff0a7224 */ /* 0x000fc600078e0011 */
[----:B0-----:R-:W3:Y:S04]  /*26af0*/  LDL.LU.64 R16, [R1+0x230] ;  /* 0x0002300001107983 */ /* 0x001ee80000300a00 */
[----:B-1----:R-:W3:Y:S06]  /*26b00*/  LDL.LU.64 R18, [R1+0x238] ;  /* 0x0002380001127983 */ /* 0x002eec0000300a00 */
[----:B------:R-:W-:Y:S04]  /*26b10*/  STL [R1+0xf9c], R20 ;  /* 0x000f9c1401007387 */ /* 0x000fe80000100800 */
[----:B------:R-:W-:Y:S04]  /*26b20*/  STL [R1+0xf98], R21 ;  /* 0x000f981501007387 */ /* 0x000fe80000100800 */
[----:B------:R-:W-:Y:S04]  /*26b30*/  STL [R1+0xf94], R22 ;  /* 0x000f941601007387 */ /* 0x000fe80000100800 */
[----:B------:R-:W-:Y:S04]  /*26b40*/  STL [R1+0xf90], R23 ;  /* 0x000f901701007387 */ /* 0x000fe80000100800 */
[----:B------:R-:W0:Y:S01]  /*26b50*/  LDSM.16.M88.4 R20, [R0+0x2400] ;  /* 0x002400000014783b */ /* 0x000e220000000200 */
[----:B------:R-:W-:-:S02]  /*26b60*/  F2FP.F16.E4M3.UNPACK_B R3, R14 ;  /* 0x0000000eff03723e */ /* 0x000fc400020006ff */
[----:B------:R-:W-:Y:S01]  /*26b70*/  F2FP.F16.E4M3.UNPACK_B R2, R15 ;  /* 0x0000000fff02723e */ /* 0x000fe200020006ff */
[----:B0-----:R-:W-:Y:S04]  /*26b80*/  STL.64 [R1+0x1b0], R20 ;  /* 0x0001b01401007387 */ /* 0x001fe80000100a00 */
[----:B------:R-:W-:Y:S01]  /*26b90*/  STL.64 [R1+0x1b8], R22 ;  /* 0x0001b81601007387 */ /* 0x000fe20000100a00 */
[----:B------:R-:W-:-:S03]  /*26ba0*/  IMAD.MOV.U32 R14, RZ, RZ, R20 ;  /* 0x000000ffff0e7224 */ /* 0x000fc600078e0014 */
[----:B------:R-:W0:Y:S01]  /*26bb0*/  LDSM.16.M88.4 R20, [R0+0x2800] ;  /* 0x002800000014783b */ /* 0x000e220000000200 */
[----:B--2---:R-:W-:-:S15]  /*26bc0*/  HMMA.16816.F32 R4, R24, R2, R4 ;  /* 0x000000021804723c */ /* 0x004fde0000001804 */
[----:B------:R-:W-:-:S04]  /*26bd0*/  NOP ;  /* 0x0000000000007918 */ /* 0x000fc80000000000 */
[----:B------:R-:W-:Y:S04]  /*26be0*/  STL [R1+0xf8c], R4 ;  /* 0x000f8c0401007387 */ /* 0x000fe80000100800 */
[----:B------:R-:W-:Y:S04]  /*26bf0*/  STL [R1+0xf88], R5 ;  /* 0x000f880501007387 */ /* 0x000fe80000100800 */
[----:B------:R-:W-:Y:S04]  /*26c00*/  STL [R1+0xf84], R6 ;  /* 0x000f840601007387 */ /* 0x000fe80000100800 */
[----:B------:R-:W-:Y:S04]  /*26c10*/  STL [R1+0xf80], R7 ;  /* 0x000f800701007387 */ /* 0x000fe80000100800 */
[----:B0-----:R0:W-:Y:S04]  /*26c20*/  STL.64 [R1+0x1a0], R20 ;  /* 0x0001a01401007387 */ /* 0x0011e80000100a00 */
[----:B------:R1:W-:Y:S04]  /*26c30*/  STL.64 [R1+0x1a8], R22 ;  /* 0x0001a81601007387 */ /* 0x0003e80000100a00 */
[----:B0-----:R-:W2:Y:S04]  /*26c40*/  LDL.LU.64 R20, [R1+0x220] ;  /* 0x0002200001147983 */ /* 0x001ea80000300a00 */
[----:B-1----:R-:W2:Y:S01]  /*26c50*/  LDL.LU.64 R22, [R1+0x228] ;  /* 0x0002280001167983 */ /* 0x002ea20000300a00 */
[----:B------:R-:W-:-:S02]  /*26c60*/  F2FP.F16.E4M3.UNPACK_B R2, R29 ;  /* 0x0000001dff02723e */ /* 0x000fc400020006ff */
[----:B------:R-:W-:-:S07]  /*26c70*/  F2FP.F16.E4M3.UNPACK_B R3, R28 ;  /* 0x0000001cff03723e */ /* 0x000fce00020006ff */
[----:B---3--:R-:W-:-:S15]  /*26c80*/  HMMA.16816.F32 R4, R24, R2, R16 ;  /* 0x000000021804723c */ /* 0x008fde0000001810 */
[----:B------:R-:W-:-:S04]  /*26c90*/  NOP ;  /* 0x0000000000007918 */ /* 0x000fc80000000000 */
[----:B------:R-:W-:Y:S02]  /*26ca0*/  IMAD.MOV.U32 R19, RZ, RZ, R7 ;  /* 0x000000ffff137224 */ /* 0x000fe400078e0007 */
[----:B------:R-:W-:Y:S02]  /*26cb0*/  IMAD.MOV.U32 R18, RZ, RZ, R6 ;  /* 0x000000ffff127224 */ /* 0x000fe400078e0006 */
[----:B------:R-:W-:Y:S02]  /*26cc0*/  IMAD.MOV.U32 R17, RZ, RZ, R5 ;  /* 0x000000ffff117224 */ /* 0x000fe400078e0005 */
[----:B------:R-:W-:Y:S01]  /*26cd0*/  IMAD.MOV.U32 R16, RZ, RZ, R4 ;  /* 0x000000ffff107224 */ /* 0x000fe200078e0004 */
[----:B------:R-:W-:Y:S04]  /*26ce0*/  STL [R1+0xfdc], R19 ;  /* 0x000fdc1301007387 */ /* 0x000fe80000100800 */
[----:B------:R-:W-:Y:S04]  /*26cf0*/  STL [R1+0xfd8], R18 ;  /* 0x000fd81201007387 */ /* 0x000fe80000100800 */
[----:B------:R-:W-:Y:S04]  /*26d00*/  STL [R1+0xfb4], R17 ;  /* 0x000fb41101007387 */ /* 0x000fe80000100800 */
[----:B------:R-:W-:Y:S04]  /*26d10*/  STL [R1+0xfb0], R16 ;  /* 0x000fb01001007387 */ /* 0x000fe80000100800 */
[----:B------:R-:W0:Y:S01]  /*26d20*/  LDSM.16.M88.4 R16, [R0+0x2c00] ;  /* 0x002c00000010783b */ /* 0x000e220000000200 */
[----:B------:R-:W-:-:S02]  /*26d30*/  F2FP.F16.E4M3.UNPACK_B R2, R9 ;  /* 0x00000009ff02723e */ /* 0x000fc400020006ff */
[----:B------:R-:W-:Y:S01]  /*26d40*/  F2FP.F16.E4M3.UNPACK_B R3, R8 ;  /* 0x00000008ff03723e */ /* 0x000fe200020006ff */
[----:B------:R-:W3:Y:S04]  /*26d50*/  LDL.LU.64 R4, [R1+0x210] ;  /* 0x0002100001047983 */ /* 0x000ee80000300a00 */
[----:B------:R-:W3:Y:S04]  /*26d60*/  LDL.LU.64 R6, [R1+0x218] ;  /* 0x0002180001067983 */ /* 0x000ee80000300a00 */
[----:B0-----:R-:W-:Y:S01]  /*26d70*/  STL.64 [R1+0x190], R16 ;  /* 0x0001901001007387 */ /* 0x001fe20000100a00 */
[----:B------:R-:W-:-:S03]  /*26d80*/  IMAD.MOV.U32 R9, RZ, RZ, R16 ;  /* 0x000000ffff097224 */ /* 0x000fc600078e0010 */
[----:B------:R2:W-:Y:S01]  /*26d90*/  STL.64 [R1+0x198], R18 ;  /* 0x0001981201007387 */ /* 0x0005e20000100a00 */
[----:B------:R-:W-:-:S05]  /*26da0*/  IMAD.MOV.U32 R8, RZ, RZ, R17 ;  /* 0x000000ffff087224 */ /* 0x000fca00078e0011 */
[----:B------:R-:W-:Y:S01]  /*26db0*/  STL.64 [R1+0x1028], R8 ;  /* 0x0010280801007387 */ /* 0x000fe20000100a00 */
[----:B--2---:R-:W-:-:S15]  /*26dc0*/  HMMA.16816.F32 R16, R24, R2, R20 ;  /* 0x000000021810723c */ /* 0x004fde0000001814 */
[----:B------:R-:W-:-:S04]  /*26dd0*/  NOP ;  /* 0x0000000000007918 */ /* 0x000fc80000000000 */
[----:B------:R-:W-:Y:S02]  /*26de0*/  IMAD.MOV.U32 R22, RZ, RZ, R18 ;  /* 0x000000ffff167224 */ /* 0x000fe400078e0012 */
[----:B------:R-:W-:-:S05]  /*26df0*/  IMAD.MOV.U32 R23, RZ, RZ, R19 ;  /* 0x000000ffff177224 */ /* 0x000fca00078e0013 */
[----:B------:R0:W-:Y:S04]  /*26e00*/  STL.64 [R1+0xfe8], R22 ;  /* 0x000fe81601007387 */ /* 0x0001e80000100a00 */
[----:B0-----:R-:W2:Y:S01]  /*26e10*/  LDL R23, [R1+0x1b4] ;  /* 0x0001b40001177983 */ /* 0x001ea20000100800 */
[----:B------:R-:W-:Y:S02]  /*26e20*/  IMAD.MOV.U32 R20, RZ, RZ, R16 ;  /* 0x000000ffff147224 */ /* 0x000fe400078e0010 */
[----:B------:R-:W-:Y:S02]  /*26e30*/  IMAD.MOV.U32 R21, RZ, RZ, R17 ;  /* 0x000000ffff157224 */ /* 0x000fe400078e0011 */
[----:B------:R-:W0:Y:S01]  /*26e40*/  LDSM.16.M88.4 R16, [R0+0x3000] ;  /* 0x003000000010783b */ /* 0x000e220000000200 */
[----:B------:R-:W-:-:S02]  /*26e50*/  F2FP.F16.E4M3.UNPACK_B R2, R13 ;  /* 0x0000000dff02723e */ /* 0x000fc400020006ff */
[----:B------:R-:W-:Y:S01]  /*26e60*/  F2FP.F16.E4M3.UNPACK_B R3, R12 ;  /* 0x0000000cff03723e */ /* 0x000fe200020006ff */
[----:B------:R-:W-:Y:S01]  /*26e70*/  IMAD.MOV.U32 R22, RZ, RZ, R14 ;  /* 0x000000ffff167224 */ /* 0x000fe200078e000e */
[----:B------:R-:W-:Y:S05]  /*26e80*/  STL.64 [R1+0xfe0], R20 ;  /* 0x000fe01401007387 */ /* 0x000fea0000100a00 */
[----:B---3--:R-:W-:Y:S01]  /*26e90*/  HMMA.16816.F32 R12, R24, R2, R4 ;  /* 0x00000002180c723c */ /* 0x008fe20000001804 */
[----:B------:R-:W-:Y:S02]  /*26ea0*/  F2FP.F16.E4M3.UNPACK_B R2, R11 ;  /* 0x0000000bff02723e */ /* 0x000fe400020006ff */
[----:B------:R-:W-:Y:S01]  /*26eb0*/  F2FP.F16.E4M3.UNPACK_B R3, R10 ;  /* 0x0000000aff03723e */ /* 0x000fe200020006ff */
[----:B--2---:R-:W-:Y:S04]  /*26ec0*/  STL.64 [R1+0x1040], R22 ;  /* 0x0010401601007387 */ /* 0x004fe80000100a00 */
[----:B------:R-:W2:Y:S04]  /*26ed0*/  LDL.LU.64 R4, [R1+0x200] ;  /* 0x0002000001047983 */ /* 0x000ea80000300a00 */
[----:B0-----:R-:W-:Y:S04]  /*26ee0*/  STL.64 [R1+0x180], R16 ;  /* 0x0001801001007387 */ /* 0x001fe80000100a00 */
[----:B------:R0:W-:Y:S04]  /*26ef0*/  STL.64 [R1+0x188], R18 ;  /* 0x0001881201007387 */ /* 0x0001e80000100a00 */
[----:B------:R-:W2:Y:S04]  /*26f00*/  LDL.LU.64 R6, [R1+0x208] ;  /* 0x0002080001067983 */ /* 0x000ea80000300a00 */
[----:B------:R1:W-:Y:S04]  /*26f10*/  STL.64 [R1+0x20], R12 ;  /* 0x0000200c01007387 */ /* 0x0003e80000100a00 */
[----:B------:R-:W-:Y:S04]  /*26f20*/  STL.64 [R1+0x28], R14 ;  /* 0x0000280e01007387 */ /* 0x000fe80000100a00 */
[----:B------:R-:W3:Y:S04]  /*26f30*/  LDL.LU.64 R8, [R1+0x80] ;  /* 0x0000800001087983 */ /* 0x000ee80000300a00 */
[----:B------:R-:W3:Y:S04]  /*26f40*/  LDL.LU.64 R10, [R1+0x88] ;  /* 0x00008800010a7983 */ /* 0x000ee80000300a00 */
[----:B------:R-:W4:Y:S04]  /*26f50*/  LDSM.16.M88.4 R20, [R0+0x3400] ;  /* 0x003400000014783b */ /* 0x000f280000000200 */
[----:B0-----:R-:W2:Y:S04]  /*26f60*/  LDL R18, [R1+0x1a0] ;  /* 0x0001a00001127983 */ /* 0x001ea80000100800 */
[----:B------:R-:W2:Y:S04]  /*26f70*/  LDL R19, [R1+0x1a4] ;  /* 0x0001a40001137983 */ /* 0x000ea80000100800 */
[----:B-1----:R-:W2:Y:S01]  /*26f80*/  LDL.LU R12, [R1+0x3b8] ;  /* 0x0003b800010c7983 */ /* 0x002ea20000300800 */
[----:B----4-:R-:W-:-:S03]  /*26f90*/  IMAD.MOV.U32 R28, RZ, RZ, R23 ;  /* 0x000000ffff1c7224 */ /* 0x010fc600078e0017 */
[----:B--2---:R-:W-:Y:S04]  /*26fa0*/  STL [R1+0xff0], R12 ;  /* 0x000ff00c01007387 */ /* 0x004fe80000100800 */
[----:B------:R-:W2:Y:S04]  /*26fb0*/  LDL.LU R13, [R1+0x3cc] ;  /* 0x0003cc00010d7983 */ /* 0x000ea80000300800 */
[----:B------:R-:W4:Y:S04]  /*26fc0*/  LDL.LU R29, [R1+0x3c8] ;  /* 0x0003c800011d7983 */ /* 0x000f280000300800 */
[----:B------:R-:W2:Y:S04]  /*26fd0*/  LDL.LU R14, [R1+0x3c4] ;  /* 0x0003c400010e7983 */ /* 0x000ea80000300800 */
[----:B------:R-:W2:Y:S04]  /*26fe0*/  LDL.LU R17, [R1+0x3c0] ;  /* 0x0003c00001117983 */ /* 0x000ea80000300800 */
[----:B------:R-:W2:Y:S04]  /*26ff0*/  LDL.LU R15, [R1+0x3d8] ;  /* 0x0003d800010f7983 */ /* 0x000ea80000300800 */
[----:B------:R-:W3:Y:S04]  /*27000*/  LDL.LU R16, [R1+0x3d0] ;  /* 0x0003d00001107983 */ /* 0x000ee80000300800 */
[----:B------:R-:W-:Y:S04]  /*27010*/  STL.64 [R1+0x170], R20 ;  /* 0x0001701401007387 */ /* 0x000fe80000100a00 */
[----:B------:R0:W-:Y:S02]  /*27020*/  STL [R1+0x178], R22 ;  /* 0x0001781601007387 */ /* 0x0001e40000100800 */
[----:B0-----:R-:W-:Y:S02]  /*27030*/  HMMA.16816.F32 R20, R24, R2, R4 ;  /* 0x000000021814723c */ /* 0x001fe40000001804 */
[----:B------:R-:W-:-:S15]  /*27040*/  STL [R1+0xed0], R28 ;  /* 0x000ed01c01007387 */ /* 0x000fde0000100800 */
[----:B------:R-:W-:Y:S02]  /*27050*/  NOP ;  /* 0x0000000000007918 */ /* 0x000fe40000000000 */
[----:B------:R-:W-:Y:S02]  /*27060*/  IMAD.MOV.U32 R6, RZ, RZ, R22 ;  /* 0x000000ffff067224 */ /* 0x000fe400078e0016 */
[----:B------:R-:W-:Y:S02]  /*27070*/  IMAD.MOV.U32 R7, RZ, RZ, R23 ;  /* 0x000000ffff077224 */ /* 0x000fe400078e0017 */
[----:B------:R-:W3:Y:S01]  /*27080*/  LDL.LU.64 R22, [R1+0x1040] ;  /* 0x0010400001167983 */ /* 0x000ee20000300a00 */
[----:B------:R-:W-:Y:S02]  /*27090*/  IMAD.MOV.U32 R4, RZ, RZ, R20 ;  /* 0x000000ffff047224 */ /* 0x000fe400078e0014 */
[----:B------:R-:W-:Y:S01]  /*270a0*/  IMAD.MOV.U32 R5, RZ, RZ, R21 ;  /* 0x000000ffff057224 */ /* 0x000fe200078e0015 */
[----:B------:R-:W-:Y:S04]  /*270b0*/  STL.64 [R1+0x1000], R6 ;  /* 0x0010000601007387 */ /* 0x000fe80000100a00 */
[----:B------:R-:W-:Y:S04]  /*270c0*/  STL.64 [R1+0xff8], R4 ;  /* 0x000ff80401007387 */ /* 0x000fe80000100a00 */
[----:B------:R-:W0:Y:S04]  /*270d0*/  LDSM.16.M88.4 R4, [R0+0x3800] ;  /* 0x003800000004783b */ /* 0x000e280000000200 */
[----:B0-----:R-:W-:Y:S01]  /*270e0*/  STL [R1+0x150], R4 ;  /* 0x0001500401007387 */ /* 0x001fe20000100800 */
[----:B------:R-:W-:-:S03]  /*270f0*/  IMAD.MOV.U32 R12, RZ, RZ, R4 ;  /* 0x000000ffff0c7224 */ /* 0x000fc600078e0004 */
[----:B------:R0:W-:Y:S01]  /*27100*/  STL.64 [R1+0x158], R6 ;  /* 0x0001580601007387 */ /* 0x0001e20000100a00 */
[----:B------:R-:W-:-:S03]  /*27110*/  IMAD.MOV.U32 R28, RZ, RZ, R5 ;  /* 0x000000ffff1c7224 */ /* 0x000fc600078e0005 */
[----:B--2---:R-:W-:Y:S04]  /*27120*/  STL.64 [R1+0x1010], R14 ;  /* 0x0010100e01007387 */ /* 0x004fe80000100a00 */
[----:B------:R1:W-:Y:S04]  /*27130*/  STL.64 [R1+0x1008], R12 ;  /* 0x0010080c01007387 */ /* 0x0003e80000100a00 */
[----:B------:R-:W-:Y:S04]  /*27140*/  STL.64 [R1+0x1038], R26 ;  /* 0x0010381a01007387 */ /* 0x000fe80000100a00 */
[----:B------:R-:W-:Y:S01]  /*27150*/  STL.64 [R1+0x1030], R24 ;  /* 0x0010301801007387 */ /* 0x000fe20000100a00 */
[----:B---3--:R-:W-:-:S02]  /*27160*/  F2FP.F16.E4M3.UNPACK_B R2, R22 ;  /* 0x00000016ff02723e */ /* 0x008fc400020006ff */
[----:B------:R-:W-:-:S07]  /*27170*/  F2FP.F16.E4M3.UNPACK_B R3, R23 ;  /* 0x00000017ff03723e */ /* 0x000fce00020006ff */
[----:B0-----:R-:W-:Y:S01]  /*27180*/  HMMA.16816.F32 R4, R24, R2, R8 ;  /* 0x000000021804723c */ /* 0x001fe20000001808 */
[----:B------:R-:W0:-:S15]  /*27190*/  LDSM.16.M88.4 R24, [R0+0x3c00] ;  /* 0x003c00000018783b */ /* 0x000e1e0000000200 */
[----:B------:R-:W-:-:S03]  /*271a0*/  NOP ;  /* 0x0000000000007918 */ /* 0x000fc60000000000 */
[----:B------:R-:W-:Y:S04]  /*271b0*/  STL.64 [R1+0x80], R4 ;  /* 0x0000800401007387 */ /* 0x000fe80000100a00 */
[----:B------:R-:W-:Y:S04]  /*271c0*/  STL.64 [R1+0x88], R6 ;  /* 0x0000880601007387 */ /* 0x000fe80000100a00 */
[----:B------:R-:W2:Y:S04]  /*271d0*/  LDL.LU.64 R8, [R1+0x70] ;  /* 0x0000700001087983 */ /* 0x000ea80000300a00 */
[----:B------:R-:W2:Y:S04]  /*271e0*/  LDL.LU.64 R10, [R1+0x78] ;  /* 0x00007800010a7983 */ /* 0x000ea80000300a00 */
[----:B-1----:R-:W3:Y:S04]  /*271f0*/  LDL.LU.64 R12, [R1+0x10] ;  /* 0x00001000010c7983 */ /* 0x002ee80000300a00 */
[----:B------:R-:W2:Y:S01]  /*27200*/  LDL.LU.64 R14, [R1+0x18] ;  /* 0x00001800010e7983 */ /* 0x000ea20000300a00 */
[----:B------:R-:W-:-:S02]  /*27210*/  F2FP.F16.E4M3.UNPACK_B R2, R18 ;  /* 0x00000012ff02723e */ /* 0x000fc400020006ff */
[----:B------:R-:W-:Y:S01]  /*27220*/  F2FP.F16.E4M3.UNPACK_B R3, R19 ;  /* 0x00000013ff03723e */ /* 0x000fe200020006ff */
[----:B0-----:R-:W-:Y:S02]  /*27230*/  IMAD.MOV.U32 R19, RZ, RZ, R24 ;  /* 0x000000ffff137224 */ /* 0x001fe400078e0018 */
[----:B------:R-:W-:Y:S01]  /*27240*/  IMAD.MOV.U32 R18, RZ, RZ, R25 ;  /* 0x000000ffff127224 */ /* 0x000fe200078e0019 */
[----:B--2---:R-:W-:Y:S04]  /*27250*/  STL.64 [R1+0x1020], R14 ;  /* 0x0010200e01007387 */ /* 0x004fe80000100a00 */
[----:B---3--:R0:W-:Y:S04]  /*27260*/  STL.64 [R1+0x1018], R12 ;  /* 0x0010180c01007387 */ /* 0x0081e80000100a00 */
[----:B0-----:R-:W2:Y:S04]  /*27270*/  LDL.LU.64 R12, [R1+0x90] ;  /* 0x00009000010c7983 */ /* 0x001ea80000300a00 */
[----:B------:R-:W2:Y:S04]  /*27280*/  LDL.LU.64 R14, [R1+0x98] ;  /* 0x00009800010e7983 */ /* 0x000ea80000300a00 */
[----:B------:R-:W3:Y:S04]  /*27290*/  LDL.LU.64 R4, [R1+0x50] ;  /* 0x0000500001047983 */ /* 0x000ee80000300a00 */
[----:B------:R-:W3:Y:S04]  /*272a0*/  LDL.LU.64 R6, [R1+0x58] ;  /* 0x0000580001067983 */ /* 0x000ee80000300a00 */
[----:B------:R-:W2:Y:S04]  /*272b0*/  LDL.LU.64 R20, [R1+0xa0] ;  /* 0x0000a00001147983 */ /* 0x000ea80000300a00 */
[----:B------:R-:W2:Y:S04]  /*272c0*/  LDL.LU.64 R22, [R1+0xa8] ;  /* 0x0000a80001167983 */ /* 0x000ea80000300a00 */
[----:B------:R-:W-:Y:S04]  /*272d0*/  STL.64 [R1+0x130], R24 ;  /* 0x0001301801007387 */ /* 0x000fe80000100a00 */
[----:B------:R0:W-:Y:S04]  /*272e0*/  STL.64 [R1+0x138], R26 ;  /* 0x0001381a01007387 */ /* 0x0001e80000100a00 */
[----:B0-----:R-:W2:Y:S04]  /*272f0*/  LDL.LU.64 R26, [R1+0x1038] ;  /* 0x00103800011a7983 */ /* 0x001ea80000300a00 */
[----:B------:R-:W2:Y:S04]  /*27300*/  LDL.LU.64 R24, [R1+0x1030] ;  /* 0x0010300001187983 */ /* 0x000ea80000300a00 */
[----:B------:R-:W3:Y:S01]  /*27310*/  LDL.LU R0, [R1+0x3b0] ;  /* 0x0003b00001007983 */ /* 0x000ee20000300800 */
[----:B--2---:R-:W-:-:S15]  /*27320*/  HMMA.16816.F32 R8, R24, R2, R8 ;  /* 0x000000021808723c */ /* 0x004fde0000001808 */
[----:B------:R-:W-:-:S04]  /*27330*/  NOP ;  /* 0x0000000000007918 */ /* 0x000fc80000000000 */
[----:B------:R0:W-:Y:S04]  /*27340*/  STL.64 [R1+0x70], R8 ;  /* 0x0000700801007387 */ /* 0x0001e80000100a00 */
[----:B------:R1:W-:Y:S04]  /*27350*/  STL.64 [R1+0x78], R10 ;  /* 0x0000780a01007387 */ /* 0x0003e80000100a00 */
[----:B0-----:R-:W2:Y:S02]  /*27360*/  LDL.LU.64 R8, [R1+0x1028] ;  /* 0x0010280001087983 */ /* 0x001ea40000300a00 */
[----:B--2---:R-:W-:-:S02]  /*27370*/  F2FP.F16.E4M3.UNPACK_B R2, R9 ;  /* 0x00000009ff02723e */ /* 0x004fc400020006ff */
[----:B------:R-:W-:Y:S02]  /*27380*/  F2FP.F16.E4M3.UNPACK_B R3, R8 ;  /* 0x00000008ff03723e */ /* 0x000fe400020006ff */
[----:B------:R-:W2:Y:S04]  /*27390*/  LDL.LU.64 R8, [R1+0x290] ;  /* 0x0002900001087983 */ /* 0x000ea80000300a00 */
[----:B-1----:R-:W2:Y:S01]  /*273a0*/  LDL.LU.64 R10, [R1+0x298] ;  /* 0x00029800010a7983 */ /* 0x002ea20000300a00 */
[----:B------:R-:W-:-:S15]  /*273b0*/  HMMA.16816.F32 R12, R24, R2, R12 ;  /* 0x00000002180c723c */ /* 0x000fde000000180c */
[----:B------:R-:W-:-:S04]  /*273c0*/  NOP ;  /* 0x0000000000007918 */ /* 0x000fc80000000000 */
[----:B------:R-:W-:Y:S04]  /*273d0*/  STL.64 [R1+0x90], R12 ;  /* 0x0000900c01007387 */ /* 0x000fe80000100a00 */
[----:B------:R0:W-:Y:S04]  /*273e0*/  STL.64 [R1+0x98], R14 ;  /* 0x0000980e01007387 */ /* 0x0001e80000100a00 */
[----:B0-----:R-:W2:Y:S04]  /*273f0*/  LDL.LU.64 R14, [R1+0x1020] ;  /* 0x00102000010e7983 */ /* 0x001ea80000300a00 */
[----:B------:R-:W2:Y:S04]  /*27400*/  LDL.LU.64 R12, [R1+0x1018] ;  /* 0x00101800010c7983 */ /* 0x000ea80000300a00 */
[----:B------:R-:W2:Y:S04]  /*27410*/  LDL R2, [R1+0x180] ;  /* 0x0001800001027983 */ /* 0x000ea80000100800 */
[----:B------:R-:W3:Y:S01]  /*27420*/  LDL R3, [R1+0x184] ;  /* 0x0001840001037983 */ /* 0x000ee20000100800 */
[----:B--2---:R-:W-:-:S02]  /*27430*/  F2FP.F16.E4M3.UNPACK_B R2, R2 ;  /* 0x00000002ff02723e */ /* 0x004fc400020006ff */
[----:B---3--:R-:W-:-:S07]  /*27440*/  F2FP.F16.E4M3.UNPACK_B R3, R3 ;  /* 0x00000003ff03723e */ /* 0x008fce00020006ff */
[----:B------:R-:W-:-:S15]  /*27450*/  HMMA.16816.F32 R12, R24, R2, R12 ;  /* 0x00000002180c723c */ /* 0x000fde000000180c */
[----:B------:R-:W-:-:S04]  /*27460*/  NOP ;  /* 0x0000000000007918 */ /* 0x000fc80000000000 */
[----:B------:R-:W-:Y:S04]  /*27470*/  STL.64 [R1+0xb0], R12 ;  /* 0x0000b00c01007387 */ /* 0x000fe80000100a00 */
[----:B------:R0:W-:Y:S04]  /*27480*/  STL.64 [R1+0xb8], R14 ;  /* 0x0000b80e01007387 */ /* 0x0001e80000100a00 */
[----:B0-----:R-:W2:Y:S04]  /*27490*/  LDL.LU.64 R14, [R1+0x1010] ;  /* 0x00101000010e7983 */ /* 0x001ea80000300a00 */
[----:B------:R-:W3:Y:S04]  /*274a0*/  LDL.LU.64 R12, [R1+0x1008] ;  /* 0x00100800010c7983 */ /* 0x000ee80000300a00 */
[----:B------:R-:W2:Y:S04]  /*274b0*/  LDL R2, [R1+0x170] ;  /* 0x0001700001027983 */ /* 0x000ea80000100800 */
[----:B------:R-:W3:Y:S01]  /*274c0*/  LDL R3, [R1+0x174] ;  /* 0x0001740001037983 */ /* 0x000ee20000100800 */
[----:B--2---:R-:W-:-:S02]  /*274d0*/  F2FP.F16.E4M3.UNPACK_B R2, R2 ;  /* 0x00000002ff02723e */ /* 0x004fc400020006ff */
[----:B---3--:R-:W-:-:S07]  /*274e0*/  F2FP.F16.E4M3.UNPACK_B R3, R3 ;  /* 0x00000003ff03723e */ /* 0x008fce00020006ff */
[----:B------:R-:W-:Y:S01]  /*274f0*/  HMMA.16816.F32 R4, R24, R2, R4 ;  /* 0x000000021804723c */ /* 0x000fe20000001804 */
[----:B------:R-:W-:-:S15]  /*27500*/  F2FP.F16.E4M3.UNPACK_B R2, R12 ;  /* 0x0000000cff02723e */ /* 0x000fde00020006ff */
[----:B------:R-:W-:-:S03]  /*27510*/  NOP ;  /* 0x0000000000007918 */ /* 0x000fc60000000000 */
[----:B------:R-:W-:Y:S04]  /*27520*/  STL.64 [R1+0xd0], R4 ;  /* 0x0000d00401007387 */ /* 0x000fe80000100a00 */
[----:B------:R0:W-:Y:S04]  /*27530*/  STL.64 [R1+0xd8], R6 ;  /* 0x0000d80601007387 */ /* 0x0001e80000100a00 */
[----:B0-----:R-:W2:Y:S04]  /*27540*/  LDL.LU.64 R6, [R1+0x1000] ;  /* 0x0010000001067983 */ /* 0x001ea80000300a00 */
[----:B------:R-:W3:Y:S04]  /*27550*/  LDL.LU.64 R4, [R1+0xff8] ;  /* 0x000ff80001047983 */ /* 0x000ee80000300a00 */
[----:B------:R-:W2:Y:S01]  /*27560*/  LDL.LU R12, [R1+0xff0] ;  /* 0x000ff000010c7983 */ /* 0x000ea20000300800 */
[----:B------:R-:W-:-:S07]  /*27570*/  F2FP.F16.E4M3.UNPACK_B R3, R28 ;  /* 0x0000001cff03723e */ /* 0x000fce00020006ff */
[C---:B------:R-:W-:Y:S01]  /*27580*/  HMMA.16816.F32 R20, R24.reuse, R2, R20 ;  /* 0x000000021814723c */ /* 0x040fe20000001814 */
[----:B------:R-:W-:Y:S02]  /*27590*/  F2FP.F16.E4M3.UNPACK_B R2, R19 ;  /* 0x00000013ff02723e */ /* 0x000fe400020006ff */
[----:B------:R-:W-:Y:S01]  /*275a0*/  F2FP.F16.E4M3.UNPACK_B R3, R18 ;  /* 0x00000012ff03723e */ /* 0x000fe200020006ff */
[----:B----4-:R-:W-:Y:S02]  /*275b0*/  IMAD R29, R29, 0x100, R13 ;  /* 0x000001001d1d7824 */ /* 0x010fe400078e020d */
[----:B------:R-:W-:Y:S02]  /*275c0*/  IMAD R17, R17, 0x100, R14 ;  /* 0x0000010011117824 */ /* 0x000fe400078e020e */
[----:B------:R-:W-:Y:S02]  /*275d0*/  IMAD R16, R16, 0x100, R15 ;  /* 0x0000010010107824 */ /* 0x000fe400078e020f */
[----:B------:R-:W-:Y:S09]  /*275e0*/  HMMA.16816.F32 R24, R24, R2, R8 ;  /* 0x000000021818723c */ /* 0x000ff20000001808 */
[----:B------:R-:W-:Y:S04]  /*275f0*/  STL.64 [R1+0xe0], R20 ;  /* 0x0000e01401007387 */ /* 0x000fe80000100a00 */
[----:B------:R0:W-:Y:S04]  /*27600*/  STL.64 [R1+0xe8], R22 ;  /* 0x0000e81601007387 */ /* 0x0001e80000100a00 */
[----:B0-----:R-:W4:Y:S04]  /*27610*/  LDL.LU.64 R22, [R1+0xfe8] ;  /* 0x000fe80001167983 */ /* 0x001f280000300a00 */
[----:B------:R-:W3:Y:S04]  /*27620*/  LDL.LU.64 R20, [R1+0xfe0] ;  /* 0x000fe00001147983 */ /* 0x000ee80000300a00 */
[----:B------:R-:W3:Y:S04]  /*27630*/  LDL.LU R19, [R1+0xfdc] ;  /* 0x000fdc0001137983 */ /* 0x000ee80000300800 */
[----:B------:R-:W3:Y:S01]  /*27640*/  LDL.LU R18, [R1+0xfd8] ;  /* 0x000fd80001127983 */ /* 0x000ee20000300800 */
[----:B--2---:R-:W-:-:S03]  /*27650*/  IMAD R0, R0, 0x100, R12 ;  /* 0x0000010000007824 */ /* 0x004fc600078e020c */
[----:B------:R-:W2:Y:S04]  /*27660*/  LDL.LU R12, [R1+0xfd4] ;  /* 0x000fd400010c7983 */ /* 0x000ea80000300800 */
[----:B------:R-:W2:Y:S04]  /*27670*/  LDL.LU R13, [R1+0xfd0] ;  /* 0x000fd000010d7983 */ /* 0x000ea80000300800 */
[----:B------:R-:W2:Y:S04]  /*27680*/  LDL.LU R14, [R1+0xfcc] ;  /* 0x000fcc00010e7983 */ /* 0x000ea80000300800 */
[----:B------:R-:W2:Y:S04]  /*27690*/  LDL.LU R15, [R1+0xfc8] ;  /* 0x000fc800010f7983 */ /* 0x000ea80000300800 */
[----:B------:R-:W2:Y:S04]  /*276a0*/  LDL.LU.64 R10, [R1+0xfc0] ;  /* 0x000fc000010a7983 */ /* 0x000ea80000300a00 */
[----:B------:R-:W2:Y:S04]  /*276b0*/  LDL.LU.64 R8, [R1+0xfb8] ;  /* 0x000fb80001087983 */ /* 0x000ea80000300a00 */
[----:B------:R-:W2:Y:S04]  /*276c0*/  LDL.LU R2, [R1+0x100] ;  /* 0x0001000001027983 */ /* 0x000ea80000300800 */
[----:B------:R-:W3:Y:S04]  /*276d0*/  LDL.LU R3, [R1+0x104] ;  /* 0x0001040001037983 */ /* 0x000ee80000300800 */
[----:B------:R0:W-:Y:S04]  /*276e0*/  STL.64 [R1+0xc0], R24 ;  /* 0x0000c01801007387 */ /* 0x0001e80000100a00 */
[----:B------:R1:W-:Y:S01]  /*276f0*/  STL.64 [R1+0xc8], R26 ;  /* 0x0000c81a01007387 */ /* 0x0003e20000100a00 */
[----:B0-----:R-:W-:-:S02]  /*27700*/  F2FP.F16.E4M3.UNPACK_B R24, R0 ;  /* 0x00000000ff18723e */ /* 0x001fc400020006ff */
[----:B-1----:R-:W-:Y:S01]  /*27710*/  F2FP.F16.E4M3.UNPACK_B R26, R29 ;  /* 0x0000001dff1a723e */ /* 0x002fe200020006ff */
[----:B------:R-:W4:Y:S04]  /*27720*/  LDL.LU R0, [R1+0x114] ;  /* 0x0001140001007983 */ /* 0x000f280000300800 */
[----:B------:R-:W4:Y:S01]  /*27730*/  LDL.LU R29, [R1+0x110] ;  /* 0x00011000011d7983 */ /* 0x000f220000300800 */
[----:B------:R-:W-:Y:S02]  /*27740*/  F2FP.F16.E4M3.UNPACK_B R25, R17 ;  /* 0x00000011ff19723e */ /* 0x000fe400020006ff */
[----:B------:R-:W-:Y:S01]  /*27750*/  F2FP.F16.E4M3.UNPACK_B R27, R16 ;  /* 0x00000010ff1b723e */ /* 0x000fe200020006ff */
[----:B------:R-:W4:Y:S04]  /*27760*/  LDL.LU R17, [R1+0xfb4] ;  /* 0x000fb40001117983 */ /* 0x000f280000300800 */
[----:B------:R-:W4:Y:S01]  /*27770*/  LDL.LU R16, [R1+0xfb0] ;  /* 0x000fb00001107983 */ /* 0x000f220000300800 */
[----:B--2---:R-:W-:-:S02]  /*27780*/  F2FP.F16.E4M3.UNPACK_B R2, R2.H1 ;  /* 0x00000002ff02723e */ /* 0x004fc400030006ff */
[----:B---3--:R-:W-:-:S07]  /*27790*/  F2FP.F16.E4M3.UNPACK_B R3, R3.H1 ;  /* 0x00000003ff03723e */ /* 0x008fce00030006ff */
[----:B------:R-:W-:Y:S01]  /*277a0*/  HMMA.16816.F32 R8, R24, R2, R8 ;  /* 0x000000021808723c */ /* 0x000fe20000001808 */
[----:B----4-:R-:W-:Y:S02]  /*277b0*/  F2FP.F16.E4M3.UNPACK_B R3, R0.H1 ;  /* 0x00000000ff03723e */ /* 0x010fe400030006ff */
[----:B------:R-:W-:-:S15]  /*277c0*/  F2FP.F16.E4M3.UNPACK_B R2, R29.H1 ;  /* 0x0000001dff02723e */ /* 0x000fde00030006ff */
[----:B------:R-:W-:Y:S01]  /*277d0*/  NOP ;  /* 0x0000000000007918 */ /* 0x000fe20000000000 */
[----:B------:R-:W-:Y:S04]  /*277e0*/  STL.64 [R1+0xf0], R8 ;  /* 0x0000f00801007387 */ /* 0x000fe80000100a00 */
[----:B------:R0:W-:Y:S02]  /*277f0*/  STL.64 [R1+0xf8], R10 ;  /* 0x0000f80a01007387 */ /* 0x0001e40000100a00 */
[----:B0-----:R-:W-:Y:S01]  /*27800*/  HMMA.16816.F32 R8, R24, R2, R12 ;  /* 0x000000021808723c */ /* 0x001fe2000000180c */
[----:B------:R-:W-:Y:S02]  /*27810*/  IMAD.MOV.U32 R12, RZ, RZ, R16 ;  /* 0x000000ffff0c7224 */ /* 0x000fe400078e0010 */
[----:B------:R-:W-:Y:S02]  /*27820*/  IMAD.MOV.U32 R13, RZ, RZ, R17 ;  /* 0x000000ffff0d7224 */ /* 0x000fe400078e0011 */
[----:B------:R-:W-:-:S02]  /*27830*/  IMAD.MOV.U32 R14, RZ, RZ, R18 ;  /* 0x000000ffff0e7224 */ /* 0x000fc400078e0012 */
[----:B------:R-:W-:-:S12]  /*27840*/  IMAD.MOV.U32 R15, RZ, RZ, R19 ;  /* 0x000000ffff0f7224 */ /* 0x000fd800078e0013 */
[----:B------:R0:W-:Y:S04]  /*27850*/  STL.64 [R1+0xa0], R8 ;  /* 0x0000a00801007387 */ /* 0x0001e80000100a00 */
[----:B------:R1:W-:Y:S04]  /*27860*/  STL [R1+0xa8], R10 ;  /* 0x0000a80a01007387 */ /* 0x0003e80000100800 */
[----:B------:R-:W2:Y:S04]  /*27870*/  LDL.LU R2, [R1+0x120] ;  /* 0x0001200001027983 */ /* 0x000ea80000300800 */
[----:B------:R-:W3:Y:S04]  /*27880*/  LDL.LU R3, [R1+0x124] ;  /* 0x0001240001037983 */ /* 0x000ee80000300800 */
[----:B------:R-:W4:Y:S04]  /*27890*/  LDL.LU R16, [R1+0xfac] ;  /* 0x000fac0001107983 */ /* 0x000f280000300800 */
[----:B------:R-:W4:Y:S04]  /*278a0*/  LDL.LU R17, [R1+0xfa8] ;  /* 0x000fa80001117983 */ /* 0x000f280000300800 */
[----:B------:R-:W4:Y:S04]  /*278b0*/  LDL.LU R18, [R1+0xfa4] ;  /* 0x000fa40001127983 */ /* 0x000f280000300800 */
[----:B------:R-:W4:Y:S04]  /*278c0*/  LDL.LU R19, [R1+0xfa0] ;  /* 0x000fa00001137983 */ /* 0x000f280000300800 */
[----:B------:R-:W4:Y:S01]  /*278d0*/  LDL.LU R0, [R1+0x1e4] ;  /* 0x0001e40001007983 */ /* 0x000f220000300800 */
[----:B------:R-:W-:-:S02]  /*278e0*/  IMAD.MOV.U32 R29, RZ, RZ, R11 ;  /* 0x000000ffff1d7224 */ /* 0x000fc400078e000b */
[----:B0-----:R-:W-:Y:S02]  /*278f0*/  IMAD.MOV.U32 R8, RZ, RZ, R20 ;  /* 0x000000ffff087224 */ /* 0x001fe400078e0014 */
[----:B------:R-:W-:Y:S01]  /*27900*/  IMAD.MOV.U32 R9, RZ, RZ, R21 ;  /* 0x000000ffff097224 */ /* 0x000fe200078e0015 */
[----:B------:R-:W4:Y:S04]  /*27910*/  LDL.LU R20, [R1+0xf9c] ;  /* 0x000f9c0001147983 */ /* 0x000f280000300800 */
[----:B------:R-:W4:Y:S01]  /*27920*/  LDL.LU R21, [R1+0xf98] ;  /* 0x000f980001157983 */ /* 0x000f220000300800 */
[----:B-1----:R-:W-:Y:S02]  /*27930*/  IMAD.MOV.U32 R10, RZ, RZ, R22 ;  /* 0x000000ffff0a7224 */ /* 0x002fe400078e0016 */
[----:B------:R-:W-:Y:S01]  /*27940*/  IMAD.MOV.U32 R11, RZ, RZ, R23 ;  /* 0x000000ffff0b7224 */ /* 0x000fe200078e0017 */
[----:B------:R-:W4:Y:S04]  /*27950*/  LDL.LU R22, [R1+0xf94] ;  /* 0x000f940001167983 */ /* 0x000f280000300800 */
[----:B------:R-:W4:Y:S01]  /*27960*/  LDL.LU R23, [R1+0xf90] ;  /* 0x000f900001177983 */ /* 0x000f220000300800 */
[----:B--2---:R-:W-:-:S02]  /*27970*/  F2FP.F16.E4M3.UNPACK_B R2, R2.H1 ;  /* 0x00000002ff02723e */ /* 0x004fc400030006ff */
[----:B---3--:R-:W-:-:S07]  /*27980*/  F2FP.F16.E4M3.UNPACK_B R3, R3.H1 ;  /* 0x00000003ff03723e */ /* 0x008fce00030006ff */
[----:B----4-:R-:W-:Y:S01]  /*27990*/  HMMA.16816.F32 R16, R24, R2, R16 ;  /* 0x000000021810723c */ /* 0x010fe20000001810 */
[----:B------:R-:W2:Y:S04]  /*279a0*/  LDL.LU R2, [R1+0x140] ;  /* 0x0001400001027983 */ /* 0x000ea80000300800 */
[----:B------:R-:W3:-:S14]  /*279b0*/  LDL.LU R3, [R1+0x144] ;  /* 0x0001440001037983 */ /* 0x000edc0000300800 */
[----:B------:R0:W-:Y:S04]  /*279c0*/  STL.64 [R1+0x50], R16 ;  /* 0x0000501001007387 */ /* 0x0001e80000100a00 */
[----:B------:R1:W-:Y:S01]  /*279d0*/  STL.64 [R1+0x58], R18 ;  /* 0x0000581201007387 */ /* 0x0003e20000100a00 */
[----:B0-----:R-:W-:Y:S02]  /*279e0*/  IMAD.MOV.U32 R16, RZ, RZ, R4 ;  /* 0x000000ffff107224 */ /* 0x001fe400078e0004 */
[----:B------:R-:W-:Y:S01]  /*279f0*/  IMAD.MOV.U32 R17, RZ, RZ, R5 ;  /* 0x000000ffff117224 */ /* 0x000fe200078e0005 */
[----:B------:R-:W4:Y:S04]  /*27a00*/  LDL.LU R4, [R1+0xf8c] ;  /* 0x000f8c0001047983 */ /* 0x000f280000300800 */
[----:B------:R-:W4:Y:S01]  /*27a10*/  LDL.LU R5, [R1+0xf88] ;  /* 0x000f880001057983 */ /* 0x000f220000300800 */
[----:B-1----:R-:W-:-:S02]  /*27a20*/  IMAD.MOV.U32 R18, RZ, RZ, R6 ;  /* 0x000000ffff127224 */ /* 0x002fc400078e0006 */
[----:B------:R-:W-:Y:S01]  /*27a30*/  IMAD.MOV.U32 R19, RZ, RZ, R7 ;  /* 0x000000ffff137224 */ /* 0x000fe200078e0007 */
[----:B------:R-:W4:Y:S04]  /*27a40*/  LDL.LU R6, [R1+0xf84] ;  /* 0x000f840001067983 */ /* 0x000f280000300800 */
[----:B------:R-:W4:Y:S01]  /*27a50*/  LDL.LU R7, [R1+0xf80] ;  /* 0x000f800001077983 */ /* 0x000f220000300800 */
[----:B--2---:R-:W-:Y:S02]  /*27a60*/  F2FP.F16.E4M3.UNPACK_B R2, R2.H1 ;  /* 0x00000002ff02723e */ /* 0x004fe400030006ff */
[----:B---3--:R-:W-:-:S07]  /*27a70*/  F2FP.F16.E4M3.UNPACK_B R3, R3.H1 ;  /* 0x00000003ff03723e */ /* 0x008fce00030006ff */
[----:B------:R-:W-:Y:S01]  /*27a80*/  HMMA.16816.F32 R20, R24, R2, R20 ;  /* 0x000000021814723c */ /* 0x000fe20000001814 */
[----:B------:R-:W2:Y:S04]  /*27a90*/  LDL.LU R2, [R1+0x160] ;  /* 0x0001600001027983 */ /* 0x000ea80000300800 */
[----:B------:R-:W3:-:S14]  /*27aa0*/  LDL.LU R3, [R1+0x164] ;  /* 0x0001640001037983 */ /* 0x000edc0000300800 */
[----:B------:R0:W-:Y:S04]  /*27ab0*/  STL.64 [R1], R20 ;  /* 0x0000001401007387 */ /* 0x0001e80000100a00 */
[----:B------:R1:W-:Y:S04]  /*27ac0*/  STL.64 [R1+0x8], R22 ;  /* 0x0000081601007387 */ /* 0x0003e80000100a00 */
[----:B0-----:R-:W4:Y:S04]  /*27ad0*/  LDL.LU R20, [R1+0x20] ;  /* 0x0000200001147983 */ /* 0x001f280000300800 */
[----:B------:R-:W4:Y:S04]  /*27ae0*/  LDL.LU R21, [R1+0x24] ;  /* 0x0000240001157983 */ /* 0x000f280000300800 */
[----:B-1----:R-:W4:Y:S04]  /*27af0*/  LDL.LU R22, [R1+0x28] ;  /* 0x0000280001167983 */ /* 0x002f280000300800 */
[----:B------:R-:W4:Y:S01]  /*27b00*/  LDL.LU R23, [R1+0x2c] ;  /* 0x00002c0001177983 */ /* 0x000f220000300800 */
[----:B--2---:R-:W-:-:S02]  /*27b10*/  F2FP.F16.E4M3.UNPACK_B R2, R2.H1 ;  /* 0x00000002ff02723e */ /* 0x004fc400030006ff */
[----:B---3--:R-:W-:-:S07]  /*27b20*/  F2FP.F16.E4M3.UNPACK_B R3, R3.H1 ;  /* 0x00000003ff03723e */ /* 0x008fce00030006ff */
[----:B----4-:R-:W-:Y:S01]  /*27b30*/  HMMA.16816.F32 R4, R24, R2, R4 ;  /* 0x000000021804723c */ /* 0x010fe20000001804 */
[----:B------:R-:W2:Y:S04]  /*27b40*/  LDL.LU R2, [R1+0x1f0] ;  /* 0x0001f00001027983 */ /* 0x000ea80000300800 */
[----:B------:R-:W3:-:S14]  /*27b50*/  LDL.LU R3, [R1+0x1f4] ;  /* 0x0001f40001037983 */ /* 0x000edc0000300800 */
[----:B------:R0:W-:Y:S04]  /*27b60*/  STL.64 [R1+0x10], R4 ;  /* 0x0000100401007387 */ /* 0x0001e80000100a00 */
[----:B------:R1:W-:Y:S04]  /*27b70*/  STL.64 [R1+0x18], R6 ;  /* 0x0000180601007387 */ /* 0x0003e80000100a00 */
[----:B0-----:R-:W4:Y:S04]  /*27b80*/  LDL.LU R4, [R1+0x1d0] ;  /* 0x0001d00001047983 */ /* 0x001f280000300800 */
[----:B------:R-:W4:Y:S04]  /*27b90*/  LDL.LU R5, [R1+0x1d4] ;  /* 0x0001d40001057983 */ /* 0x000f280000300800 */
[----:B-1----:R-:W4:Y:S04]  /*27ba0*/  LDL.LU R6, [R1+0x1c0] ;  /* 0x0001c00001067983 */ /* 0x002f280000300800 */
[----:B------:R-:W4:Y:S01]  /*27bb0*/  LDL.LU R7, [R1+0x1c4] ;  /* 0x0001c40001077983 */ /* 0x000f220000300800 */
[----:B--2---:R-:W-:-:S02]  /*27bc0*/  F2FP.F16.E4M3.UNPACK_B R2, R2.H1 ;  /* 0x00000002ff02723e */ /* 0x004fc400030006ff */
[----:B---3--:R-:W-:-:S07]  /*27bd0*/  F2FP.F16.E4M3.UNPACK_B R3, R3.H1 ;  /* 0x00000003ff03723e */ /* 0x008fce00030006ff */
[----:B------:R-:W-:Y:S01]  /*27be0*/  HMMA.16816.F32 R12, R24, R2, R12 ;  /* 0x00000002180c723c */ /* 0x000fe2000000180c */
[----:B------:R-:W2:-:S15]  /*27bf0*/  LDL.LU R3, [R1+0x1e0] ;  /* 0x0001e00001037983 */ /* 0x000e9e0000300800 */
[----:B------:R-:W-:-:S03]  /*27c00*/  NOP ;  /* 0x0000000000007918 */ /* 0x000fc60000000000 */
[----:B------:R0:W-:Y:S04]  /*27c10*/  STL.64 [R1+0x40], R12 ;  /* 0x0000400c01007387 */ /* 0x0001e80000100a00 */
[----:B------:R1:W-:Y:S04]  /*27c20*/  STL.64 [R1+0x48], R14 ;  /* 0x0000480e01007387 */ /* 0x0003e80000100a00 */
[----:B0-----:R-:W3:Y:S04]  /*27c30*/  LDL.LU R12, [R1+0x80] ;  /* 0x00008000010c7983 */ /* 0x001ee80000300800 */
[----:B------:R-:W3:Y:S04]  /*27c40*/  LDL.LU R13, [R1+0x84] ;  /* 0x00008400010d7983 */ /* 0x000ee80000300800 */
[----:B-1----:R-:W3:Y:S04]  /*27c50*/  LDL.LU R14, [R1+0x88] ;  /* 0x00008800010e7983 */ /* 0x002ee80000300800 */
[----:B------:R-:W3:Y:S01]  /*27c60*/  LDL.LU R15, [R1+0x8c] ;  /* 0x00008c00010f7983 */ /* 0x000ee20000300800 */
[----:B--2---:R-:W-:-:S02]  /*27c70*/  F2FP.F16.E4M3.UNPACK_B R2, R3.H1 ;  /* 0x00000003ff02723e */ /* 0x004fc400030006ff */
[----:B------:R-:W-:Y:S02]  /*27c80*/  F2FP.F16.E4M3.UNPACK_B R3, R0.H1 ;  /* 0x00000000ff03723e */ /* 0x000fe400030006ff */
[----:B------:R-:W2:Y:S05]  /*27c90*/  LDL.LU R0, [R1+0x1a4] ;  /* 0x0001a40001007983 */ /* 0x000eaa0000300800 */
[----:B------:R-:W-:Y:S01]  /*27ca0*/  HMMA.16816.F32 R8, R24, R2, R8 ;  /* 0x000000021808723c */ /* 0x000fe20000001808 */
[----:B----4-:R-:W-:Y:S02]  /*27cb0*/  F2FP.F16.E4M3.UNPACK_B R2, R4.H1 ;  /* 0x00000004ff02723e */ /* 0x010fe400030006ff */
[----:B------:R-:W-:-:S07]  /*27cc0*/  F2FP.F16.E4M3.UNPACK_B R3, R5.H1 ;  /* 0x00000005ff03723e */ /* 0x000fce00030006ff */
[----:B------:R-:W-:Y:S09]  /*27cd0*/  HMMA.16816.F32 R20, R24, R2, R20 ;  /* 0x000000021814723c */ /* 0x000ff20000001814 */
[----:B------:R0:W-:Y:S04]  /*27ce0*/  STL.64 [R1+0x30], R8 ;  /* 0x0000300801007387 */ /* 0x0001e80000100a00 */
[----:B------:R1:W-:Y:S04]  /*27cf0*/  STL.64 [R1+0x38], R10 ;  /* 0x0000380a01007387 */ /* 0x0003e80000100a00 */
[----:B0-----:R-:W4:Y:S04]  /*27d00*/  LDL.LU R8, [R1+0x70] ;  /* 0x0000700001087983 */ /* 0x001f280000300800 */
[----:B------:R-:W4:Y:S04]  /*27d10*/  LDL.LU R9, [R1+0x74] ;  /* 0x0000740001097983 */ /* 0x000f280000300800 */
[----:B-1----:R-:W4:Y:S04]  /*27d20*/  LDL.LU R10, [R1+0x78] ;  /* 0x00007800010a7983 */ /* 0x002f280000300800 */
[----:B------:R-:W4:Y:S04]  /*27d30*/  LDL.LU R11, [R1+0x7c] ;  /* 0x00007c00010b7983 */ /* 0x000f280000300800 */
[----:B------:R0:W-:Y:S04]  /*27d40*/  STL.64 [R1+0xef0], R22 ;  /* 0x000ef01601007387 */ /* 0x0001e80000100a00 */
[----:B0-----:R-:W2:Y:S04]  /*27d50*/  LDL.LU R22, [R1+0x1b4] ;  /* 0x0001b40001167983 */ /* 0x001ea80000300800 */
[----:B------:R-:W3:Y:S04]  /*27d60*/  LDL.LU R23, [R1+0x1a0] ;  /* 0x0001a00001177983 */ /* 0x000ee80000300800 */
[----:B------:R0:W-:Y:S04]  /*27d70*/  STL.64 [R1+0xee8], R20 ;  /* 0x000ee81401007387 */ /* 0x0001e80000100a00 */
[----:B0-----:R-:W3:Y:S01]  /*27d80*/  LDL.LU R21, [R1+0x1b0] ;  /* 0x0001b00001157983 */ /* 0x001ee20000300800 */
[----:B------:R-:W-:-:S02]  /*27d90*/  F2FP.F16.E4M3.UNPACK_B R2, R6.H1 ;  /* 0x00000006ff02723e */ /* 0x000fc400030006ff */
[----:B------:R-:W-:Y:S01]  /*27da0*/  F2FP.F16.E4M3.UNPACK_B R3, R7.H1 ;  /* 0x00000007ff03723e */ /* 0x000fe200030006ff */
[----:B------:R-:W4:Y:S04]  /*27db0*/  LDL.LU R4, [R1+0x90] ;  /* 0x0000900001047983 */ /* 0x000f280000300800 */
[----:B------:R-:W4:Y:S04]  /*27dc0*/  LDL.LU R5, [R1+0x94] ;  /* 0x0000940001057983 */ /* 0x000f280000300800 */
[----:B------:R-:W4:Y:S04]  /*27dd0*/  LDL.LU R6, [R1+0x98] ;  /* 0x0000980001067983 */ /* 0x000f280000300800 */
[----:B------:R-:W4:Y:S04]  /*27de0*/  LDL.LU R7, [R1+0x9c] ;  /* 0x00009c0001077983 */ /* 0x000f280000300800 */
[----:B------:R-:W4:Y:S01]  /*27df0*/  LDL.LU R20, [R1+0x150] ;  /* 0x0001500001147983 */ /* 0x000f220000300800 */
[----:B------:R-:W-:-:S15]  /*27e00*/  HMMA.16816.F32 R16, R24, R2, R16 ;  /* 0x000000021810723c */ /* 0x000fde0000001810 */
[----:B------:R-:W-:-:S04]  /*27e10*/  NOP ;  /* 0x0000000000007918 */ /* 0x000fc80000000000 */
[----:B------:R-:W-:Y:S04]  /*27e20*/  STL.64 [R1+0xf00], R18 ;  /* 0x000f001201007387 */ /* 0x000fe80000100a00 */
[----:B------:R0:W-:Y:S04]  /*27e30*/  STL.64 [R1+0xef8], R16 ;  /* 0x000ef81001007387 */ /* 0x0001e80000100a00 */
[----:B0-----:R-:W4:Y:S04]  /*27e40*/  LDL.LU R16, [R1+0xe0] ;  /* 0x0000e00001107983 */ /* 0x001f280000300800 */
[----:B------:R-:W4:Y:S04]  /*27e50*/  LDL.LU R17, [R1+0xe4] ;  /* 0x0000e40001117983 */ /* 0x000f280000300800 */
[----:B------:R-:W4:Y:S04]  /*27e60*/  LDL.LU R18, [R1+0xe8] ;  /* 0x0000e80001127983 */ /* 0x000f280000300800 */
[----:B------:R-:W4:Y:S01]  /*27e70*/  LDL.LU R19, [R1+0xec] ;  /* 0x0000ec0001137983 */ /* 0x000f220000300800 */
[----:B--2---:R-:W-:-:S02]  /*27e80*/  F2FP.F16.E4M3.UNPACK_B R3, R22.H1 ;  /* 0x00000016ff03723e */ /* 0x004fc400030006ff */
[----:B---3--:R-:W-:-:S07]  /*27e90*/  F2FP.F16.E4M3.UNPACK_B R2, R21.H1 ;  /* 0x00000015ff02723e */ /* 0x008fce00030006ff */
[----:B------:R-:W-:Y:S01]  /*27ea0*/  HMMA.16816.F32 R12, R24, R2, R12 ;  /* 0x00000002180c723c */ /* 0x000fe2000000180c */
[----:B------:R-:W-:Y:S02]  /*27eb0*/  F2FP.F16.E4M3.UNPACK_B R2, R23.H1 ;  /* 0x00000017ff02723e */ /* 0x000fe400030006ff */
[----:B------:R-:W-:-:S07]  /*27ec0*/  F2FP.F16.E4M3.UNPACK_B R3, R0.H1 ;  /* 0x00000000ff03723e */ /* 0x000fce00030006ff */
[----:B----4-:R-:W-:Y:S09]  /*27ed0*/  HMMA.16816.F32 R8, R24, R2, R8 ;  /* 0x000000021808723c */ /* 0x010ff20000001808 */
[----:B------:R-:W-:Y:S04]  /*27ee0*/  STL.64 [R1+0xf10], R14 ;  /* 0x000f100e01007387 */ /* 0x000fe80000100a00 */
[----:B------:R0:W-:Y:S04]  /*27ef0*/  STL.64 [R1+0xf08], R12 ;  /* 0x000f080c01007387 */ /* 0x0001e80000100a00 */
[----:B0-----:R-:W2:Y:S04]  /*27f00*/  LDL.LU R12, [R1+0xd0] ;  /* 0x0000d000010c7983 */ /* 0x001ea80000300800 */
[----:B------:R-:W2:Y:S04]  /*27f10*/  LDL.LU R13, [R1+0xd4] ;  /* 0x0000d400010d7983 */ /* 0x000ea80000300800 */
[----:B------:R-:W2:Y:S04]  /*27f20*/  LDL.LU R14, [R1+0xd8] ;  /* 0x0000d800010e7983 */ /* 0x000ea80000300800 */
[----:B------:R-:W2:Y:S04]  /*27f30*/  LDL.LU R15, [R1+0xdc] ;  /* 0x0000dc00010f7983 */ /* 0x000ea80000300800 */
[----:B------:R-:W3:Y:S04]  /*27f40*/  LDL.LU R2, [R1+0x190] ;  /* 0x0001900001027983 */ /* 0x000ee80000300800 */
[----:B------:R-:W4:Y:S04]  /*27f50*/  LDL.LU R3, [R1+0x194] ;  /* 0x0001940001037983 */ /* 0x000f280000300800 */
[----:B------:R-:W2:Y:S04]  /*27f60*/  LDL.LU R21, [R1+0x130] ;  /* 0x0001300001157983 */ /* 0x000ea80000300800 */
[----:B------:R-:W2:Y:S04]  /*27f70*/  LDL.LU R22, [R1+0x134] ;  /* 0x0001340001167983 */ /* 0x000ea80000300800 */
[----:B------:R-:W2:Y:S04]  /*27f80*/  LDL.LU R23, [R1+0x4e0] ;  /* 0x0004e00001177983 */ /* 0x000ea80000300800 */
[----:B------:R-:W2:Y:S04]  /*27f90*/  LDL.LU R0, [R1+0x4dc] ;  /* 0x0004dc0001007983 */ /* 0x000ea80000300800 */
[----:B------:R0:W-:Y:S04]  /*27fa0*/  STL.64 [R1+0xf20], R10 ;  /* 0x000f200a01007387 */ /* 0x0001e80000100a00 */
[----:B0-----:R-:W2:Y:S04]  /*27fb0*/  LDL.LU R10, [R1+0x170] ;  /* 0x00017000010a7983 */ /* 0x001ea80000300800 */
[----:B------:R-:W2:Y:S04]  /*27fc0*/  LDL.LU R11, [R1+0x174] ;  /* 0x00017400010b7983 */ /* 0x000ea80000300800 */
[----:B------:R0:W-:Y:S04]  /*27fd0*/  STL.64 [R1+0xf18], R8 ;  /* 0x000f180801007387 */ /* 0x0001e80000100a00 */
[----:B0-----:R-:W2:Y:S04]  /*27fe0*/  LDL.LU R8, [R1+0x180] ;  /* 0x0001800001087983 */ /* 0x001ea80000300800 */
[----:B------:R-:W2:Y:S01]  /*27ff0*/  LDL.LU R9, [R1+0x184] ;  /* 0x0001840001097983 */ /* 0x000ea20000300800 */
[----:B---3--:R-:W-:-:S02]  /*28000*/  F2FP.F16.E4M3.UNPACK_B R2, R2.H1 ;  /* 0x00000002ff02723e */ /* 0x008fc400030006ff */
[----:B----4-:R-:W-:-:S07]  /*28010*/  F2FP.F16.E4M3.UNPACK_B R3, R3.H1 ;  /* 0x00000003ff03723e */ /* 0x010fce00030006ff */
[----:B------:R-:W-:-:S15]  /*28020*/  HMMA.16816.F32 R4, R24, R2, R4 ;  /* 0x000000021804723c */ /* 0x000fde0000001804 */
[----:B------:R-:W-:-:S04]  /*28030*/  NOP ;  /* 0x0000000000007918 */ /* 0x000fc80000000000 */
[----:B------:R0:W-:Y:S04]  /*28040*/  STL [R1+0xee0], R4 ;  /* 0x000ee00401007387 */ /* 0x0001e80000100800 */
[----:B------:R1:W-:Y:S04]  /*28050*/  STL [R1+0xedc], R5 ;  /* 0x000edc0501007387 */ /* 0x0003e80000100800 */
[----:B------:R3:W-:Y:S04]  /*28060*/  STL [R1+0xed8], R6 ;  /* 0x000ed80601007387 */ /* 0x0007e80000100800 */
[----:B------:R4:W-:Y:S04]  /*28070*/  STL [R1+0xed4], R7 ;  /* 0x000ed40701007387 */ /* 0x0009e80000100800 */
[----:B0-----:R-:W2:Y:S04]  /*28080*/  LDL.LU R4, [R1+0xb0] ;  /* 0x0000b00001047983 */ /* 0x001ea80000300800 */
[----:B-1----:R-:W2:Y:S04]  /*28090*/  LDL.LU R5, [R1+0xb4] ;  /* 0x0000b40001057983 */ /* 0x002ea80000300800 */
[----:B---3--:R-:W3:Y:S04]  /*280a0*/  LDL.LU R6, [R1+0xb8] ;  /* 0x0000b80001067983 */ /* 0x008ee80000300800 */
[----:B----4-:R-:W3:Y:S01]  /*280b0*/  LDL.LU R7, [R1+0xbc] ;  /* 0x0000bc0001077983 */ /* 0x010ee20000300800 */
[----:B--2---:R-:W-:-:S02]  /*280c0*/  F2FP.F16.E4M3.UNPACK_B R2, R8.H1 ;  /* 0x00000008ff02723e */ /* 0x004fc400030006ff */
[----:B------:R-:W-:-:S07]  /*280d0*/  F2FP.F16.E4M3.UNPACK_B R3, R9.H1 ;  /* 0x00000009ff03723e */ /* 0x000fce00030006ff */
[----:B---3--:R-:W-:Y:S01]  /*280e0*/  HMMA.16816.F32 R4, R24, R2, R4 ;  /* 0x000000021804723c */ /* 0x008fe20000001804 */
[----:B------:R-:W-:Y:S02]  /*280f0*/  F2FP.F16.E4M3.UNPACK_B R2, R10.H1 ;  /* 0x0000000aff02723e */ /* 0x000fe400030006ff */
[----:B------:R-:W-:-:S07]  /*28100*/  F2FP.F16.E4M3.UNPACK_B R3, R11.H1 ;  /* 0x0000000bff03723e */ /* 0x000fce00030006ff */
[----:B------:R-:W-:Y:S01]  /*28110*/  HMMA.16816.F32 R8, R24, R2, R12 ;  /* 0x000000021808723c */ /* 0x000fe2000000180c */
[----:B------:R-:W-:Y:S02]  /*28120*/  F2FP.F16.E4M3.UNPACK_B R2, R20.H1 ;  /* 0x00000014ff02723e */ /* 0x000fe400030006ff */
[----:B------:R-:W-:-:S06]  /*28130*/  F2FP.F16.E4M3.UNPACK_B R3, R28.H1 ;  /* 0x0000001cff03723e */ /* 0x000fcc00030006ff */
[----:B------:R0:W-:Y:S04]  /*28140*/  STL.64 [R1+0x60], R4 ;  /* 0x0000600401007387 */ /* 0x0001e80000100a00 */
[----:B------:R-:W-:Y:S06]  /*28150*/  STL.64 [R1+0x68], R6 ;  /* 0x0000680601007387 */ /* 0x000fec0000100a00 */
[----:B------:R1:W-:Y:S01]  /*28160*/  STL.64 [R1+0x80], R8 ;  /* 0x0000800801007387 */ /* 0x0003e20000100a00 */
[----:B0-----:R-:W-:-:S02]  /*28170*/  IMAD.MOV.U32 R4, RZ, RZ, R10 ;  /* 0x000000ffff047224 */ /* 0x001fc400078e000a */
[----:B------:R-:W-:Y:S02]  /*28180*/  IMAD.MOV.U32 R5, RZ, RZ, R11 ;  /* 0x000000ffff057224 */ /* 0x000fe400078e000b */
[----:B-1----:R-:W-:-:S15]  /*28190*/  HMMA.16816.F32 R8, R24, R2, R16 ;  /* 0x000000021808723c */ /* 0x002fde0000001810 */
[----:B------:R-:W-:-:S04]  /*281a0*/  NOP ;  /* 0x0000000000007918 */ /* 0x000fc80000000000 */
[----:B------:R-:W-:Y:S01]  /*281b0*/  STL [R1+0xd8], R10 ;  /* 0x0000d80a01007387 */ /* 0x000fe20000100800 */
[----:B------:R-:W-:Y:S02]  /*281c0*/  IMAD.MOV.U32 R28, RZ, RZ, R11 ;  /* 0x000000ffff1c7224 */ /* 0x000fe400078e000b */
[----:B------:R-:W-:Y:S02]  /*281d0*/  IMAD.MOV.U32 R6, RZ, RZ, R8 ;  /* 0x000000ffff067224 */ /* 0x000fe400078e0008 */
[----:B------:R-:W-:Y:S01]  /*281e0*/  IMAD.MOV.U32 R7, RZ, RZ, R9 ;  /* 0x000000ffff077224 */ /* 0x000fe200078e0009 */
[----:B------:R-:W-:Y:S04]  /*281f0*/  STL [R1+0xf7c], R24 ;  /* 0x000f7c1801007387 */ /* 0x000fe80000100800 */
[----:B------:R-:W-:Y:S04]  /*28200*/  STL [R1+0xf78], R25 ;  /* 0x000f781901007387 */ /* 0x000fe80000100800 */
[----:B------:R-:W-:Y:S04]  /*28210*/  STL [R1+0xf74], R26 ;  /* 0x000f741a01007387 */ /* 0x000fe80000100800 */
[----:B------:R-:W-:Y:S04]  /*28220*/  STL [R1+0xf70], R27 ;  /* 0x000f701b01007387 */ /* 0x000fe80000100800 */
[----:B------:R-:W-:Y:S04]  /*28230*/  STL [R1+0xf58], R28 ;  /* 0x000f581c01007387 */ /* 0x000fe80000100800 */
[----:B------:R-:W-:Y:S04]  /*28240*/  STL.64 [R1+0xf30], R6 ;  /* 0x000f300601007387 */ /* 0x000fe80000100a00 */
[----:B------:R0:W-:Y:S04]  /*28250*/  STL.64 [R1+0xf28], R4 ;  /* 0x000f280401007387 */ /* 0x0001e80000100a00 */
[----:B0-----:R-:W2:Y:S04]  /*28260*/  LDL.LU R4, [R1+0x50] ;  /* 0x0000500001047983 */ /* 0x001ea80000300800 */
[----:B------:R-:W2:Y:S04]  /*28270*/  LDL.LU R5, [R1+0x54] ;  /* 0x0000540001057983 */ /* 0x000ea80000300800 */
[----:B------:R-:W3:Y:S04]  /*28280*/  LDL.LU R6, [R1+0x58] ;  /* 0x0000580001067983 */ /* 0x000ee80000300800 */
[----:B------:R-:W3:Y:S04]  /*28290*/  LDL.LU R7, [R1+0x5c] ;  /* 0x00005c0001077983 */ /* 0x000ee80000300800 */
[----:B---3--:R-:W-:Y:S04]  /*282a0*/  STL.64 [R1+0xf40], R6 ;  /* 0x000f400601007387 */ /* 0x008fe80000100a00 */
[----:B--2---:R0:W-:Y:S04]  /*282b0*/  STL.64 [R1+0xf38], R4 ;  /* 0x000f380401007387 */ /* 0x0041e80000100a00 */
[----:B0-----:R-:W2:Y:S04]  /*282c0*/  LDL.LU R4, [R1+0xa0] ;  /* 0x0000a00001047983 */ /* 0x001ea80000300800 */
[----:B------:R-:W2:Y:S04]  /*282d0*/  LDL.LU R5, [R1+0xa4] ;  /* 0x0000a40001057983 */ /* 0x000ea80000300800 */
[----:B------:R-:W3:Y:S01]  /*282e0*/  LDL.LU R6, [R1+0xa8] ;  /* 0x0000a80001067983 */ /* 0x000ee20000300800 */
[----:B------:R-:W-:-:S03]  /*282f0*/  IMAD.MOV.U32 R7, RZ, RZ, R29 ;  /* 0x000000ffff077224 */ /* 0x000fc600078e001d */
[----:B------:R-:W4:Y:S04]  /*28300*/  LDL.LU R24, [R1+0x4f0] ;  /* 0x0004f00001187983 */ /* 0x000f280000300800 */
[----:B------:R-:W4:Y:S04]  /*28310*/  LDL.LU R29, [R1+0x4ec] ;  /* 0x0004ec00011d7983 */ /* 0x000f280000300800 */
[----:B------:R-:W4:Y:S04]  /*28320*/  LDL.LU R25, [R1+0x4e8] ;  /* 0x0004e80001197983 */ /* 0x000f280000300800 */
[----:B------:R-:W4:Y:S04]  /*28330*/  LDL.LU R26, [R1+0x4e4] ;  /* 0x0004e400011a7983 */ /* 0x000f280000300800 */
[----:B------:R-:W4:Y:S04]  /*28340*/  LDL.LU R27, [R1+0x4f8] ;  /* 0x0004f800011b7983 */ /* 0x000f280000300800 */
[----:B------:R-:W4:Y:S04]  /*28350*/  LDL.LU R28, [R1+0x4f4] ;  /* 0x0004f400011c7983 */ /* 0x000f280000300800 */
[----:B---3--:R-:W-:Y:S04]  /*28360*/  STL.64 [R1+0xf50], R6 ;  /* 0x000f500601007387 */ /* 0x008fe80000100a00 */
[----:B--2---:R0:W-:Y:S04]  /*28370*/  STL.64 [R1+0xf48], R4 ;  /* 0x000f480401007387 */ /* 0x0041e80000100a00 */
[----:B0-----:R-:W2:Y:S04]  /*28380*/  LDL.LU R4, [R1+0xf0] ;  /* 0x0000f00001047983 */ /* 0x001ea80000300800 */
[----:B------:R-:W2:Y:S04]  /*28390*/  LDL.LU R5, [R1+0xf4] ;  /* 0x0000f40001057983 */ /* 0x000ea80000300800 */
[----:B------:R-:W3:Y:S04]  /*283a0*/  LDL.LU R6, [R1+0xf8] ;  /* 0x0000f80001067983 */ /* 0x000ee80000300800 */
[----:B------:R-:W3:Y:S01]  /*283b0*/  LDL.LU R7, [R1+0xfc] ;  /* 0x0000fc0001077983 */ /* 0x000ee20000300800 */
[----:B------:R-:W-:-:S02]  /*283c0*/  F2FP.F16.E4M3.UNPACK_B R2, R21.H1 ;  /* 0x00000015ff02723e */ /* 0x000fc400030006ff */
[----:B------:R-:W-:Y:S01]  /*283d0*/  F2FP.F16.E4M3.UNPACK_B R3, R22.H1 ;  /* 0x00000016ff03723e */ /* 0x000fe200030006ff */
[----:B----4-:R-:W-:Y:S02]  /*283e0*/  IMAD R26, R26, 0x100, R25 ;  /* 0x000001001a1a7824 */ /* 0x010fe400078e0219 */
[----:B------:R-:W-:Y:S02]  /*283f0*/  IMAD R0, R0, 0x100, R23 ;  /* 0x0000010000007824 */ /* 0x000fe400078e0217 */
[----:B------:R-:W-:Y:S02]  /*28400*/  IMAD R29, R29, 0x100, R24 ;  /* 0x000001001d1d7824 */ /* 0x000fe400078e0218 */
[----:B------:R-:W-:Y:S01]  /*28410*/  IMAD R28, R28, 0x100, R27 ;  /* 0x000001001c1c7824 */ /* 0x000fe200078e021b */
[----:B---3--:R-:W-:Y:S04]  /*28420*/  STL.64 [R1+0xf68], R6 ;  /* 0x000f680601007387 */ /* 0x008fe80000100a00 */
[----:B--2---:R0:W-:Y:S04]  /*28430*/  STL.64 [R1+0xf60], R4 ;  /* 0x000f600401007387 */ /* 0x0041e80000100a00 */
[----:B0-----:R-:W2:Y:S04]  /*28440*/  LDL.LU R4, [R1+0xc0] ;  /* 0x0000c00001047983 */ /* 0x001ea80000300800 */
[----:B------:R-:W2:Y:S04]  /*28450*/  LDL.LU R5, [R1+0xc4] ;  /* 0x0000c40001057983 */ /* 0x000ea80000300800 */
[----:B------:R-:W2:Y:S04]  /*28460*/  LDL.LU R6, [R1+0xc8] ;  /* 0x0000c80001067983 */ /* 0x000ea80000300800 */
[----:B------:R-:W2:Y:S04]  /*28470*/  LDL.LU R7, [R1+0xcc] ;  /* 0x0000cc0001077983 */ /* 0x000ea80000300800 */
[----:B------:R-:W3:Y:S04]  /*28480*/  LDL.LU R8, [R1] ;  /* 0x0000000001087983 */ /* 0x000ee80000300800 */
[----:B------:R-:W3:Y:S04]  /*28490*/  LDL.LU R9, [R1+0x4] ;  /* 0x0000040001097983 */ /* 0x000ee80000300800 */
[----:B------:R-:W3:Y:S04]  /*284a0*/  LDL.LU R10, [R1+0x8] ;  /* 0x00000800010a7983 */ /* 0x000ee80000300800 */
[----:B------:R-:W3:Y:S04]  /*284b0*/  LDL.LU R11, [R1+0xc] ;  /* 0x00000c00010b7983 */ /* 0x000ee80000300800 */
[----:B------:R-:W4:Y:S04]  /*284c0*/  LDL.LU R12, [R1+0x10] ;  /* 0x00001000010c7983 */ /* 0x000f280000300800 */
[----:B------:R-:W4:Y:S04]  /*284d0*/  LDL.LU R13, [R1+0x14] ;  /* 0x00001400010d7983 */ /* 0x000f280000300800 */
[----:B------:R-:W4:Y:S04]  /*284e0*/  LDL.LU R14, [R1+0x18] ;  /* 0x00001800010e7983 */ /* 0x000f280000300800 */
        /* <DEDUP_REMOVED lines=12> */
[----:B0-----:R-:W2:Y:S04]  /*285b0*/  LDL.LU R26, [R1+0xf74] ;  /* 0x000f7400011a7983 */ /* 0x001ea80000300800 */
[----:B------:R-:W2:Y:S02]  /*285c0*/  LDL.LU R27, [R1+0xf70] ;  /* 0x000f7000011b7983 */ /* 0x000ea40000300800 */
[----:B--2---:R-:W-:Y:S02]  /*285d0*/  HMMA.16816.F32 R24, R24, R2, R4 ;  /* 0x000000021818723c */ /* 0x004fe40000001804 */
[----:B------:R-:W2:Y:S04]  /*285e0*/  LDL.LU.64 R6, [R1+0xf68] ;  /* 0x000f680001067983 */ /* 0x000ea80000300a00 */
[----:B------:R-:W2:-:S13]  /*285f0*/  LDL.LU.64 R4, [R1+0xf60] ;  /* 0x000f600001047983 */ /* 0x000e9a0000300a00 */
[----:B------:R-:W-:Y:S04]  /*28600*/  STL.64 [R1+0xb0], R24 ;  /* 0x0000b01801007387 */ /* 0x000fe80000100a00 */
[----:B------:R0:W-:Y:S04]  /*28610*/  STL.64 [R1+0xb8], R26 ;  /* 0x0000b81a01007387 */ /* 0x0001e80000100a00 */
[----:B0-----:R-:W2:Y:S04]  /*28620*/  LDL.LU R27, [R1+0x20] ;  /* 0x00002000011b7983 */ /* 0x001ea80000300800 */
[----:B------:R-:W3:Y:S04]  /*28630*/  LDL R2, [R1+0x108] ;  /* 0x0001080001027983 */ /* 0x000ee80000100800 */
[----:B------:R-:W4:Y:S01]  /*28640*/  LDL R3, [R1+0x10c] ;  /* 0x00010c0001037983 */ /* 0x000f220000100800 */
[----:B------:R-:W-:-:S02]  /*28650*/  F2FP.F16.E4M3.UNPACK_B R24, R0 ;  /* 0x00000000ff18723e */ /* 0x000fc400020006ff */
[----:B------:R-:W-:Y:S01]  /*28660*/  F2FP.F16.E4M3.UNPACK_B R26, R29 ;  /* 0x0000001dff1a723e */ /* 0x000fe200020006ff */
[----:B------:R-:W4:Y:S04]  /*28670*/  LDL R0, [R1+0x12c] ;  /* 0x00012c0001007983 */ /* 0x000f280000100800 */
[----:B------:R-:W4:Y:S01]  /*28680*/  LDL R29, [R1+0x11c] ;  /* 0x00011c00011d7983 */ /* 0x000f220000100800 */
[----:B--2---:R-:W-:Y:S02]  /*28690*/  F2FP.F16.E4M3.UNPACK_B R25, R27 ;  /* 0x0000001bff19723e */ /* 0x004fe400020006ff */
[----:B------:R-:W-:Y:S02]  /*286a0*/  F2FP.F16.E4M3.UNPACK_B R27, R28 ;  /* 0x0000001cff1b723e */ /* 0x000fe400020006ff */
[----:B---3--:R-:W-:-:S02]  /*286b0*/  F2FP.F16.E4M3.UNPACK_B R2, R2 ;  /* 0x00000002ff02723e */ /* 0x008fc400020006ff */
[----:B----4-:R-:W-:Y:S01]  /*286c0*/  F2FP.F16.E4M3.UNPACK_B R3, R3 ;  /* 0x00000003ff03723e */ /* 0x010fe200020006ff */
[----:B------:R-:W2:Y:S06]  /*286d0*/  LDL.LU R28, [R1+0xf58] ;  /* 0x000f5800011c7983 */ /* 0x000eac0000300800 */
[----:B------:R-:W-:-:S15]  /*286e0*/  HMMA.16816.F32 R4, R24, R2, R4 ;  /* 0x000000021804723c */ /* 0x000fde0000001804 */
[----:B------:R-:W-:-:S04]  /*286f0*/  NOP ;  /* 0x0000000000007918 */ /* 0x000fc80000000000 */
[----:B------:R-:W-:Y:S04]  /*28700*/  STL.64 [R1+0xe0], R4 ;  /* 0x0000e00401007387 */ /* 0x000fe80000100a00 */
[----:B------:R0:W-:Y:S04]  /*28710*/  STL.64 [R1+0xe8], R6 ;  /* 0x0000e80601007387 */ /* 0x0001e80000100a00 */
[----:B0-----:R-:W3:Y:S04]  /*28720*/  LDL.LU.64 R6, [R1+0xf50] ;  /* 0x000f500001067983 */ /* 0x001ee80000300a00 */
[----:B------:R-:W3:Y:S04]  /*28730*/  LDL.LU.64 R4, [R1+0xf48] ;  /* 0x000f480001047983 */ /* 0x000ee80000300a00 */
[----:B------:R-:W4:Y:S02]  /*28740*/  LDL R3, [R1+0x118] ;  /* 0x0001180001037983 */ /* 0x000f240000100800 */
[----:B----4-:R-:W-:-:S02]  /*28750*/  F2FP.F16.E4M3.UNPACK_B R2, R3 ;  /* 0x00000003ff02723e */ /* 0x010fc400020006ff */
[----:B------:R-:W-:-:S07]  /*28760*/  F2FP.F16.E4M3.UNPACK_B R3, R29 ;  /* 0x0000001dff03723e */ /* 0x000fce00020006ff */
[----:B---3--:R-:W-:-:S15]  /*28770*/  HMMA.16816.F32 R4, R24, R2, R4 ;  /* 0x000000021804723c */ /* 0x008fde0000001804 */
[----:B------:R-:W-:-:S04]  /*28780*/  NOP ;  /* 0x0000000000007918 */ /* 0x000fc80000000000 */
[----:B------:R-:W-:Y:S04]  /*28790*/  STL.64 [R1+0xc0], R4 ;  /* 0x0000c00401007387 */ /* 0x000fe80000100a00 */
[----:B------:R0:W-:Y:S04]  /*287a0*/  STL.64 [R1+0xc8], R6 ;  /* 0x0000c80601007387 */ /* 0x0001e80000100a00 */
[----:B0-----:R-:W3:Y:S04]  /*287b0*/  LDL.LU.64 R6, [R1+0xf40] ;  /* 0x000f400001067983 */ /* 0x001ee80000300a00 */
[----:B------:R-:W3:Y:S04]  /*287c0*/  LDL.LU.64 R4, [R1+0xf38] ;  /* 0x000f380001047983 */ /* 0x000ee80000300a00 */
[----:B------:R-:W4:Y:S04]  /*287d0*/  LDL R3, [R1+0x128] ;  /* 0x0001280001037983 */ /* 0x000f280000100800 */
[----:B------:R-:W2:Y:S01]  /*287e0*/  LDL.LU R29, [R1+0x18c] ;  /* 0x00018c00011d7983 */ /* 0x000ea20000300800 */
[----:B----4-:R-:W-:-:S02]  /*287f0*/  F2FP.F16.E4M3.UNPACK_B R2, R3 ;  /* 0x00000003ff02723e */ /* 0x010fc400020006ff */
[----:B------:R-:W-:-:S07]  /*28800*/  F2FP.F16.E4M3.UNPACK_B R3, R0 ;  /* 0x00000000ff03723e */ /* 0x000fce00020006ff */
[----:B---3--:R-:W-:-:S15]  /*28810*/  HMMA.16816.F32 R4, R24, R2, R4 ;  /* 0x000000021804723c */ /* 0x008fde0000001804 */
[----:B------:R-:W-:-:S04]  /*28820*/  NOP ;  /* 0x0000000000007918 */ /* 0x000fc80000000000 */
[----:B------:R-:W-:Y:S04]  /*28830*/  STL.64 [R1+0xa0], R4 ;  /* 0x0000a00401007387 */ /* 0x000fe80000100a00 */
[----:B------:R0:W-:Y:S04]  /*28840*/  STL.64 [R1+0xa8], R6 ;  /* 0x0000a80601007387 */ /* 0x0001e80000100a00 */
[----:B0-----:R-:W3:Y:S04]  /*28850*/  LDL.LU.64 R6, [R1+0xf30] ;  /* 0x000f300001067983 */ /* 0x001ee80000300a00 */
[----:B------:R-:W4:Y:S04]  /*28860*/  LDL.LU.64 R4, [R1+0xf28] ;  /* 0x000f280001047983 */ /* 0x000f280000300a00 */
[----:B------:R-:W2:Y:S04]  /*28870*/  LDL R2, [R1+0x148] ;  /* 0x0001480001027983 */ /* 0x000ea80000100800 */
[----:B------:R-:W3:Y:S04]  /*28880*/  LDL R3, [R1+0x14c] ;  /* 0x00014c0001037983 */ /* 0x000ee80000100800 */
[----:B------:R-:W4:Y:S01]  /*28890*/  LDL.LU R0, [R1+0x178] ;  /* 0x0001780001007983 */ /* 0x000f220000300800 */
[----:B--2---:R-:W-:-:S02]  /*288a0*/  F2FP.F16.E4M3.UNPACK_B R2, R2 ;  /* 0x00000002ff02723e */ /* 0x004fc400020006ff */
[----:B---3--:R-:W-:-:S07]  /*288b0*/  F2FP.F16.E4M3.UNPACK_B R3, R3 ;  /* 0x00000003ff03723e */ /* 0x008fce00020006ff */
[----:B------:R-:W-:-:S15]  /*288c0*/  HMMA.16816.F32 R8, R24, R2, R8 ;  /* 0x000000021808723c */ /* 0x000fde0000001808 */
[----:B------:R-:W-:-:S04]  /*288d0*/  NOP ;  /* 0x0000000000007918 */ /* 0x000fc80000000000 */
[----:B------:R-:W-:Y:S04]  /*288e0*/  STL.64 [R1+0x90], R8 ;  /* 0x0000900801007387 */ /* 0x000fe80000100a00 */
[----:B------:R0:W-:Y:S04]  /*288f0*/  STL.64 [R1+0x98], R10 ;  /* 0x0000980a01007387 */ /* 0x0001e80000100a00 */
[----:B0-----:R-:W2:Y:S04]  /*28900*/  LDL.LU.64 R10, [R1+0xf20] ;  /* 0x000f2000010a7983 */ /* 0x001ea80000300a00 */
[----:B------:R-:W2:Y:S04]  /*28910*/  LDL.LU.64 R8, [R1+0xf18] ;  /* 0x000f180001087983 */ /* 0x000ea80000300a00 */
[----:B------:R-:W3:Y:S04]  /*28920*/  LDL R2, [R1+0x168] ;  /* 0x0001680001027983 */ /* 0x000ee80000100800 */
[----:B------:R-:W2:Y:S01]  /*28930*/  LDL R3, [R1+0x16c] ;  /* 0x00016c0001037983 */ /* 0x000ea20000100800 */
[----:B---3--:R-:W-:-:S02]  /*28940*/  F2FP.F16.E4M3.UNPACK_B R2, R2 ;  /* 0x00000002ff02723e */ /* 0x008fc400020006ff */
[----:B--2---:R-:W-:-:S07]  /*28950*/  F2FP.F16.E4M3.UNPACK_B R3, R3 ;  /* 0x00000003ff03723e */ /* 0x004fce00020006ff */
        /* <DEDUP_REMOVED lines=30> */
[----:B------:R-:W-:Y:S01]  /*28b40*/  HMMA.16816.F32 R20, R24, R2, R20 ;  /* 0x000000021814723c */ /* 0x000fe20000001814 */
[----:B------:R-:W2:Y:S04]  /*28b50*/  LDL R2, [R1+0x1c8] ;  /* 0x0001c80001027983 */ /* 0x000ea80000100800 */
[----:B------:R-:W3:-:S14]  /*28b60*/  LDL R3, [R1+0x1cc] ;  /* 0x0001cc0001037983 */ /* 0x000edc0000100800 */
[----:B------:R0:W-:Y:S04]  /*28b70*/  STL.64 [R1+0x30], R20 ;  /* 0x0000301401007387 */ /* 0x0001e80000100a00 */
[----:B------:R1:W-:Y:S04]  /*28b80*/  STL.64 [R1+0x38], R22 ;  /* 0x0000381601007387 */ /* 0x0003e80000100a00 */
[----:B0-----:R-:W4:Y:S04]  /*28b90*/  LDL R20, [R1+0x1b8] ;  /* 0x0001b80001147983 */ /* 0x001f280000100800 */
[----:B------:R-:W4:Y:S04]  /*28ba0*/  LDL R21, [R1+0x1bc] ;  /* 0x0001bc0001157983 */ /* 0x000f280000100800 */
[----:B-1----:R-:W4:Y:S04]  /*28bb0*/  LDL R22, [R1+0x1a8] ;  /* 0x0001a80001167983 */ /* 0x002f280000100800 */
[----:B------:R-:W4:Y:S01]  /*28bc0*/  LDL R23, [R1+0x1ac] ;  /* 0x0001ac0001177983 */ /* 0x000f220000100800 */
[----:B--2---:R-:W-:-:S02]  /*28bd0*/  F2FP.F16.E4M3.UNPACK_B R2, R2 ;  /* 0x00000002ff02723e */ /* 0x004fc400020006ff */
[----:B---3--:R-:W-:-:S07]  /*28be0*/  F2FP.F16.E4M3.UNPACK_B R3, R3 ;  /* 0x00000003ff03723e */ /* 0x008fce00020006ff */
[----:B------:R-:W-:Y:S01]  /*28bf0*/  HMMA.16816.F32 R16, R24, R2, R16 ;  /* 0x000000021810723c */ /* 0x000fe20000001810 */
[----:B----4-:R-:W-:Y:S02]  /*28c00*/  F2FP.F16.E4M3.UNPACK_B R2, R20 ;  /* 0x00000014ff02723e */ /* 0x010fe400020006ff */
[----:B------:R-:W-:-:S15]  /*28c10*/  F2FP.F16.E4M3.UNPACK_B R3, R21 ;  /* 0x00000015ff03723e */ /* 0x000fde00020006ff */
[----:B------:R-:W-:Y:S01]  /*28c20*/  NOP ;  /* 0x0000000000007918 */ /* 0x000fe20000000000 */
[----:B------:R-:W-:Y:S04]  /*28c30*/  STL.64 [R1+0x20], R16 ;  /* 0x0000201001007387 */ /* 0x000fe80000100a00 */
[----:B------:R0:W-:Y:S02]  /*28c40*/  STL.64 [R1+0x28], R18 ;  /* 0x0000281201007387 */ /* 0x0001e40000100a00 */
[C---:B0-----:R-:W-:Y:S01]  /*28c50*/  HMMA.16816.F32 R16, R24.reuse, R2, R12 ;  /* 0x000000021810723c */ /* 0x041fe2000000180c */
[----:B------:R-:W-:Y:S02]  /*28c60*/  F2FP.F16.E4M3.UNPACK_B R2, R22 ;  /* 0x00000016ff02723e */ /* 0x000fe400020006ff */
[----:B------:R-:W-:Y:S01]  /*28c70*/  F2FP.F16.E4M3.UNPACK_B R3, R23 ;  /* 0x00000017ff03723e */ /* 0x000fe200020006ff */
[----:B------:R-:W2:Y:S06]  /*28c80*/  LDL.LU R12, [R1+0x80] ;  /* 0x00008000010c7983 */ /* 0x000eac0000300800 */
[----:B------:R-:W-:Y:S01]  /*28c90*/  HMMA.16816.F32 R8, R24, R2, R8 ;  /* 0x000000021808723c */ /* 0x000fe20000001808 */
[----:B------:R-:W-:-:S02]  /*28ca0*/  IMAD.MOV.U32 R14, RZ, RZ, R4 ;  /* 0x000000ffff0e7224 */ /* 0x000fc400078e0004 */
[----:B------:R-:W-:-:S06]  /*28cb0*/  IMAD.MOV.U32 R15, RZ, RZ, R5 ;  /* 0x000000ffff0f7224 */ /* 0x000fcc00078e0005 */
[----:B------:R0:W-:Y:S04]  /*28cc0*/  STL.64 [R1+0x10], R16 ;  /* 0x0000101001007387 */ /* 0x0001e80000100a00 */
[----:B------:R-:W-:Y:S04]  /*28cd0*/  STL.64 [R1+0x18], R18 ;  /* 0x0000181201007387 */ /* 0x000fe80000100a00 */
[----:B------:R-:W2:Y:S04]  /*28ce0*/  LDL.LU R13, [R1+0x84] ;  /* 0x00008400010d7983 */ /* 0x000ea80000300800 */
[----:B------:R-:W3:Y:S04]  /*28cf0*/  LDL.LU R4, [R1+0xee0] ;  /* 0x000ee00001047983 */ /* 0x000ee80000300800 */
[----:B------:R-:W3:Y:S04]  /*28d00*/  LDL.LU R5, [R1+0xedc] ;  /* 0x000edc0001057983 */ /* 0x000ee80000300800 */
[----:B------:R-:W4:Y:S04]  /*28d10*/  LDL R2, [R1+0x198] ;  /* 0x0001980001027983 */ /* 0x000f280000100800 */
[----:B------:R-:W2:Y:S04]  /*28d20*/  LDL R3, [R1+0x19c] ;  /* 0x00019c0001037983 */ /* 0x000ea80000100800 */
[----:B------:R1:W-:Y:S04]  /*28d30*/  STL.64 [R1], R8 ;  /* 0x0000000801007387 */ /* 0x0003e80000100a00 */
[----:B------:R1:W-:Y:S01]  /*28d40*/  STL.64 [R1+0x8], R10 ;  /* 0x0000080a01007387 */ /* 0x0003e20000100a00 */
[----:B0-----:R-:W-:-:S02]  /*28d50*/  IMAD.MOV.U32 R16, RZ, RZ, R6 ;  /* 0x000000ffff107224 */ /* 0x001fc400078e0006 */
[----:B------:R-:W-:Y:S01]  /*28d60*/  IMAD.MOV.U32 R17, RZ, RZ, R7 ;  /* 0x000000ffff117224 */ /* 0x000fe200078e0007 */
[----:B-1----:R-:W3:Y:S04]  /*28d70*/  LDL.LU R8, [R1+0x60] ;  /* 0x0000600001087983 */ /* 0x002ee80000300800 */
[----:B------:R-:W3:Y:S04]  /*28d80*/  LDL.LU R9, [R1+0x64] ;  /* 0x0000640001097983 */ /* 0x000ee80000300800 */
[----:B------:R-:W3:Y:S04]  /*28d90*/  LDL.LU R10, [R1+0x68] ;  /* 0x00006800010a7983 */ /* 0x000ee80000300800 */
[----:B------:R-:W3:Y:S04]  /*28da0*/  LDL.LU R11, [R1+0x6c] ;  /* 0x00006c00010b7983 */ /* 0x000ee80000300800 */
[----:B------:R-:W3:Y:S04]  /*28db0*/  LDL.LU R6, [R1+0xed8] ;  /* 0x000ed80001067983 */ /* 0x000ee80000300800 */
[----:B------:R-:W3:Y:S04]  /*28dc0*/  LDL.LU R7, [R1+0xed4] ;  /* 0x000ed40001077983 */ /* 0x000ee80000300800 */
[----:B------:R-:W3:Y:S01]  /*28dd0*/  LDL.LU R18, [R1+0xd8] ;  /* 0x0000d80001127983 */ /* 0x000ee20000300800 */
[----:B------:R-:W-:-:S03]  /*28de0*/  IMAD.MOV.U32 R19, RZ, RZ, R28 ;  /* 0x000000ffff137224 */ /* 0x000fc600078e001c */
[----:B------:R-:W3:Y:S04]  /*28df0*/  LDL.LU R28, [R1+0xed0] ;  /* 0x000ed000011c7983 */ /* 0x000ee80000300800 */
[----:B------:R-:W3:Y:S04]  /*28e00*/  LDL.LU R20, [R1+0xd80] ;  /* 0x000d800001147983 */ /* 0x000ee80000300800 */
[----:B------:R-:W3:Y:S04]  /*28e10*/  LDL.LU R22, [R1+0xd7c] ;  /* 0x000d7c0001167983 */ /* 0x000ee80000300800 */
[----:B------:R-:W3:Y:S04]  /*28e20*/  LDL.LU R21, [R1+0xd8c] ;  /* 0x000d8c0001157983 */ /* 0x000ee80000300800 */
[----:B------:R-:W3:Y:S01]  /*28e30*/  LDL.LU R23, [R1+0xd88] ;  /* 0x000d880001177983 */ /* 0x000ee20000300800 */
[----:B----4-:R-:W-:-:S02]  /*28e40*/  F2FP.F16.E4M3.UNPACK_B R2, R2 ;  /* 0x00000002ff02723e */ /* 0x010fc400020006ff */
[----:B--2---:R-:W-:-:S07]  /*28e50*/  F2FP.F16.E4M3.UNPACK_B R3, R3 ;  /* 0x00000003ff03723e */ /* 0x004fce00020006ff */
[----:B---3--:R-:W-:Y:S01]  /*28e60*/  HMMA.16816.F32 R4, R24, R2, R4 ;  /* 0x000000021804723c */ /* 0x008fe20000001804 */
[----:B------:R-:W2:-:S15]  /*28e70*/  LDL R3, [R1+0x188] ;  /* 0x0001880001037983 */ /* 0x000e9e0000100800 */
[----:B------:R-:W-:-:S03]  /*28e80*/  NOP ;  /* 0x0000000000007918 */ /* 0x000fc60000000000 */
[----:B------:R0:W-:Y:S04]  /*28e90*/  STL.64 [R1+0xe28], R6 ;  /* 0x000e280601007387 */ /* 0x0001e80000100a00 */
[----:B0-----:R-:W3:Y:S04]  /*28ea0*/  LDL.LU R6, [R1+0x108] ;  /* 0x0001080001067983 */ /* 0x001ee80000300800 */
[----:B------:R-:W4:Y:S04]  /*28eb0*/  LDL.LU R7, [R1+0x10c] ;  /* 0x00010c0001077983 */ /* 0x000f280000300800 */
[----:B------:R0:W-:Y:S04]  /*28ec0*/  STL.64 [R1+0xe20], R4 ;  /* 0x000e200401007387 */ /* 0x0001e80000100a00 */
[----:B0-----:R-:W3:Y:S04]  /*28ed0*/  LDL.LU R4, [R1+0xd90] ;  /* 0x000d900001047983 */ /* 0x001ee80000300800 */
[----:B------:R-:W3:Y:S01]  /*28ee0*/  LDL.LU R5, [R1+0xd98] ;  /* 0x000d980001057983 */ /* 0x000ee20000300800 */
[----:B--2---:R-:W-:-:S02]  /*28ef0*/  F2FP.F16.E4M3.UNPACK_B R2, R3 ;  /* 0x00000003ff02723e */ /* 0x004fc400020006ff */
[----:B------:R-:W-:-:S07]  /*28f00*/  F2FP.F16.E4M3.UNPACK_B R3, R29 ;  /* 0x0000001dff03723e */ /* 0x000fce00020006ff */
[----:B------:R-:W-:Y:S01]  /*28f10*/  HMMA.16816.F32 R8, R24, R2, R8 ;  /* 0x000000021808723c */ /* 0x000fe20000001808 */
[----:B------:R-:W-:Y:S02]  /*28f20*/  F2FP.F16.E4M3.UNPACK_B R2, R0 ;  /* 0x00000000ff02723e */ /* 0x000fe400020006ff */
[----:B------:R-:W-:-:S07]  /*28f30*/  F2FP.F16.E4M3.UNPACK_B R3, R28 ;  /* 0x0000001cff03723e */ /* 0x000fce00020006ff */
[----:B------:R-:W-:Y:S09]  /*28f40*/  HMMA.16816.F32 R12, R24, R2, R12 ;  /* 0x00000002180c723c */ /* 0x000ff2000000180c */
[----:B------:R-:W-:Y:S04]  /*28f50*/  STL.64 [R1+0xe38], R10 ;  /* 0x000e380a01007387 */ /* 0x000fe80000100a00 */
[----:B------:R0:W-:Y:S04]  /*28f60*/  STL.64 [R1+0xe30], R8 ;  /* 0x000e300801007387 */ /* 0x0001e80000100a00 */
[----:B0-----:R-:W2:Y:S04]  /*28f70*/  LDL.LU R8, [R1+0xb0] ;  /* 0x0000b00001087983 */ /* 0x001ea80000300800 */
[----:B------:R-:W2:Y:S04]  /*28f80*/  LDL.LU R9, [R1+0xb4] ;  /* 0x0000b40001097983 */ /* 0x000ea80000300800 */
[----:B------:R-:W2:Y:S04]  /*28f90*/  LDL.LU R10, [R1+0xb8] ;  /* 0x0000b800010a7983 */ /* 0x000ea80000300800 */
[----:B------:R-:W2:Y:S04]  /*28fa0*/  LDL.LU R11, [R1+0xbc] ;  /* 0x0000bc00010b7983 */ /* 0x000ea80000300800 */
[----:B------:R-:W2:Y:S04]  /*28fb0*/  LDL R2, [R1+0x158] ;  /* 0x0001580001027983 */ /* 0x000ea80000100800 */
[----:B------:R-:W4:Y:S04]  /*28fc0*/  LDL R3, [R1+0x15c] ;  /* 0x00015c0001037983 */ /* 0x000f280000100800 */
[----:B------:R0:W-:Y:S04]  /*28fd0*/  STL.64 [R1+0xe48], R14 ;  /* 0x000e480e01007387 */ /* 0x0001e80000100a00 */
[----:B0-----:R-:W4:Y:S04]  /*28fe0*/  LDL.LU R14, [R1+0xd84] ;  /* 0x000d8400010e7983 */ /* 0x001f280000300800 */
[----:B------:R-:W4:Y:S04]  /*28ff0*/  LDL.LU R15, [R1+0xd94] ;  /* 0x000d9400010f7983 */ /* 0x000f280000300800 */
[----:B------:R0:W-:Y:S04]  /*29000*/  STL.64 [R1+0xe40], R12 ;  /* 0x000e400c01007387 */ /* 0x0001e80000100a00 */
[----:B0-----:R-:W4:Y:S04]  /*29010*/  LDL R12, [R1+0x138] ;  /* 0x00013800010c7983 */ /* 0x001f280000100800 */
[----:B------:R-:W4:Y:S01]  /*29020*/  LDL R13, [R1+0x13c] ;  /* 0x00013c00010d7983 */ /* 0x000f220000100800 */
[----:B---3--:R-:W-:-:S02]  /*29030*/  IMAD R21, R21, 0x100, R4 ;  /* 0x0000010015157824 */ /* 0x008fc400078e0204 */
[----:B------:R-:W-:Y:S01]  /*29040*/  IMAD R23, R23, 0x100, R5 ;  /* 0x0000010017177824 */ /* 0x000fe200078e0205 */
[----:B--2---:R-:W-:Y:S02]  /*29050*/  F2FP.F16.E4M3.UNPACK_B R2, R2 ;  /* 0x00000002ff02723e */ /* 0x004fe400020006ff */
[----:B----4-:R-:W-:-:S07]  /*29060*/  F2FP.F16.E4M3.UNPACK_B R3, R3 ;  /* 0x00000003ff03723e */ /* 0x010fce00020006ff */
[----:B------:R-:W-:Y:S01]  /*29070*/  HMMA.16816.F32 R16, R24, R2, R16 ;  /* 0x000000021810723c */ /* 0x000fe20000001810 */
[----:B------:R-:W-:Y:S02]  /*29080*/  F2FP.F16.E4M3.UNPACK_B R2, R12 ;  /* 0x0000000cff02723e */ /* 0x000fe400020006ff */
[----:B------:R-:W-:-:S07]  /*29090*/  F2FP.F16.E4M3.UNPACK_B R3, R13 ;  /* 0x0000000dff03723e */ /* 0x000fce00020006ff */
[----:B------:R-:W-:Y:S09]  /*290a0*/  HMMA.16816.F32 R24, R24, R2, R8 ;  /* 0x000000021818723c */ /* 0x000ff20000001808 */
[----:B------:R-:W-:Y:S04]  /*290b0*/  STL.64 [R1+0xe58], R18 ;  /* 0x000e581201007387 */ /* 0x000fe80000100a00 */
[----:B------:R0:W-:Y:S01]  /*290c0*/  STL.64 [R1+0xe50], R16 ;  /* 0x000e501001007387 */ /* 0x0001e20000100a00 */
[----:B------:R-:W-:-:S02]  /*290d0*/  F2FP.F16.E4M3.UNPACK_B R2, R6.H1 ;  /* 0x00000006ff02723e */ /* 0x000fc400030006ff */
[----:B------:R-:W-:-:S03]  /*290e0*/  F2FP.F16.E4M3.UNPACK_B R3, R7.H1 ;  /* 0x00000007ff03723e */ /* 0x000fc600030006ff */
[----:B------:R-:W-:Y:S04]  /*290f0*/  STL.64 [R1+0xe68], R26 ;  /* 0x000e681a01007387 */ /* 0x000fe80000100a00 */
[----:B------:R-:W-:Y:S04]  /*29100*/  STL.64 [R1+0xe60], R24 ;  /* 0x000e601801007387 */ /* 0x000fe80000100a00 */
[----:B------:R-:W2:Y:S04]  /*29110*/  LDL.LU R4, [R1] ;  /* 0x0000000001047983 */ /* 0x000ea80000300800 */
[----:B------:R-:W2:Y:S04]  /*29120*/  LDL.LU R5, [R1+0x4] ;  /* 0x0000040001057983 */ /* 0x000ea80000300800 */
[----:B------:R-:W3:Y:S04]  /*29130*/  LDL.LU R6, [R1+0x8] ;  /* 0x0000080001067983 */ /* 0x000ee80000300800 */
[----:B------:R-:W3:Y:S04]  /*29140*/  LDL.LU R7, [R1+0xc] ;  /* 0x00000c0001077983 */ /* 0x000ee80000300800 */
[----:B---3--:R-:W-:Y:S04]  /*29150*/  STL.64 [R1+0xe78], R6 ;  /* 0x000e780601007387 */ /* 0x008fe80000100a00 */
[----:B--2---:R-:W-:Y:S04]  /*29160*/  STL.64 [R1+0xe70], R4 ;  /* 0x000e700401007387 */ /* 0x004fe80000100a00 */
        /* <DEDUP_REMOVED lines=27> */
[----:B------:R-:W3:Y:S01]  /*29320*/  LDL.LU R19, [R1+0xcc] ;  /* 0x0000cc0001137983 */ /* 0x000ee20000300800 */
[----:B------:R-:W-:-:S02]  /*29330*/  IMAD R20, R20, 0x100, R14 ;  /* 0x0000010014147824 */ /* 0x000fc400078e020e */
[----:B------:R-:W-:Y:S01]  /*29340*/  IMAD R22, R22, 0x100, R15 ;  /* 0x0000010016167824 */ /* 0x000fe200078e020f */
[----:B---3--:R-:W-:Y:S04]  /*29350*/  STL.64 [R1+0xec8], R18 ;  /* 0x000ec81201007387 */ /* 0x008fe80000100a00 */
[----:B--2---:R0:W-:Y:S04]  /*29360*/  STL.64 [R1+0xec0], R16 ;  /* 0x000ec01001007387 */ /* 0x0041e80000100a00 */
[----:B0-----:R-:W2:Y:S04]  /*29370*/  LDL.LU R16, [R1+0xe0] ;  /* 0x0000e00001107983 */ /* 0x001ea80000300800 */
[----:B------:R-:W2:Y:S04]  /*29380*/  LDL.LU R17, [R1+0xe4] ;  /* 0x0000e40001117983 */ /* 0x000ea80000300800 */
[----:B------:R-:W2:Y:S04]  /*29390*/  LDL.LU R18, [R1+0xe8] ;  /* 0x0000e80001127983 */ /* 0x000ea80000300800 */
[----:B------:R-:W2:Y:S01]  /*293a0*/  LDL.LU R19, [R1+0xec] ;  /* 0x0000ec0001137983 */ /* 0x000ea20000300800 */
[----:B------:R-:W-:-:S02]  /*293b0*/  F2FP.F16.E4M3.UNPACK_B R20, R20 ;  /* 0x00000014ff14723e */ /* 0x000fc400020006ff */
[----:B------:R-:W-:Y:S02]  /*293c0*/  F2FP.F16.E4M3.UNPACK_B R22, R22 ;  /* 0x00000016ff16723e */ /* 0x000fe400020006ff */
[----:B------:R-:W-:Y:S02]  /*293d0*/  F2FP.F16.E4M3.UNPACK_B R21, R21 ;  /* 0x00000015ff15723e */ /* 0x000fe400020006ff */
[----:B------:R-:W-:Y:S01]  /*293e0*/  F2FP.F16.E4M3.UNPACK_B R23, R23 ;  /* 0x00000017ff17723e */ /* 0x000fe200020006ff */
[----:B------:R-:W3:Y:S04]  /*293f0*/  LDL.LU R4, [R1+0x50] ;  /* 0x0000500001047983 */ /* 0x000ee80000300800 */
[----:B------:R-:W3:Y:S04]  /*29400*/  LDL.LU R5, [R1+0x54] ;  /* 0x0000540001057983 */ /* 0x000ee80000300800 */
[----:B------:R-:W3:Y:S04]  /*29410*/  LDL.LU R6, [R1+0x58] ;  /* 0x0000580001067983 */ /* 0x000ee80000300800 */
[----:B------:R-:W3:Y:S04]  /*29420*/  LDL.LU R7, [R1+0x5c] ;  /* 0x00005c0001077983 */ /* 0x000ee80000300800 */
[----:B------:R-:W4:Y:S04]  /*29430*/  LDL.LU R24, [R1+0x40] ;  /* 0x0000400001187983 */ /* 0x000f280000300800 */
[----:B------:R-:W4:Y:S04]  /*29440*/  LDL.LU R25, [R1+0x44] ;  /* 0x0000440001197983 */ /* 0x000f280000300800 */
[----:B------:R-:W4:Y:S04]  /*29450*/  LDL.LU R26, [R1+0x48] ;  /* 0x00004800011a7983 */ /* 0x000f280000300800 */
        /* <DEDUP_REMOVED lines=9> */
[----:B--2---:R-:W-:-:S15]  /*294f0*/  HMMA.16816.F32 R16, R20, R2, R16 ;  /* 0x000000021410723c */ /* 0x004fde0000001810 */
[----:B------:R-:W-:-:S04]  /*29500*/  NOP ;  /* 0x0000000000007918 */ /* 0x000fc80000000000 */
[----:B------:R-:W-:Y:S04]  /*29510*/  STL.64 [R1+0x280], R16 ;  /* 0x0002801001007387 */ /* 0x000fe80000100a00 */
[----:B------:R0:W-:Y:S04]  /*29520*/  STL.64 [R1+0x288], R18 ;  /* 0x0002881201007387 */ /* 0x0001e80000100a00 */
[----:B0-----:R-:W2:Y:S04]  /*29530*/  LDL.LU.64 R18, [R1+0xec8] ;  /* 0x000ec80001127983 */ /* 0x001ea80000300a00 */
[----:B------:R-:W2:Y:S04]  /*29540*/  LDL.LU.64 R16, [R1+0xec0] ;  /* 0x000ec00001107983 */ /* 0x000ea80000300a00 */
[----:B------:R-:W2:Y:S04]  /*29550*/  LDL.LU R2, [R1+0x118] ;  /* 0x0001180001027983 */ /* 0x000ea80000300800 */
[----:B------:R-:W3:Y:S01]  /*29560*/  LDL.LU R3, [R1+0x11c] ;  /* 0x00011c0001037983 */ /* 0x000ee20000300800 */
[----:B--2---:R-:W-:-:S02]  /*29570*/  F2FP.F16.E4M3.UNPACK_B R2, R2.H1 ;  /* 0x00000002ff02723e */ /* 0x004fc400030006ff */
[----:B---3--:R-:W-:-:S07]  /*29580*/  F2FP.F16.E4M3.UNPACK_B R3, R3.H1 ;  /* 0x00000003ff03723e */ /* 0x008fce00030006ff */
[----:B------:R-:W-:-:S15]  /*29590*/  HMMA.16816.F32 R16, R20, R2, R16 ;  /* 0x000000021410723c */ /* 0x000fde0000001810 */
[----:B------:R-:W-:-:S04]  /*295a0*/  NOP ;  /* 0x0000000000007918 */ /* 0x000fc80000000000 */
[----:B------:R-:W-:Y:S04]  /*295b0*/  STL.64 [R1+0x270], R16 ;  /* 0x0002701001007387 */ /* 0x000fe80000100a00 */
[----:B------:R0:W-:Y:S04]  /*295c0*/  STL.64 [R1+0x278], R18 ;  /* 0x0002781201007387 */ /* 0x0001e80000100a00 */
[----:B0-----:R-:W2:Y:S04]  /*295d0*/  LDL.LU.64 R18, [R1+0xeb8] ;  /* 0x000eb80001127983 */ /* 0x001ea80000300a00 */
[----:B------:R-:W2:Y:S04]  /*295e0*/  LDL.LU.64 R16, [R1+0xeb0] ;  /* 0x000eb00001107983 */ /* 0x000ea80000300a00 */
[----:B------:R-:W3:Y:S04]  /*295f0*/  LDL.LU R2, [R1+0x128] ;  /* 0x0001280001027983 */ /* 0x000ee80000300800 */
[----:B------:R-:W2:Y:S01]  /*29600*/  LDL.LU R3, [R1+0x12c] ;  /* 0x00012c0001037983 */ /* 0x000ea20000300800 */
[----:B---3--:R-:W-:-:S02]  /*29610*/  F2FP.F16.E4M3.UNPACK_B R2, R2.H1 ;  /* 0x00000002ff02723e */ /* 0x008fc400030006ff */
[----:B--2---:R-:W-:-:S07]  /*29620*/  F2FP.F16.E4M3.UNPACK_B R3, R3.H1 ;  /* 0x00000003ff03723e */ /* 0x004fce00030006ff */
        /* <DEDUP_REMOVED lines=40> */
[----:B----4-:R-:W-:-:S15]  /*298b0*/  HMMA.16816.F32 R24, R20, R2, R24 ;  /* 0x000000021418723c */ /* 0x010fde0000001818 */
[----:B------:R-:W-:-:S04]  /*298c0*/  NOP ;  /* 0x0000000000007918 */ /* 0x000fc80000000000 */
[----:B------:R-:W-:Y:S04]  /*298d0*/  STL.64 [R1+0x220], R24 ;  /* 0x0002201801007387 */ /* 0x000fe80000100a00 */
[----:B------:R0:W-:Y:S04]  /*298e0*/  STL.64 [R1+0x228], R26 ;  /* 0x0002281a01007387 */ /* 0x0001e80000100a00 */
[----:B0-----:R-:W2:Y:S04]  /*298f0*/  LDL.LU.64 R26, [R1+0xe68] ;  /* 0x000e6800011a7983 */ /* 0x001ea80000300a00 */
[----:B------:R-:W2:Y:S04]  /*29900*/  LDL.LU.64 R24, [R1+0xe60] ;  /* 0x000e600001187983 */ /* 0x000ea80000300a00 */
[----:B------:R-:W3:Y:S04]  /*29910*/  LDL.LU R2, [R1+0x1d8] ;  /* 0x0001d80001027983 */ /* 0x000ee80000300800 */
[----:B------:R-:W4:Y:S01]  /*29920*/  LDL.LU R3, [R1+0x1dc] ;  /* 0x0001dc0001037983 */ /* 0x000f220000300800 */
[----:B---3--:R-:W-:-:S02]  /*29930*/  F2FP.F16.E4M3.UNPACK_B R2, R2.H1 ;  /* 0x00000002ff02723e */ /* 0x008fc400030006ff */
[----:B----4-:R-:W-:-:S07]  /*29940*/  F2FP.F16.E4M3.UNPACK_B R3, R3.H1 ;  /* 0x00000003ff03723e */ /* 0x010fce00030006ff */
[----:B------:R-:W-:-:S15]  /*29950*/  HMMA.16816.F32 R16, R20, R2, R16 ;  /* 0x000000021410723c */ /* 0x000fde0000001810 */
[----:B------:R-:W-:-:S04]  /*29960*/  NOP ;  /* 0x0000000000007918 */ /* 0x000fc80000000000 */
[----:B------:R-:W-:Y:S04]  /*29970*/  STL.64 [R1+0x210], R16 ;  /* 0x0002101001007387 */ /* 0x000fe80000100a00 */
[----:B------:R0:W-:Y:S04]  /*29980*/  STL.64 [R1+0x218], R18 ;  /* 0x0002181201007387 */ /* 0x0001e80000100a00 */
[----:B0-----:R-:W3:Y:S04]  /*29990*/  LDL.LU.64 R18, [R1+0xe58] ;  /* 0x000e580001127983 */ /* 0x001ee80000300a00 */
[----:B------:R-:W3:Y:S04]  /*299a0*/  LDL.LU.64 R16, [R1+0xe50] ;  /* 0x000e500001107983 */ /* 0x000ee80000300a00 */
[----:B------:R-:W4:Y:S04]  /*299b0*/  LDL.LU R2, [R1+0x1c8] ;  /* 0x0001c80001027983 */ /* 0x000f280000300800 */
[----:B------:R-:W2:Y:S01]  /*299c0*/  LDL.LU R3, [R1+0x1cc] ;  /* 0x0001cc0001037983 */ /* 0x000ea20000300800 */
[----:B----4-:R-:W-:-:S02]  /*299d0*/  F2FP.F16.E4M3.UNPACK_B R2, R2.H1 ;  /* 0x00000002ff02723e */ /* 0x010fc400030006ff */
[----:B--2---:R-:W-:-:S07]  /*299e0*/  F2FP.F16.E4M3.UNPACK_B R3, R3.H1 ;  /* 0x00000003ff03723e */ /* 0x004fce00030006ff */
[----:B------:R-:W-:-:S15]  /*299f0*/  HMMA.16816.F32 R12, R20, R2, R12 ;  /* 0x00000002140c723c */ /* 0x000fde000000180c */
[----:B------:R-:W-:-:S04]  /*29a00*/  NOP ;  /* 0x0000000000007918 */ /* 0x000fc80000000000 */
[----:B------:R-:W-:Y:S04]  /*29a10*/  STL.64 [R1+0x200], R12 ;  /* 0x0002000c01007387 */ /* 0x000fe80000100a00 */
[----:B------:R0:W-:Y:S04]  /*29a20*/  STL.64 [R1+0x208], R14 ;  /* 0x0002080e01007387 */ /* 0x0001e80000100a00 */
[----:B0-----:R-:W2:Y:S04]  /*29a30*/  LDL.LU.64 R14, [R1+0xe48] ;  /* 0x000e4800010e7983 */ /* 0x001ea80000300a00 */
[----:B------:R-:W2:Y:S04]  /*29a40*/  LDL.LU.64 R12, [R1+0xe40] ;  /* 0x000e4000010c7983 */ /* 0x000ea80000300a00 */
        /* <DEDUP_REMOVED lines=28> */
[----:B0-----:R-:W2:Y:S04]  /*29c10*/  LDL.LU R7, [R1+0x188] ;  /* 0x0001880001077983 */ /* 0x001ea80000300800 */
[----:B------:R-:W4:Y:S04]  /*29c20*/  LDL.LU R4, [R1+0x158] ;  /* 0x0001580001047983 */ /* 0x000f280000300800 */
[----:B------:R-:W3:Y:S01]  /*29c30*/  LDL.LU R5, [R1+0x15c] ;  /* 0x00015c0001057983 */ /* 0x000ee20000300800 */
[----:B------:R-:W-:-:S02]  /*29c40*/  F2FP.F16.E4M3.UNPACK_B R3, R29.H1 ;  /* 0x0000001dff03723e */ /* 0x000fc400030006ff */
[----:B--2---:R-:W-:-:S07]  /*29c50*/  F2FP.F16.E4M3.UNPACK_B R2, R7.H1 ;  /* 0x00000007ff02723e */ /* 0x004fce00030006ff */
[----:B------:R-:W-:Y:S01]  /*29c60*/  HMMA.16816.F32 R8, R20, R2, R8 ;  /* 0x000000021408723c */ /* 0x000fe20000001808 */
[----:B------:R-:W-:Y:S02]  /*29c70*/  F2FP.F16.E4M3.UNPACK_B R2, R0.H1 ;  /* 0x00000000ff02723e */ /* 0x000fe400030006ff */
[----:B------:R-:W-:Y:S02]  /*29c80*/  F2FP.F16.E4M3.UNPACK_B R3, R28.H1 ;  /* 0x0000001cff03723e */ /* 0x000fe400030006ff */
[----:B----4-:R-:W-:Y:S02]  /*29c90*/  F2FP.F16.E4M3.UNPACK_B R4, R4.H1 ;  /* 0x00000004ff04723e */ /* 0x010fe400030006ff */
[----:B---3--:R-:W-:-:S03]  /*29ca0*/  F2FP.F16.E4M3.UNPACK_B R5, R5.H1 ;  /* 0x00000005ff05723e */ /* 0x008fc600030006ff */
[C---:B------:R-:W-:Y:S09]  /*29cb0*/  HMMA.16816.F32 R12, R20.reuse, R2, R12 ;  /* 0x00000002140c723c */ /* 0x040ff2000000180c */
[----:B------:R0:W-:Y:S04]  /*29cc0*/  STL.64 [R1+0x10], R8 ;  /* 0x0000100801007387 */ /* 0x0001e80000100a00 */
[----:B------:R1:W-:Y:S04]  /*29cd0*/  STL.64 [R1+0x18], R10 ;  /* 0x0000180a01007387 */ /* 0x0003e80000100a00 */
[----:B0-----:R-:W2:Y:S04]  /*29ce0*/  LDL.LU R8, [R1+0xd18] ;  /* 0x000d180001087983 */ /* 0x001ea80000300800 */
[----:B------:R-:W3:Y:S04]  /*29cf0*/  LDL.LU R9, [R1+0xd14] ;  /* 0x000d140001097983 */ /* 0x000ee80000300800 */
[----:B-1----:R-:W4:Y:S04]  /*29d00*/  LDL.LU R10, [R1+0xd28] ;  /* 0x000d2800010a7983 */ /* 0x002f280000300800 */
[----:B------:R-:W2:Y:S04]  /*29d10*/  LDL.LU R11, [R1+0xd10] ;  /* 0x000d1000010b7983 */ /* 0x000ea80000300800 */
[----:B------:R-:W2:Y:S04]  /*29d20*/  LDL.LU R6, [R1+0x4fc] ;  /* 0x0004fc0001067983 */ /* 0x000ea80000300800 */
[----:B------:R-:W2:Y:S04]  /*29d30*/  LDL.LU R7, [R1+0xd0c] ;  /* 0x000d0c0001077983 */ /* 0x000ea80000300800 */
[----:B------:R-:W2:Y:S04]  /*29d40*/  LDL.LU R29, [R1+0x594] ;  /* 0x00059400011d7983 */ /* 0x000ea80000300800 */
[----:B------:R-:W2:Y:S04]  /*29d50*/  LDL.LU R0, [R1+0xd04] ;  /* 0x000d040001007983 */ /* 0x000ea80000300800 */
[----:B------:R-:W2:Y:S04]  /*29d60*/  LDL.LU R28, [R1+0x590] ;  /* 0x00059000011c7983 */ /* 0x000ea80000300800 */
[----:B------:R-:W2:Y:S04]  /*29d70*/  LDL.LU R2, [R1+0x138] ;  /* 0x0001380001027983 */ /* 0x000ea80000300800 */
[----:B------:R-:W3:Y:S01]  /*29d80*/  LDL.LU R3, [R1+0x13c] ;  /* 0x00013c0001037983 */ /* 0x000ee20000300800 */
[----:B------:R-:W-:Y:S03]  /*29d90*/  HMMA.16816.F32 R16, R20, R4, R16 ;  /* 0x000000041410723c */ /* 0x000fe60000001810 */
[----:B------:R0:W-:Y:S04]  /*29da0*/  STL.64 [R1+0x50], R12 ;  /* 0x0000500c01007387 */ /* 0x0001e80000100a00 */
[----:B------:R1:W-:Y:S04]  /*29db0*/  STL.64 [R1+0x58], R14 ;  /* 0x0000580e01007387 */ /* 0x0003e80000100a00 */
[----:B0-----:R-:W4:Y:S04]  /*29dc0*/  LDL.LU R12, [R1+0x598] ;  /* 0x00059800010c7983 */ /* 0x001f280000300800 */
[----:B------:R-:W4:Y:S04]  /*29dd0*/  LDL.LU R13, [R1+0xd24] ;  /* 0x000d2400010d7983 */ /* 0x000f280000300800 */
[----:B-1----:R-:W4:Y:S04]  /*29de0*/  LDL.LU R14, [R1+0xd20] ;  /* 0x000d2000010e7983 */ /* 0x002f280000300800 */
[----:B------:R-:W4:Y:S04]  /*29df0*/  LDL.LU R15, [R1+0xd1c] ;  /* 0x000d1c00010f7983 */ /* 0x000f280000300800 */
[----:B------:R-:W-:Y:S04]  /*29e00*/  STL.64 [R1+0xa0], R16 ;  /* 0x0000a01001007387 */ /* 0x000fe80000100a00 */
[----:B------:R0:W-:Y:S04]  /*29e10*/  STL.64 [R1+0xa8], R18 ;  /* 0x0000a81201007387 */ /* 0x0001e80000100a00 */
[----:B0-----:R-:W4:Y:S01]  /*29e20*/  LDL.LU R19, [R1+0xd2c] ;  /* 0x000d2c0001137983 */ /* 0x001f220000300800 */
[----:B------:R-:W-:-:S04]  /*29e30*/  USHF.L.U32 UR12, UR10, 0x6, URZ ;  /* 0x000000060a0c7899 */ /* 0x000fc800080006ff */
[----:B------:R-:W-:Y:S01]  /*29e40*/  USHF.R.S32.HI UR14, URZ, 0x1f, UR12 ;  /* 0x0000001fff0e7899 */ /* 0x000fe2000801140c */
[----:B--2---:R-:W-:Y:S02]  /*29e50*/  F2FP.F16.E4M3.UNPACK_B R2, R2.H1 ;  /* 0x00000002ff02723e */ /* 0x004fe400030006ff */
[----:B---3--:R-:W-:-:S07]  /*29e60*/  F2FP.F16.E4M3.UNPACK_B R3, R3.H1 ;  /* 0x00000003ff03723e */ /* 0x008fce00030006ff */
[----:B------:R-:W-:Y:S01]  /*29e70*/  HMMA.16816.F32 R20, R20, R2, R24 ;  /* 0x000000021414723c */ /* 0x000fe20000001818 */
[----:B------:R-:W-:Y:S02]  /*29e80*/  IADD3 R8, P3, PT, R8, UR12, RZ ;  /* 0x0000000c08087c10 */ /* 0x000fe4000ff7e0ff */
[----:B------:R-:W-:Y:S02]  /*29e90*/  IADD3 R9, P4, PT, R9, UR12, RZ ;  /* 0x0000000c09097c10 */ /* 0x000fe4000ff9e0ff */
[----:B----4-:R-:W-:Y:S02]  /*29ea0*/  IADD3 R12, P6, PT, R12, UR12, RZ ;  /* 0x0000000c0c0c7c10 */ /* 0x010fe4000ffde0ff */
[----:B------:R-:W-:Y:S02]  /*29eb0*/  IADD3 R13, P0, PT, R13, UR12, RZ ;  /* 0x0000000c0d0d7c10 */ /* 0x000fe4000ff1e0ff */
[----:B------:R-:W-:Y:S02]  /*29ec0*/  IADD3 R14, P1, PT, R14, UR12, RZ ;  /* 0x0000000c0e0e7c10 */ /* 0x000fe4000ff3e0ff */
[----:B------:R-:W-:-:S02]  /*29ed0*/  IADD3 R15, P2, PT, R15, UR12, RZ ;  /* 0x0000000c0f0f7c10 */ /* 0x000fc4000ff5e0ff */
[----:B------:R-:W-:Y:S02]  /*29ee0*/  IADD3.X R6, PT, PT, R6, UR14, RZ, P6, !PT ;  /* 0x0000000e06067c10 */ /* 0x000fe4000b7fe4ff */
[----:B------:R-:W-:-:S04]  /*29ef0*/  IADD3 R7, P6, PT, R7, UR12, RZ ;  /* 0x0000000c07077c10 */ /* 0x000fc8000ffde0ff */
[----:B------:R0:W-:Y:S04]  /*29f00*/  STL.64 [R1+0x290], R20 ;  /* 0x0002901401007387 */ /* 0x0001e80000100a00 */
[----:B------:R-:W-:Y:S01]  /*29f10*/  STL.64 [R1+0x298], R22 ;  /* 0x0002981601007387 */ /* 0x000fe20000100a00 */
[----:B------:R-:W-:-:S05]  /*29f20*/  IADD3 R19, P5, PT, R19, UR12, RZ ;  /* 0x0000000c13137c10 */ /* 0x000fca000ffbe0ff */
[----:B------:R-:W-:Y:S04]  /*29f30*/  STL [R1+0xd2c], R19 ;  /* 0x000d2c1301007387 */ /* 0x000fe80000100800 */
[----:B------:R-:W-:Y:S04]  /*29f40*/  STL [R1+0x598], R12 ;  /* 0x0005980c01007387 */ /* 0x000fe80000100800 */
[----:B------:R-:W-:Y:S01]  /*29f50*/  STL [R1+0xd24], R13 ;  /* 0x000d240d01007387 */ /* 0x000fe20000100800 */
[----:B------:R-:W-:-:S03]  /*29f60*/  IADD3.X R10, PT, PT, R10, UR14, RZ, P5, !PT ;  /* 0x0000000e0a0a7c10 */ /* 0x000fc6000affe4ff */
[----:B------:R-:W-:Y:S01]  /*29f70*/  STL [R1+0xd20], R14 ;  /* 0x000d200e01007387 */ /* 0x000fe20000100800 */
[----:B------:R-:W-:-:S03]  /*29f80*/  IADD3 R11, P5, PT, R11, UR12, RZ ;  /* 0x0000000c0b0b7c10 */ /* 0x000fc6000ffbe0ff */
[----:B------:R-:W-:Y:S04]  /*29f90*/  STL [R1+0xd1c], R15 ;  /* 0x000d1c0f01007387 */ /* 0x000fe80000100800 */
[----:B------:R-:W-:Y:S04]  /*29fa0*/  STL [R1+0xd18], R8 ;  /* 0x000d180801007387 */ /* 0x000fe80000100800 */
[----:B------:R-:W-:Y:S04]  /*29fb0*/  STL [R1+0xd14], R9 ;  /* 0x000d140901007387 */ /* 0x000fe80000100800 */
[----:B------:R-:W-:Y:S04]  /*29fc0*/  STL [R1+0xd28], R10 ;  /* 0x000d280a01007387 */ /* 0x000fe80000100800 */
[----:B------:R-:W-:Y:S04]  /*29fd0*/  STL [R1+0xd10], R11 ;  /* 0x000d100b01007387 */ /* 0x000fe80000100800 */
[----:B------:R-:W-:Y:S04]  /*29fe0*/  STL [R1+0x4fc], R6 ;  /* 0x0004fc0601007387 */ /* 0x000fe80000100800 */
[----:B------:R-:W-:Y:S04]  /*29ff0*/  STL [R1+0xd0c], R7 ;  /* 0x000d0c0701007387 */ /* 0x000fe80000100800 */
[----:B0-----:R-:W2:Y:S01]  /*2a000*/  LDL.LU R20, [R1+0xcf4] ;  /* 0x000cf40001147983 */ /* 0x001ea20000300800 */
[----:B------:R-:W-:-:S02]  /*2a010*/  IADD3.X R29, PT, PT, R29, UR14, RZ, P0, !PT ;  /* 0x0000000e1d1d7c10 */ /* 0x000fc400087fe4ff */
[----:B------:R-:W-:-:S03]  /*2a020*/  IADD3 R0, P0, PT, R0, UR12, RZ ;  /* 0x0000000c00007c10 */ /* 0x000fc6000ff1e0ff */
[----:B------:R-:W-:Y:S04]  /*2a030*/  STL [R1+0x594], R29 ;  /* 0x0005941d01007387 */ /* 0x000fe80000100800 */
[----:B--2---:R0:W-:Y:S04]  /*2a040*/  STL [R1+0xe14], R20 ;  /* 0x000e141401007387 */ /* 0x0041e80000100800 */
[----:B------:R-:W-:Y:S04]  /*2a050*/  STL [R1+0xd04], R0 ;  /* 0x000d040001007387 */ /* 0x000fe80000100800 */
[----:B0-----:R-:W2:Y:S01]  /*2a060*/  LDL.LU R20, [R1+0x58c] ;  /* 0x00058c0001147983 */ /* 0x001ea20000300800 */
[----:B------:R-:W-:-:S05]  /*2a070*/  IADD3.X R28, PT, PT, R28, UR14, RZ, P1, !PT ;  /* 0x0000000e1c1c7c10 */ /* 0x000fca0008ffe4ff */
[----:B------:R-:W-:Y:S04]  /*2a080*/  STL [R1+0x590], R28 ;  /* 0x0005901c01007387 */ /* 0x000fe80000100800 */
        /* <DEDUP_REMOVED lines=30> */
[----:B--2---:R-:W-:-:S05]  /*2a270*/  IADD3 R20, P1, PT, R20, UR12, RZ ;  /* 0x0000000c14147c10 */ /* 0x004fca000ff3e0ff */
[----:B------:R0:W-:Y:S04]  /*2a280*/  STL [R1+0xcfc], R20 ;  /* 0x000cfc1401007387 */ /* 0x0001e80000100800 */
[----:B0-----:R-:W2:Y:S02]  /*2a290*/  LDL.LU R20, [R1+0xe18] ;  /* 0x000e180001147983 */ /* 0x001ea40000300800 */
[----:B--2---:R-:W-:-:S05]  /*2a2a0*/  IADD3.X R20, PT, PT, R20, UR14, RZ, P2, !PT ;  /* 0x0000000e14147c10 */ /* 0x004fca00097fe4ff */
[----:B------:R0:W-:Y:S04]  /*2a2b0*/  STL [R1+0x58c], R20 ;  /* 0x00058c1401007387 */ /* 0x0001e80000100800 */
[----:B0-----:R-:W2:Y:S01]  /*2a2c0*/  LDL.LU R20, [R1+0xe14] ;  /* 0x000e140001147983 */ /* 0x001ea20000300800 */
[----:B---3--:R-:W-:Y:S02]  /*2a2d0*/  IADD3.X R21, PT, PT, R21, UR14, RZ, P3, !PT ;  /* 0x0000000e15157c10 */ /* 0x008fe40009ffe4ff */
[----:B----4-:R-:W-:Y:S02]  /*2a2e0*/  IADD3 R22, P3, PT, R22, UR12, RZ ;  /* 0x0000000c16167c10 */ /* 0x010fe4000ff7e0ff */
[----:B------:R-:W-:Y:S02]  /*2a2f0*/  IADD3.X R23, PT, PT, R23, UR14, RZ, P4, !PT ;  /* 0x0000000e17177c10 */ /* 0x000fe4000a7fe4ff */
[----:B------:R-:W-:-:S02]  /*2a300*/  IADD3 R2, P4, PT, R2, UR12, RZ ;  /* 0x0000000c02027c10 */ /* 0x000fc4000ff9e0ff */
[----:B------:R-:W-:Y:S02]  /*2a310*/  IADD3.X R3, PT, PT, R3, UR14, RZ, P5, !PT ;  /* 0x0000000e03037c10 */ /* 0x000fe4000affe4ff */
[----:B------:R-:W-:Y:S02]  /*2a320*/  IADD3 R24, P5, PT, R24, UR12, RZ ;  /* 0x0000000c18187c10 */ /* 0x000fe4000ffbe0ff */
[----:B------:R-:W-:Y:S02]  /*2a330*/  IADD3.X R25, PT, PT, R25, UR14, RZ, P6, !PT ;  /* 0x0000000e19197c10 */ /* 0x000fe4000b7fe4ff */
[----:B------:R-:W-:Y:S02]  /*2a340*/  IADD3 R26, P6, PT, R26, UR12, RZ ;  /* 0x0000000c1a1a7c10 */ /* 0x000fe4000ffde0ff */
        /* <DEDUP_REMOVED lines=15> */
[----:B--2---:R-:W-:-:S05]  /*2a440*/  IADD3 R20, P2, PT, R20, UR12, RZ ;  /* 0x0000000c14147c10 */ /* 0x004fca000ff5e0ff */
        /* <DEDUP_REMOVED lines=29> */
[----:B------:R-:W-:-:S02]  /*2a620*/  IADD3 R29, P1, PT, R29, UR12, RZ ;  /* 0x0000000c1d1d7c10 */ /* 0x000fc4000ff3e0ff */
[----:B------:R-:W-:-:S03]  /*2a630*/  IADD3.X R0, PT, PT, R0, UR14, RZ, P2, !PT ;  /* 0x0000000e00007c10 */ /* 0x000fc600097fe4ff */
[----:B------:R-:W-:Y:S04]  /*2a640*/  STL [R1+0xc8c], R29 ;  /* 0x000c8c1d01007387 */ /* 0x000fe80000100800 */
[----:B--2---:R0:W-:Y:S04]  /*2a650*/  STL [R1+0xe0c], R20 ;  /* 0x000e0c1401007387 */ /* 0x0041e80000100800 */
[----:B------:R-:W-:Y:S04]  /*2a660*/  STL [R1+0xcb8], R0 ;  /* 0x000cb80001007387 */ /* 0x000fe80000100800 */
[----:B0-----:R-:W2:Y:S01]  /*2a670*/  LDL.LU R20, [R1+0xc7c] ;  /* 0x000c7c0001147983 */ /* 0x001ea20000300800 */
[----:B------:R-:W-:-:S05]  /*2a680*/  IADD3 R28, P2, PT, R28, UR12, RZ ;  /* 0x0000000c1c1c7c10 */ /* 0x000fca000ff5e0ff */
        /* <DEDUP_REMOVED lines=31> */
[----:B--2---:R-:W-:-:S05]  /*2a880*/  IADD3.X R20, PT, PT, R20, UR14, RZ, P3, !PT ;  /* 0x0000000e14147c10 */ /* 0x004fca0009ffe4ff */
[----:B------:R0:W-:Y:S04]  /*2a890*/  STL [R1+0xcb0], R20 ;  /* 0x000cb01401007387 */ /* 0x0001e80000100800 */
[----:B0-----:R-:W2:Y:S02]  /*2a8a0*/  LDL.LU R20, [R1+0xe10] ;  /* 0x000e100001147983 */ /* 0x001ea40000300800 */
[----:B--2---:R-:W-:-:S05]  /*2a8b0*/  IADD3 R20, P3, PT, R20, UR12, RZ ;  /* 0x0000000c14147c10 */ /* 0x004fca000ff7e0ff */
[----:B------:R0:W-:Y:S04]  /*2a8c0*/  STL [R1+0xc7c], R20 ;  /* 0x000c7c1401007387 */ /* 0x0001e80000100800 */
[----:B0-----:R-:W2:Y:S01]  /*2a8d0*/  LDL.LU R20, [R1+0xe0c] ;  /* 0x000e0c0001147983 */ /* 0x001ea20000300800 */
[----:B----4-:R-:W-:Y:S02]  /*2a8e0*/  IADD3.X R22, PT, PT, R22, UR14, RZ, P5, !PT ;  /* 0x0000000e16167c10 */ /* 0x010fe4000affe4ff */
[----:B---3--:R-:W-:Y:S02]  /*2a8f0*/  IADD3 R23, P5, PT, R23, UR12, RZ ;  /* 0x0000000c17177c10 */ /* 0x008fe4000ffbe0ff */
        /* <DEDUP_REMOVED lines=20> */
[----:B--2---:R-:W-:Y:S02]  /*2aa40*/  IADD3.X R20, PT, PT, R20, UR14, RZ, P4, !PT ;  /* 0x0000000e14147c10 */ /* 0x004fe4000a7fe4ff */
[----:B------:R-:W-:-:S03]  /*2aa50*/  IADD3 R21, P4, PT, R21, UR12, RZ ;  /* 0x0000000c15157c10 */ /* 0x000fc6000ff9e0ff */
        /* <DEDUP_REMOVED lines=582> */
[----:B--2---:R-:W-:Y:S02]  /*2cec0*/  IADD3.X R20, PT, PT, R20, UR14, RZ, P6, !PT ;  /* 0x0000000e14147c10 */ /* 0x004fe4000b7fe4ff */
        /* <DEDUP_REMOVED lines=26> */
[----:B------:R-:W-:Y:S04]  /*2d070*/  STL [R1+0x968], R10 ;  /* 0x0009680a01007387 */ /* 0x000fe80000100800 */
[----:B------:R-:W-:Y:S04]  /*2d080*/  STL [R1+0x934], R11 ;  /* 0x0009340b01007387 */ /* 0x000fe80000100800 */
[----:B------:R-:W-:Y:S04]  /*2d090*/  STL [R1+0x960], R6 ;  /* 0x0009600601007387 */ /* 0x000fe80000100800 */
[----:B------:R-:W-:Y:S04]  /*2d0a0*/  STL [R1+0x92c], R7 ;  /* 0x00092c0701007387 */ /* 0x000fe80000100800 */
[----:B------:R0:W-:Y:S04]  /*2d0b0*/  STL [R1+0x950], R28 ;  /* 0x0009501c01007387 */ /* 0x0001e80000100800 */
[----:B------:R-:W-:Y:S04]  /*2d0c0*/  STL [R1+0x958], R29 ;  /* 0x0009581d01007387 */ /* 0x000fe80000100800 */
[----:B0-----:R-:W2:Y:S04]  /*2d0d0*/  LDL.LU R28, [R1+0x91c] ;  /* 0x00091c00011c7983 */ /* 0x001ea80000300800 */
[----:B------:R-:W-:Y:S04]  /*2d0e0*/  STL [R1+0x924], R0 ;  /* 0x0009240001007387 */ /* 0x000fe80000100800 */
[----:B------:R-:W3:Y:S04]  /*2d0f0*/  LDL.LU R20, [R1+0x914] ;  /* 0x0009140001147983 */ /* 0x000ee80000300800 */
        /* <DEDUP_REMOVED lines=25> */
[----:B--2---:R-:W-:-:S03]  /*2d290*/  IADD3 R28, P6, PT, R28, UR12, RZ ;  /* 0x0000000c1c1c7c10 */ /* 0x004fc6000ffde0ff */
[----:B------:R-:W2:Y:S04]  /*2d2a0*/  LDL.LU R6, [R1+0x8b4] ;  /* 0x0008b40001067983 */ /* 0x000ea80000300800 */
[----:B------:R-:W2:Y:S04]  /*2d2b0*/  LDL.LU R7, [R1+0x8e0] ;  /* 0x0008e00001077983 */ /* 0x000ea80000300800 */
[----:B------:R-:W2:Y:S04]  /*2d2c0*/  LDL.LU R29, [R1+0x8ac] ;  /* 0x0008ac00011d7983 */ /* 0x000ea80000300800 */
[----:B------:R-:W2:Y:S04]  /*2d2d0*/  LDL.LU R0, [R1+0x8d8] ;  /* 0x0008d80001007983 */ /* 0x000ea80000300800 */
[----:B------:R0:W-:Y:S04]  /*2d2e0*/  STL [R1+0x91c], R28 ;  /* 0x00091c1c01007387 */ /* 0x0001e80000100800 */
[----:B0-----:R-:W2:Y:S01]  /*2d2f0*/  LDL.LU R28, [R1+0x8a4] ;  /* 0x0008a400011c7983 */ /* 0x001ea20000300800 */
[----:B---3--:R-:W-:-:S05]  /*2d300*/  IADD3.X R20, PT, PT, R20, UR14, RZ, P0, !PT ;  /* 0x0000000e14147c10 */ /* 0x008fca00087fe4ff */
[----:B------:R0:W-:Y:S04]  /*2d310*/  STL [R1+0x948], R20 ;  /* 0x0009481401007387 */ /* 0x0001e80000100800 */
[----:B0-----:R-:W3:Y:S01]  /*2d320*/  LDL.LU R20, [R1+0xdd8] ;  /* 0x000dd80001147983 */ /* 0x001ee20000300800 */
[----:B----4-:R-:W-:Y:S02]  /*2d330*/  IADD3.X R21, PT, PT, R21, UR14, RZ, P1, !PT ;  /* 0x0000000e15157c10 */ /* 0x010fe40008ffe4ff */
        /* <DEDUP_REMOVED lines=20> */
[----:B--2---:R-:W-:-:S02]  /*2d480*/  IADD3 R6, P5, PT, R6, UR12, RZ ;  /* 0x0000000c06067c10 */ /* 0x004fc4000ffbe0ff */
[----:B------:R-:W-:Y:S02]  /*2d490*/  IADD3.X R7, PT, PT, R7, UR14, RZ, P6, !PT ;  /* 0x0000000e07077c10 */ /* 0x000fe4000b7fe4ff */
[----:B------:R-:W-:Y:S02]  /*2d4a0*/  IADD3 R29, P6, PT, R29, UR12, RZ ;  /* 0x0000000c1d1d7c10 */ /* 0x000fe4000ffde0ff */
[----:B---3--:R-:W-:-:S05]  /*2d4b0*/  IADD3 R20, P0, PT, R20, UR12, RZ ;  /* 0x0000000c14147c10 */ /* 0x008fca000ff1e0ff */
        /* <DEDUP_REMOVED lines=32> */
[----:B------:R-:W3:Y:S01]  /*2d6c0*/  LDL.LU R20, [R1+0x8c8] ;  /* 0x0008c80001147983 */ /* 0x000ee20000300800 */
[----:B------:R-:W-:-:S03]  /*2d6d0*/  IADD3 R28, P0, PT, R28, UR12, RZ ;  /* 0x0000000c1c1c7c10 */ /* 0x000fc6000ff1e0ff */
[----:B---3--:R0:W-:Y:S04]  /*2d6e0*/  STL [R1+0xdd4], R20 ;  /* 0x000dd41401007387 */ /* 0x0081e80000100800 */
[----:B0-----:R-:W3:Y:S04]  /*2d6f0*/  LDL.LU R20, [R1+0x89c] ;  /* 0x00089c0001147983 */ /* 0x001ee80000300800 */
        /* <DEDUP_REMOVED lines=24> */
[----:B--2---:R-:W-:-:S03]  /*2d880*/  IADD3.X R0, PT, PT, R0, UR14, RZ, P1, !PT ;  /* 0x0000000e00007c10 */ /* 0x004fc60008ffe4ff */
[----:B------:R-:W2:Y:S04]  /*2d890*/  LDL.LU R6, [R1+0x868] ;  /* 0x0008680001067983 */ /* 0x000ea80000300800 */
[----:B------:R-:W2:Y:S04]  /*2d8a0*/  LDL.LU R7, [R1+0x834] ;  /* 0x0008340001077983 */ /* 0x000ea80000300800 */
[----:B0-----:R-:W2:Y:S04]  /*2d8b0*/  LDL.LU R28, [R1+0x860] ;  /* 0x00086000011c7983 */ /* 0x001ea80000300800 */
[----:B------:R-:W2:Y:S04]  /*2d8c0*/  LDL.LU R29, [R1+0x82c] ;  /* 0x00082c00011d7983 */ /* 0x000ea80000300800 */
[----:B------:R0:W-:Y:S04]  /*2d8d0*/  STL [R1+0x8d0], R0 ;  /* 0x0008d00001007387 */ /* 0x0001e80000100800 */
[----:B0-----:R-:W2:Y:S01]  /*2d8e0*/  LDL.LU R0, [R1+0x858] ;  /* 0x0008580001007983 */ /* 0x001ea20000300800 */
[----:B---3--:R-:W-:-:S05]  /*2d8f0*/  IADD3 R20, P1, PT, R20, UR12, RZ ;  /* 0x0000000c14147c10 */ /* 0x008fca000ff3e0ff */
        /* <DEDUP_REMOVED lines=22> */
[----:B--2---:R-:W-:Y:S02]  /*2da60*/  IADD3.X R28, PT, PT, R28, UR14, RZ, P1, !PT ;  /* 0x0000000e1c1c7c10 */ /* 0x004fe40008ffe4ff */
[----:B------:R-:W-:-:S02]  /*2da70*/  IADD3.X R6, PT, PT, R6, UR14, RZ, P0, !PT ;  /* 0x0000000e06067c10 */ /* 0x000fc400087fe4ff */
[----:B------:R-:W-:Y:S02]  /*2da80*/  IADD3 R7, P0, PT, R7, UR12, RZ ;  /* 0x0000000c07077c10 */ /* 0x000fe4000ff1e0ff */
[----:B---3--:R-:W-:Y:S02]  /*2da90*/  IADD3.X R20, PT, PT, R20, UR14, RZ, P2, !PT ;  /* 0x0000000e14147c10 */ /* 0x008fe400097fe4ff */
        /* <DEDUP_REMOVED lines=32> */
[----:B------:R-:W-:-:S02]  /*2dca0*/  IADD3 R29, P1, PT, R29, UR12, RZ ;  /* 0x0000000c1d1d7c10 */ /* 0x000fc4000ff3e0ff */
[----:B------:R-:W-:Y:S01]  /*2dcb0*/  IADD3.X R0, PT, PT, R0, UR14, RZ, P2, !PT ;  /* 0x0000000e00007c10 */ /* 0x000fe200097fe4ff */
[----:B---3--:R0:W-:Y:S04]  /*2dcc0*/  STL [R1+0xdd0], R20 ;  /* 0x000dd01401007387 */ /* 0x0081e80000100800 */
[----:B------:R-:W-:Y:S04]  /*2dcd0*/  STL [R1+0x82c], R29 ;  /* 0x00082c1d01007387 */ /* 0x000fe80000100800 */
        /* <DEDUP_REMOVED lines=27> */
[----:B0-----:R-:W2:Y:S04]  /*2de90*/  LDL.LU R0, [R1+0x7e8] ;  /* 0x0007e80001007983 */ /* 0x001ea80000300800 */
        /* <DEDUP_REMOVED lines=62> */
[----:B------:R-:W-:-:S03]  /*2e280*/  IADD3.X R29, PT, PT, R29, UR14, RZ, P3, !PT ;  /* 0x0000000e1d1d7c10 */ /* 0x000fc60009ffe4ff */
[----:B------:R-:W-:Y:S01]  /*2e290*/  STL [R1+0x7b4], R7 ;  /* 0x0007b40701007387 */ /* 0x000fe20000100800 */
[----:B------:R-:W-:-:S03]  /*2e2a0*/  IADD3 R28, P3, PT, R28, UR12, RZ ;  /* 0x0000000c1c1c7c10 */ /* 0x000fc6000ff7e0ff */
        /* <DEDUP_REMOVED lines=28> */
[----:B0-----:R-:W2:Y:S04]  /*2e470*/  LDL.LU R28, [R1+0x770] ;  /* 0x00077000011c7983 */ /* 0x001ea80000300800 */
[----:B------:R-:W2:Y:S04]  /*2e480*/  LDL.LU R6, [R1+0x73c] ;  /* 0x00073c0001067983 */ /* 0x000ea80000300800 */
[----:B------:R-:W2:Y:S04]  /*2e490*/  LDL.LU R7, [R1+0x768] ;  /* 0x0007680001077983 */ /* 0x000ea80000300800 */
        /* <DEDUP_REMOVED lines=25> */
[----:B------:R-:W-:Y:S02]  /*2e630*/  IADD3.X R10, PT, PT, R10, UR14, RZ, P2, !PT ;  /* 0x0000000e0a0a7c10 */ /* 0x000fe400097fe4ff */
[----:B------:R-:W-:Y:S02]  /*2e640*/  IADD3 R11, P2, PT, R11, UR12, RZ ;  /* 0x0000000c0b0b7c10 */ /* 0x000fe4000ff5e0ff */
[----:B------:R-:W-:-:S02]  /*2e650*/  IADD3 R6, P3, PT, R6, UR12, RZ ;  /* 0x0000000c06067c10 */ /* 0x000fc4000ff7e0ff */
        /* <DEDUP_REMOVED lines=30> */
[----:B------:R-:W-:Y:S04]  /*2e840*/  STL [R1+0x73c], R6 ;  /* 0x00073c0601007387 */ /* 0x000fe80000100800 */
[----:B------:R-:W3:Y:S01]  /*2e850*/  LDL.LU R20, [R1+0x724] ;  /* 0x0007240001147983 */ /* 0x000ee20000300800 */
[----:B------:R-:W-:-:S02]  /*2e860*/  IADD3.X R7, PT, PT, R7, UR14, RZ, P4, !PT ;  /* 0x0000000e07077c10 */ /* 0x000fc4000a7fe4ff */
[----:B------:R-:W-:-:S03]  /*2e870*/  IADD3 R29, P4, PT, R29, UR12, RZ ;  /* 0x0000000c1d1d7c10 */ /* 0x000fc6000ff9e0ff */
[----:B------:R-:W-:Y:S01]  /*2e880*/  STL [R1+0x768], R7 ;  /* 0x0007680701007387 */ /* 0x000fe20000100800 */
[----:B------:R-:W-:-:S03]  /*2e890*/  IADD3.X R0, PT, PT, R0, UR14, RZ, P5, !PT ;  /* 0x0000000e00007c10 */ /* 0x000fc6000affe4ff */
        /* <DEDUP_REMOVED lines=27> */
[----:B0-----:R-:W2:Y:S04]  /*2ea50*/  LDL.LU R0, [R1+0x6f8] ;  /* 0x0006f80001007983 */ /* 0x001ea80000300800 */
[----:B------:R-:W2:Y:S04]  /*2ea60*/  LDL.LU R11, [R1+0x6c4] ;  /* 0x0006c400010b7983 */ /* 0x000ea80000300800 */
[----:B------:R-:W2:Y:S04]  /*2ea70*/  LDL.LU R6, [R1+0x6f0] ;  /* 0x0006f00001067983 */ /* 0x000ea80000300800 */
[----:B------:R-:W2:Y:S04]  /*2ea80*/  LDL.LU R7, [R1+0x6bc] ;  /* 0x0006bc0001077983 */ /* 0x000ea80000300800 */
[----:B------:R0:W-:Y:S04]  /*2ea90*/  STL [R1+0x72c], R28 ;  /* 0x00072c1c01007387 */ /* 0x0001e80000100800 */
[----:B------:R-:W2:Y:S04]  /*2eaa0*/  LDL.LU R29, [R1+0x6e8] ;  /* 0x0006e800011d7983 */ /* 0x000ea80000300800 */
        /* <DEDUP_REMOVED lines=26> */
[----:B------:R-:W-:Y:S02]  /*2ec50*/  IADD3.X R6, PT, PT, R6, UR14, RZ, P5, !PT ;  /* 0x0000000e06067c10 */ /* 0x000fe4000affe4ff */
        /* <DEDUP_REMOVED lines=66> */
[----:B------:R-:W2:Y:S04]  /*2f080*/  LDL.LU R7, [R1+0x670] ;  /* 0x0006700001077983 */ /* 0x000ea80000300800 */
[----:B------:R-:W2:Y:S04]  /*2f090*/  LDL.LU R29, [R1+0x63c] ;  /* 0x00063c00011d7983 */ /* 0x000ea80000300800 */
        /* <DEDUP_REMOVED lines=21> */
[----:B------:R-:W-:Y:S02]  /*2f1f0*/  IADD3.X R8, PT, PT, R8, UR14, RZ, P4, !PT ;  /* 0x0000000e08087c10 */ /* 0x000fe4000a7fe4ff */
[----:B------:R-:W-:Y:S02]  /*2f200*/  IADD3 R9, P4, PT, R9, UR12, RZ ;  /* 0x0000000c09097c10 */ /* 0x000fe4000ff9e0ff */
[----:B------:R-:W-:Y:S02]  /*2f210*/  IADD3 R10, P5, PT, R10, UR12, RZ ;  /* 0x0000000c0a0a7c10 */ /* 0x000fe4000ffbe0ff */
[----:B------:R-:W-:Y:S02]  /*2f220*/  IADD3.X R11, PT, PT, R11, UR14, RZ, P6, !PT ;  /* 0x0000000e0b0b7c10 */ /* 0x000fe4000b7fe4ff */
        /* <DEDUP_REMOVED lines=68> */
[----:B------:R-:W2:Y:S04]  /*2f670*/  LDL.LU R7, [R1+0x5c4] ;  /* 0x0005c40001077983 */ /* 0x000ea80000300800 */
        /* <DEDUP_REMOVED lines=52> */
[----:B------:R-:W-:Y:S01]  /*2f9c0*/  STL [R1+0x610], R15 ;  /* 0x0006100f01007387 */ /* 0x000fe20000100800 */
[----:B------:R-:W-:-:S02]  /*2f9d0*/  IADD3.X R29, PT, PT, R29, UR14, RZ, P2, !PT ;  /* 0x0000000e1d1d7c10 */ /* 0x000fc400097fe4ff */
[----:B------:R-:W-:Y:S01]  /*2f9e0*/  IADD3 R28, P2, PT, R28, UR12, RZ ;  /* 0x0000000c1c1c7c10 */ /* 0x000fe2000ff5e0ff */
[----:B0-----:R-:W2:Y:S04]  /*2f9f0*/  LDL.LU R0, [R1+0x5e8] ;  /* 0x0005e80001007983 */ /* 0x001ea80000300800 */
[----:B------:R-:W-:Y:S04]  /*2fa00*/  STL [R1+0x5dc], R8 ;  /* 0x0005dc0801007387 */ /* 0x000fe80000100800 */
[----:B------:R-:W-:Y:S04]  /*2fa10*/  STL [R1+0x5d4], R9 ;  /* 0x0005d40901007387 */ /* 0x000fe80000100800 */
[----:B------:R-:W-:Y:S04]  /*2fa20*/  STL [R1+0x600], R10 ;  /* 0x0006000a01007387 */ /* 0x000fe80000100800 */
[----:B------:R-:W-:Y:S04]  /*2fa30*/  STL [R1+0x5cc], R11 ;  /* 0x0005cc0b01007387 */ /* 0x000fe80000100800 */
[----:B------:R-:W-:Y:S04]  /*2fa40*/  STL [R1+0x5f8], R6 ;  /* 0x0005f80601007387 */ /* 0x000fe80000100800 */
[----:B------:R0:W-:Y:S04]  /*2fa50*/  STL [R1+0x5bc], R28 ;  /* 0x0005bc1c01007387 */ /* 0x0001e80000100800 */
[----:B------:R-:W-:Y:S04]  /*2fa60*/  STL [R1+0x5c4], R7 ;  /* 0x0005c40701007387 */ /* 0x000fe80000100800 */
[----:B0-----:R-:W3:Y:S04]  /*2fa70*/  LDL.LU R28, [R1+0x5e0] ;  /* 0x0005e000011c7983 */ /* 0x001ee80000300800 */
[----:B------:R-:W-:Y:S04]  /*2fa80*/  STL [R1+0x5f0], R29 ;  /* 0x0005f01d01007387 */ /* 0x000fe80000100800 */
        /* <DEDUP_REMOVED lines=24> */
[----:B------:R-:W2:Y:S04]  /*2fc10*/  LDL.LU R9, [R1+0xd60] ;  /* 0x000d600001097983 */ /* 0x000ea80000300800 */
[----:B------:R-:W2:Y:S04]  /*2fc20*/  LDL.LU R10, [R1+0x59c] ;  /* 0x00059c00010a7983 */ /* 0x000ea80000300800 */
[----:B------:R0:W-:Y:S04]  /*2fc30*/  STL [R1+0x5e8], R0 ;  /* 0x0005e80001007387 */ /* 0x0001e80000100800 */
[----:B------:R-:W2:Y:S04]  /*2fc40*/  LDL.LU R11, [R1+0x57c] ;  /* 0x00057c00010b7983 */ /* 0x000ea80000300800 */
[----:B------:R-:W2:Y:S04]  /*2fc50*/  LDL.LU R6, [R1+0xd30] ;  /* 0x000d300001067983 */ /* 0x000ea80000300800 */
        /* <DEDUP_REMOVED lines=12> */
[----:B---3--:R-:W-:-:S05]  /*2fd20*/  IADD3.X R28, PT, PT, R28, UR14, RZ, P4, !PT ;  /* 0x0000000e1c1c7c10 */ /* 0x008fca000a7fe4ff */
[----:B------:R0:W-:Y:S04]  /*2fd30*/  STL [R1+0x5e0], R28 ;  /* 0x0005e01c01007387 */ /* 0x0001e80000100800 */
[----:B0-----:R-:W3:Y:S01]  /*2fd40*/  LDL.LU R28, [R1+0xdb8] ;  /* 0x000db800011c7983 */ /* 0x001ee20000300800 */
[----:B------:R-:W-:Y:S02]  /*2fd50*/  IADD3 R20, P4, PT, R20, UR12, RZ ;  /* 0x0000000c14147c10 */ /* 0x000fe4000ff9e0ff */
[----:B------:R-:W-:Y:S02]  /*2fd60*/  IADD3.X R25, PT, PT, R25, UR14, RZ, P1, !PT ;  /* 0x0000000e19197c10 */ /* 0x000fe40008ffe4ff */
[----:B------:R-:W-:Y:S01]  /*2fd70*/  IADD3 R26, P1, PT, R26, UR12, RZ ;  /* 0x0000000c1a1a7c10 */ /* 0x000fe2000ff3e0ff */
        /* <DEDUP_REMOVED lines=21> */
[----:B------:R-:W-:Y:S02]  /*2fed0*/  IADD3.X R13, PT, PT, R13, UR14, RZ, P6, !PT ;  /* 0x0000000e0d0d7c10 */ /* 0x000fe4000b7fe4ff */
[----:B--2---:R-:W-:Y:S01]  /*2fee0*/  IADD3.X R15, PT, PT, R15, UR14, RZ, P0, !PT ;  /* 0x0000000e0f0f7c10 */ /* 0x004fe200087fe4ff */
[----:B------:R-:W-:Y:S04]  /*2fef0*/  STL [R1+0x5b0], R17 ;  /* 0x0005b01101007387 */ /* 0x000fe80000100800 */
[----:B------:R-:W-:Y:S01]  /*2ff00*/  STL [R1+0xd70], R18 ;  /* 0x000d701201007387 */ /* 0x000fe20000100800 */
[----:B------:R-:W-:-:S03]  /*2ff10*/  IADD3 R14, P6, PT, R14, UR12, RZ ;  /* 0x0000000c0e0e7c10 */ /* 0x000fc6000ffde0ff */
[----:B------:R-:W-:Y:S04]  /*2ff20*/  STL [R1+0x5ac], R19 ;  /* 0x0005ac1301007387 */ /* 0x000fe80000100800 */
[----:B------:R-:W-:Y:S04]  /*2ff30*/  STL [R1+0xd6c], R12 ;  /* 0x000d6c0c01007387 */ /* 0x000fe80000100800 */
[----:B------:R-:W-:Y:S01]  /*2ff40*/  STL [R1+0x5a8], R13 ;  /* 0x0005a80d01007387 */ /* 0x000fe20000100800 */
[----:B---3--:R-:W-:-:S05]  /*2ff50*/  IADD3 R28, P0, PT, R28, UR12, RZ ;  /* 0x0000000c1c1c7c10 */ /* 0x008fca000ff1e0ff */
[----:B------:R0:W-:Y:S04]  /*2ff60*/  STL [R1+0xd64], R28 ;  /* 0x000d641c01007387 */ /* 0x0001e80000100800 */
[----:B------:R-:W-:Y:S04]  /*2ff70*/  STL [R1+0xd68], R14 ;  /* 0x000d680e01007387 */ /* 0x000fe80000100800 */
[----:B0-----:R-:W2:Y:S01]  /*2ff80*/  LDL.LU R28, [R1+0xdb4] ;  /* 0x000db400011c7983 */ /* 0x001ea20000300800 */
[----:B------:R-:W-:Y:S01]  /*2ff90*/  USHF.L.U32 UR13, UR11, 0x6, URZ ;  /* 0x000000060b0d7899 */ /* 0x000fe200080006ff */
[----:B------:R-:W-:-:S02]  /*2ffa0*/  IADD3.X R8, PT, PT, R8, UR14, RZ, P1, !PT ;  /* 0x0000000e08087c10 */ /* 0x000fc40008ffe4ff */
[----:B------:R-:W-:Y:S02]  /*2ffb0*/  IADD3 R9, P1, PT, R9, UR12, RZ ;  /* 0x0000000c09097c10 */ /* 0x000fe4000ff3e0ff */
[----:B------:R-:W-:Y:S01]  /*2ffc0*/  IADD3.X R10, PT, PT, R10, UR14, RZ, P2, !PT ;  /* 0x0000000e0a0a7c10 */ /* 0x000fe200097fe4ff */
[----:B------:R-:W-:Y:S01]  /*2ffd0*/  STL [R1+0x5a4], R15 ;  /* 0x0005a40f01007387 */ /* 0x000fe20000100800 */
[----:B------:R-:W-:Y:S02]  /*2ffe0*/  IADD3.X R6, PT, PT, R6, UR14, RZ, P3, !PT ;  /* 0x0000000e06067c10 */ /* 0x000fe40009ffe4ff */
[----:B------:R-:W-:Y:S01]  /*2fff0*/  IADD3 R11, P2, PT, R11, UR13, RZ ;  /* 0x0000000d0b0b7c10 */ /* 0x000fe2000ff5e0ff */
[----:B------:R-:W-:Y:S01]  /*30000*/  STL [R1+0x5a0], R8 ;  /* 0x0005a00801007387 */ /* 0x000fe20000100800 */
[----:B------:R-:W-:-:S03]  /*30010*/  IADD3 R7, P3, PT, R7, UR13, RZ ;  /* 0x0000000d07077c10 */ /* 0x000fc6000ff7e0ff */
[----:B------:R-:W-:Y:S04]  /*30020*/  STL [R1+0xd60], R9 ;  /* 0x000d600901007387 */ /* 0x000fe80000100800 */
[----:B------:R-:W-:Y:S01]  /*30030*/  STL [R1+0x59c], R10 ;  /* 0x00059c0a01007387 */ /* 0x000fe20000100800 */
[----:B------:R-:W-:-:S03]  /*30040*/  IADD3.X R29, PT, PT, R29, UR14, RZ, P4, !PT ;  /* 0x0000000e1d1d7c10 */ /* 0x000fc6000a7fe4ff */
[----:B------:R-:W-:Y:S04]  /*30050*/  STL [R1+0x57c], R11 ;  /* 0x00057c0b01007387 */ /* 0x000fe80000100800 */
[----:B------:R-:W-:Y:S04]  /*30060*/  STL [R1+0xd30], R6 ;  /* 0x000d300601007387 */ /* 0x000fe80000100800 */
[----:B------:R-:W-:Y:S01]  /*30070*/  STL [R1+0x504], R7 ;  /* 0x0005040701007387 */ /* 0x000fe20000100800 */
[----:B--2---:R-:W-:-:S05]  /*30080*/  IADD3.X R28, PT, PT, R28, UR14, RZ, P6, !PT ;  /* 0x0000000e1c1c7c10 */ /* 0x004fca000b7fe4ff */
[----:B------:R0:W-:Y:S04]  /*30090*/  STL [R1+0xd48], R28 ;  /* 0x000d481c01007387 */ /* 0x0001e80000100800 */
[----:B------:R-:W-:Y:S04]  /*300a0*/  STL [R1+0xd38], R29 ;  /* 0x000d381d01007387 */ /* 0x000fe80000100800 */
[----:B0-----:R-:W2:Y:S01]  /*300b0*/  LDL.LU R28, [R1+0x568] ;  /* 0x00056800011c7983 */ /* 0x001ea20000300800 */
[----:B------:R-:W-:-:S05]  /*300c0*/  IADD3.X R0, PT, PT, R0, UR14, RZ, P5, !PT ;  /* 0x0000000e00007c10 */ /* 0x000fca000affe4ff */
[----:B------:R-:W-:Y:S04]  /*300d0*/  STL [R1+0xd40], R0 ;  /* 0x000d400001007387 */ /* 0x000fe80000100800 */
        /* <DEDUP_REMOVED lines=34> */
[----:B0-----:R-:W2:Y:S01]  /*30300*/  LDL.LU R28, [R1+0xdb0] ;  /* 0x000db000011c7983 */ /* 0x001ea20000300800 */
[----:B------:R-:W-:-:S04]  /*30310*/  UIADD3 UR5, UPT, UPT, UR7, 0x3f, URZ ;  /* 0x0000003f07057890 */ /* 0x000fc8000fffe0ff */
[----:B------:R-:W-:Y:S01]  /*30320*/  USHF.R.S32.HI UR6, URZ, 0x1f, UR5 ;  /* 0x0000001fff067899 */ /* 0x000fe20008011405 */
[----:B--2---:R-:W-:-:S05]  /*30330*/  IADD3.X R28, PT, PT, R28, UR14, RZ, P1, !PT ;  /* 0x0000000e1c1c7c10 */ /* 0x004fca0008ffe4ff */
[----:B------:R0:W-:Y:S04]  /*30340*/  STL [R1+0xd58], R28 ;  /* 0x000d581c01007387 */ /* 0x0001e80000100800 */
[----:B0-----:R-:W2:Y:S01]  /*30350*/  LDL.LU R28, [R1+0xdac] ;  /* 0x000dac00011c7983 */ /* 0x001ea20000300800 */
[----:B------:R-:W-:Y:S02]  /*30360*/  ULEA.HI UR6, UR6, UR5, URZ, 0x6 ;  /* 0x0000000506067291 */ /* 0x000fe4000f8f30ff */
[----:B------:R-:W-:Y:S02]  /*30370*/  USHF.R.S32.HI UR5, URZ, 0x1f, UR13 ;  /* 0x0000001fff057899 */ /* 0x000fe4000801140d */
[----:B---3--:R-:W-:Y:S02]  /*30380*/  IADD3 R20, P6, PT, R20, UR13, RZ ;  /* 0x0000000d14147c10 */ /* 0x008fe4000ffde0ff */
[----:B------:R-:W-:-:S02]  /*30390*/  IADD3 R22, P5, PT, R22, UR13, RZ ;  /* 0x0000000d16167c10 */ /* 0x000fc4000ffbe0ff */
[----:B------:R-:W-:Y:S02]  /*303a0*/  IADD3 R23, P1, PT, R23, UR13, RZ ;  /* 0x0000000d17177c10 */ /* 0x000fe4000ff3e0ff */
[----:B------:R-:W-:Y:S02]  /*303b0*/  IADD3 R2, P0, PT, R2, UR13, RZ ;  /* 0x0000000d02027c10 */ /* 0x000fe4000ff1e0ff */
[----:B------:R-:W-:Y:S02]  /*303c0*/  IADD3 R24, P4, PT, R24, UR13, RZ ;  /* 0x0000000d18187c10 */ /* 0x000fe4000ff9e0ff */
[----:B------:R-:W-:Y:S02]  /*303d0*/  IADD3.X R3, PT, PT, R3, UR5, RZ, P3, !PT ;  /* 0x0000000503037c10 */ /* 0x000fe40009ffe4ff */
[----:B------:R-:W-:Y:S02]  /*303e0*/  IADD3.X R25, PT, PT, R25, UR5, RZ, P6, !PT ;  /* 0x0000000519197c10 */ /* 0x000fe4000b7fe4ff */
[----:B------:R-:W-:-:S02]  /*303f0*/  IADD3 R26, P3, PT, R26, UR13, RZ ;  /* 0x0000000d1a1a7c10 */ /* 0x000fc4000ff7e0ff */
[----:B--2---:R-:W-:-:S05]  /*30400*/  IADD3.X R28, PT, PT, R28, UR5, RZ, P2, !PT ;  /* 0x000000051c1c7c10 */ /* 0x004fca00097fe4ff */
[----:B------:R0:W-:Y:S04]  /*30410*/  STL [R1+0x568], R28 ;  /* 0x0005681c01007387 */ /* 0x0001e80000100800 */
[----:B0-----:R-:W2:Y:S01]  /*30420*/  LDL.LU R28, [R1+0xda8] ;  /* 0x000da800011c7983 */ /* 0x001ea20000300800 */
[----:B----4-:R-:W-:-:S03]  /*30430*/  IADD3 R21, P2, PT, R21, UR13, RZ ;  /* 0x0000000d15157c10 */ /* 0x010fc6000ff5e0ff */
        /* <DEDUP_REMOVED lines=35> */
[----:B------:R-:W-:-:S03]  /*30670*/  IADD3.X R6, PT, PT, R6, UR5, RZ, P1, !PT ;  /* 0x0000000506067c10 */ /* 0x000fc60008ffe4ff */
[----:B------:R-:W-:Y:S01]  /*30680*/  STL [R1+0x514], R8 ;  /* 0x0005140801007387 */ /* 0x000fe20000100800 */
[----:B------:R-:W-:-:S03]  /*30690*/  IADD3.X R7, PT, PT, R7, UR5, RZ, P0, !PT ;  /* 0x0000000507077c10 */ /* 0x000fc600087fe4ff */
[----:B------:R-:W-:Y:S04]  /*306a0*/  STL [R1+0x538], R9 ;  /* 0x0005380901007387 */ /* 0x000fe80000100800 */
[----:B------:R-:W-:Y:S01]  /*306b0*/  STL [R1+0x50c], R10 ;  /* 0x00050c0a01007387 */ /* 0x000fe20000100800 */
[----:B------:R-:W-:-:S03]  /*306c0*/  IADD3.X R29, PT, PT, R29, UR5, RZ, P4, !PT ;  /* 0x000000051d1d7c10 */ /* 0x000fc6000a7fe4ff */
[----:B------:R-:W-:Y:S01]  /*306d0*/  STL [R1+0x530], R11 ;  /* 0x0005300b01007387 */ /* 0x000fe20000100800 */
[----:B------:R-:W-:-:S03]  /*306e0*/  IADD3.X R0, PT, PT, R0, UR5, RZ, P3, !PT ;  /* 0x0000000500007c10 */ /* 0x000fc60009ffe4ff */
[----:B------:R-:W-:Y:S04]  /*306f0*/  STL [R1+0x528], R6 ;  /* 0x0005280601007387 */ /* 0x000fe80000100800 */
[----:B------:R-:W-:Y:S01]  /*30700*/  STL [R1+0x520], R7 ;  /* 0x0005200701007387 */ /* 0x000fe20000100800 */
[----:B------:R-:W-:Y:S02]  /*30710*/  UIADD3 UR4, UPT, UPT, UR4, 0x1, URZ ;  /* 0x0000000104047890 */ /* 0x000fe4000fffe0ff */
[----:B------:R-:W-:-:S04]  /*30720*/  USHF.R.S32.HI UR6, URZ, 0x6, UR6 ;  /* 0x00000006ff067899 */ /* 0x000fc80008011406 */
[----:B------:R-:W-:Y:S01]  /*30730*/  UISETP.NE.U32.AND UP0, UPT, UR4, UR6, UPT ;  /* 0x000000060400728c */ /* 0x000fe2000bf05070 */
[----:B--2---:R-:W-:-:S05]  /*30740*/  IADD3.X R28, PT, PT, R28, UR5, RZ, P2, !PT ;  /* 0x000000051c1c7c10 */ /* 0x004fca00097fe4ff */
[----:B------:R0:W-:Y:S04]  /*30750*/  STL [R1+0x508], R28 ;  /* 0x0005081c01007387 */ /* 0x0001e80000100800 */
[----:B------:R1:W-:Y:S04]  /*30760*/  STL [R1+0x518], R29 ;  /* 0x0005181d01007387 */ /* 0x0003e80000100800 */
[----:B0-----:R1:W5:Y:S04]  /*30770*/  LDL.LU R28, [R1+0xda4] ;  /* 0x000da400011c7983 */ /* 0x0013680000300800 */
[----:B------:R1:W-:Y:S01]  /*30780*/  STL [R1+0x510], R0 ;  /* 0x0005100001007387 */ /* 0x0003e20000100800 */
[----:B------:R-:W-:Y:S05]  /*30790*/  BRA.U UP0, `(.L_x_2) ;  /* 0xfffffe9100747547 */ /* 0x000fea000b83ffff */
.L_x_1:
[----:B------:R-:W2:Y:S01]  /*307a0*/  LDL.LU R4, [R1+0x280] ;  /* 0x0002800001047983 */ /* 0x000ea20000300800 */
[----:B------:R-:W3:Y:S03]  /*307b0*/  LDCU.128 UR12, c[0x0][0x390] ;  /* 0x00007200ff0c77ac */ /* 0x000ee60008000c00 */
[----:B------:R-:W2:Y:S01]  /*307c0*/  LDL.LU R3, [R1+0x284] ;  /* 0x0002840001037983 */ /* 0x000ea20000300800 */
[----:B------:R-:W4:Y:S03]  /*307d0*/  LDCU UR4, c[0x0][0x3b4] ;  /* 0x00007680ff0477ac */ /* 0x000f260008000800 */
[----:B------:R-:W3:Y:S01]  /*307e0*/  LDL.LU R2, [R1+0x288] ;  /* 0x0002880001027983 */ /* 0x000ee20000300800 */
[----:B------:R-:W0:Y:S03]  /*307f0*/  LDCU UR5, c[0x0][0x39c] ;  /* 0x00007380ff0577ac */ /* 0x000e260008000800 */
[----:B01----:R-:W3:Y:S01]  /*30800*/  LDL.LU R0, [R1+0x28c] ;  /* 0x00028c0001007983 */ /* 0x003ee20000300800 */
[----:B------:R-:W0:Y:S03]  /*30810*/  LDCU UR16, c[0x0][0x39c] ;  /* 0x00007380ff1077ac */ /* 0x000e260008000800 */
[----:B-----5:R-:W-:Y:S01]  /*30820*/  STL [R1+0xdbc], R28 ;  /* 0x000dbc1c01007387 */ /* 0x020fe20000100800 */
[----:B------:R-:W1:Y:S01]  /*30830*/  LDCU UR6, c[0x0][0x39c] ;  /* 0x00007380ff0677ac */ /* 0x000e620008000800 */
[----:B------:R-:W-:Y:S01]  /*30840*/  BAR.SYNC.DEFER_BLOCKING 0x0 ;  /* 0x0000000000007b1d */ /* 0x000fe20000010000 */
[----:B--2---:R-:W-:-:S05]  /*30850*/  F2FP.SATFINITE.E4M3.F32.PACK_AB_MERGE_C R21, R3, R4, RZ ;  /* 0x000000040315723e */ /* 0x004fca00048070ff */
[----:B------:R-:W-:Y:S01]  /*30860*/  STL [R1+0xdc0], R21 ;  /* 0x000dc01501007387 */ /* 0x000fe20000100800 */
[----:B---3--:R-:W-:-:S03]  /*30870*/  F2FP.SATFINITE.E4M3.F32.PACK_AB_MERGE_C R29, R0, R2, RZ ;  /* 0x00000002001d723e */ /* 0x008fc600048070ff */
[----:B------:R-:W2:Y:S04]  /*30880*/  LDL.LU R15, [R1+0x274] ;  /* 0x00027400010f7983 */ /* 0x000ea80000300800 */
[----:B------:R-:W3:Y:S04]  /*30890*/  LDL.LU R27, [R1+0x27c] ;  /* 0x00027c00011b7983 */ /* 0x000ee80000300800 */
[----:B---3--:R3:W-:Y:S04]  /*308a0*/  STL [R1+0xe40], R27 ;  /* 0x000e401b01007387 */ /* 0x0087e80000100800 */
[----:B---3--:R-:W2:Y:S04]  /*308b0*/  LDL.LU R27, [R1+0x270] ;  /* 0x00027000011b7983 */ /* 0x008ea80000300800 */
[----:B------:R-:W3:Y:S04]  /*308c0*/  LDL.LU R13, [R1+0x264] ;  /* 0x00026400010d7983 */ /* 0x000ee80000300800 */
[----:B---3--:R3:W-:Y:S04]  /*308d0*/  STL [R1+0xe3c], R13 ;  /* 0x000e3c0d01007387 */ /* 0x0087e80000100800 */
[----:B---3--:R-:W3:Y:S04]  /*308e0*/  LDL.LU R13, [R1+0x278] ;  /* 0x00027800010d7983 */ /* 0x008ee80000300800 */
[----:B------:R-:W2:Y:S04]  /*308f0*/  LDL.LU R26, [R1+0x26c] ;  /* 0x00026c00011a7983 */ /* 0x000ea80000300800 */
[----:B--2---:R2:W-:Y:S04]  /*30900*/  STL [R1+0xe38], R26 ;  /* 0x000e381a01007387 */ /* 0x0045e80000100800 */
[----:B--2---:R-:W2:Y:S04]  /*30910*/  LDL.LU R26, [R1+0x260] ;  /* 0x00026000011a7983 */ /* 0x004ea80000300800 */
[----:B------:R-:W2:Y:S04]  /*30920*/  LDL.LU R12, [R1+0x244] ;  /* 0x00024400010c7983 */ /* 0x000ea80000300800 */
[----:B--2---:R2:W-:Y:S04]  /*30930*/  STL [R1+0xe24], R12 ;  /* 0x000e240c01007387 */ /* 0x0045e80000100800 */
[----:B--2---:R-:W2:Y:S04]  /*30940*/  LDL.LU R12, [R1+0x25c] ;  /* 0x00025c00010c7983 */ /* 0x004ea80000300800 */
[----:B--2---:R2:W-:Y:S04]  /*30950*/  STL [R1+0xe2c], R12 ;  /* 0x000e2c0c01007387 */ /* 0x0045e80000100800 */
[----:B--2---:R-:W2:Y:S04]  /*30960*/  LDL.LU R12, [R1+0x254] ;  /* 0x00025400010c7983 */ /* 0x004ea80000300800 */
        /* <DEDUP_REMOVED lines=64> */
[----:B------:R0:W-:Y:S04]  /*30d70*/  STL [R1+0xdc4], R29 ;  /* 0x000dc41d01007387 */ /* 0x0001e80000100800 */
[----:B0-----:R-:W2:Y:S01]  /*30d80*/  LDL.LU R29, [R1+0x58] ;  /* 0x00005800011d7983 */ /* 0x001ea20000300800 */
[----:B------:R-:W-:-:S03]  /*30d90*/  F2FP.SATFINITE.E4M3.F32.PACK_AB_MERGE_C R15, R15, R27, RZ ;  /* 0x0000001b0f0f723e */ /* 0x000fc600048070ff */
[----:B--2---:R0:W-:Y:S04]  /*30da0*/  STL [R1+0xdc8], R29 ;  /* 0x000dc81d01007387 */ /* 0x0041e80000100800 */
[----:B0-----:R-:W2:Y:S04]  /*30db0*/  LDL.LU R29, [R1+0x50] ;  /* 0x00005000011d7983 */ /* 0x001ea80000300800 */
        /* <DEDUP_REMOVED lines=9> */
[----:B------:R-:W3:Y:S02]  /*30e50*/  LDL.LU R27, [R1+0xe40] ;  /* 0x000e4000011b7983 */ /* 0x000ee40000300800 */
[----:B---3--:R-:W-:-:S02]  /*30e60*/  F2FP.SATFINITE.E4M3.F32.PACK_AB_MERGE_C R27, R27, R13, RZ ;  /* 0x0000000d1b1b723e */ /* 0x008fc400048070ff */
[----:B------:R-:W3:Y:S02]  /*30e70*/  LDL.LU R13, [R1+0xe3c] ;  /* 0x000e3c00010d7983 */ /* 0x000ee40000300800 */
[----:B---3--:R-:W-:Y:S02]  /*30e80*/  F2FP.SATFINITE.E4M3.F32.PACK_AB_MERGE_C R13, R13, R26, RZ ;  /* 0x0000001a0d0d723e */ /* 0x008fe400048070ff */
[----:B------:R-:W3:Y:S02]  /*30e90*/  LDL.LU R26, [R1+0xe38] ;  /* 0x000e3800011a7983 */ /* 0x000ee40000300800 */
[----:B---3--:R-:W-:Y:S02]  /*30ea0*/  F2FP.SATFINITE.E4M3.F32.PACK_AB_MERGE_C R26, R26, R12, RZ ;  /* 0x0000000c1a1a723e */ /* 0x008fe400048070ff */
[----:B------:R-:W3:Y:S02]  /*30eb0*/  LDL.LU R12, [R1+0xe34] ;  /* 0x000e3400010c7983 */ /* 0x000ee40000300800 */
[----:B---3--:R-:W-:-:S02]  /*30ec0*/  F2FP.SATFINITE.E4M3.F32.PACK_AB_MERGE_C R12, R12, R11, RZ ;  /* 0x0000000b0c0c723e */ /* 0x008fc400048070ff */
[----:B------:R-:W3:Y:S04]  /*30ed0*/  LDL.LU R11, [R1+0xe30] ;  /* 0x000e3000010b7983 */ /* 0x000ee80000300800 */
[----:B------:R0:W-:Y:S04]  /*30ee0*/  STL [R1+0x3c], R12 ;  /* 0x00003c0c01007387 */ /* 0x0001e80000100800 */
[----:B0-----:R-:W3:Y:S02]  /*30ef0*/  LDL.LU R12, [R1+0xe2c] ;  /* 0x000e2c00010c7983 */ /* 0x001ee40000300800 */
[----:B---3--:R-:W-:-:S02]  /*30f00*/  F2FP.SATFINITE.E4M3.F32.PACK_AB_MERGE_C R12, R12, R11, RZ ;  /* 0x0000000b0c0c723e */ /* 0x008fc400048070ff */
[----:B------:R-:W3:Y:S04]  /*30f10*/  LDL.LU R11, [R1+0xe28] ;  /* 0x000e2800010b7983 */ /* 0x000ee80000300800 */
[----:B------:R0:W-:Y:S04]  /*30f20*/  STL [R1+0x38], R12 ;  /* 0x0000380c01007387 */ /* 0x0001e80000100800 */
[----:B0-----:R-:W3:Y:S02]  /*30f30*/  LDL.LU R12, [R1+0xe24] ;  /* 0x000e2400010c7983 */ /* 0x001ee40000300800 */
[----:B---3--:R-:W-:-:S02]  /*30f40*/  F2FP.SATFINITE.E4M3.F32.PACK_AB_MERGE_C R12, R12, R11, RZ ;  /* 0x0000000b0c0c723e */ /* 0x008fc400048070ff */
[----:B------:R-:W3:Y:S02]  /*30f50*/  LDL.LU R11, [R1+0xe20] ;  /* 0x000e2000010b7983 */ /* 0x000ee40000300800 */
[----:B---3--:R-:W-:Y:S02]  /*30f60*/  F2FP.SATFINITE.E4M3.F32.PACK_AB_MERGE_C R11, R11, R10, RZ ;  /* 0x0000000a0b0b723e */ /* 0x008fe400048070ff */
[----:B------:R-:W3:Y:S02]  /*30f70*/  LDL.LU R10, [R1+0xe1c] ;  /* 0x000e1c00010a7983 */ /* 0x000ee40000300800 */
[----:B---3--:R-:W-:Y:S02]  /*30f80*/  F2FP.SATFINITE.E4M3.F32.PACK_AB_MERGE_C R10, R10, R9, RZ ;  /* 0x000000090a0a723e */ /* 0x008fe400048070ff */
        /* <DEDUP_REMOVED lines=38> */
[----:B------:R-:W2:Y:S02]  /*311f0*/  LDL.LU R17, [R1+0xdcc] ;  /* 0x000dcc0001117983 */ /* 0x000ea40000300800 */
[----:B--2---:R-:W-:Y:S02]  /*31200*/  F2FP.SATFINITE.E4M3.F32.PACK_AB_MERGE_C R17, R17, R29, RZ ;  /* 0x0000001d1111723e */ /* 0x004fe400048070ff */
[----:B------:R-:W2:Y:S01]  /*31210*/  LDL.LU R29, [R1+0xdc8] ;  /* 0x000dc800011d7983 */ /* 0x000ea20000300800 */
[----:B------:R-:W-:Y:S02]  /*31220*/  F2FP.SATFINITE.E4M3.F32.PACK_AB_MERGE_C R19, R19, R21, RZ ;  /* 0x000000151313723e */ /* 0x000fe400048070ff */
[----:B------:R-:W-:-:S02]  /*31230*/  F2FP.SATFINITE.E4M3.F32.PACK_AB_MERGE_C R28, R28, R23, RZ ;  /* 0x000000171c1c723e */ /* 0x000fc400048070ff */
[----:B------:R-:W0:Y:S01]  /*31240*/  S2R R23, SR_CgaCtaId ;  /* 0x0000000000177919 */ /* 0x000e220000008800 */
[----:B------:R-:W-:Y:S02]  /*31250*/  F2FP.SATFINITE.E4M3.F32.PACK_AB_MERGE_C R20, R20, R22, RZ ;  /* 0x000000161414723e */ /* 0x000fe400048070ff */
[----:B------:R-:W-:Y:S02]  /*31260*/  MOV R22, 0x400 ;  /* 0x0000040000167802 */ /* 0x000fe40000000f00 */
[----:B--2---:R-:W-:Y:S02]  /*31270*/  F2FP.SATFINITE.E4M3.F32.PACK_AB_MERGE_C R18, R18, R29, RZ ;  /* 0x0000001d1212723e */ /* 0x004fe400048070ff */
[----:B------:R-:W2:Y:S04]  /*31280*/  LDL.LU R29, [R1+0xdc4] ;  /* 0x000dc400011d7983 */ /* 0x000ea80000300800 */
[----:B------:R-:W3:Y:S01]  /*31290*/  LDL.LU R21, [R1+0xdc0] ;  /* 0x000dc00001157983 */ /* 0x000ee20000300800 */
[----:B------:R-:W-:-:S02]  /*312a0*/  F2FP.SATFINITE.E4M3.F32.PACK_AB_MERGE_C R24, R24, R25, RZ ;  /* 0x000000191818723e */ /* 0x000fc400048070ff */
[----:B0-----:R-:W-:Y:S01]  /*312b0*/  LEA R22, R23, R22, 0x18 ;  /* 0x0000001617167211 */ /* 0x001fe200078ec0ff */
[----:B------:R0:W-:Y:S01]  /*312c0*/  STL [R1+0x14], R28 ;  /* 0x0000141c01007387 */ /* 0x0001e20000100800 */
[----:B------:R-:W-:Y:S02]  /*312d0*/  LOP3.LUT R15, R15, 0xffff, RZ, 0xc0, !PT ;  /* 0x0000ffff0f0f7812 */ /* 0x000fe400078ec0ff */
[----:B------:R-:W-:Y:S01]  /*312e0*/  LOP3.LUT R13, R13, 0xffff, RZ, 0xc0, !PT ;  /* 0x0000ffff0d0d7812 */ /* 0x000fe200078ec0ff */
[----:B------:R1:W-:Y:S01]  /*312f0*/  STL [R1], R24 ;  /* 0x0000001801007387 */ /* 0x0003e20000100800 */
[----:B------:R-:W-:Y:S02]  /*31300*/  LOP3.LUT R3, R3, 0xffff, RZ, 0xc0, !PT ;  /* 0x0000ffff03037812 */ /* 0x000fe400078ec0ff */
[----:B------:R-:W-:Y:S01]  /*31310*/  LOP3.LUT R2, R2, 0xffff, RZ, 0xc0, !PT ;  /* 0x0000ffff02027812 */ /* 0x000fe200078ec0ff */
[----:B------:R4:W-:Y:S01]  /*31320*/  STL [R1+0x40], R22 ;  /* 0x0000401601007387 */ /* 0x0009e20000100800 */
[----:B------:R-:W-:-:S02]  /*31330*/  LOP3.LUT R12, R12, 0xffff, RZ, 0xc0, !PT ;  /* 0x0000ffff0c0c7812 */ /* 0x000fc400078ec0ff */
[----:B0-----:R-:W-:Y:S02]  /*31340*/  LOP3.LUT R28, R17, 0xffff, RZ, 0xc0, !PT ;  /* 0x0000ffff111c7812 */ /* 0x001fe400078ec0ff */
[----:B------:R-:W-:Y:S02]  /*31350*/  LOP3.LUT R10, R10, 0xffff, RZ, 0xc0, !PT ;  /* 0x0000ffff0a0a7812 */ /* 0x000fe400078ec0ff */
[----:B-1----:R-:W-:Y:S02]  /*31360*/  PRMT R24, R3, 0x3340, R2 ;  /* 0x0000334003187816 */ /* 0x002fe40000000002 */
[----:B------:R-:W-:Y:S02]  /*31370*/  LOP3.LUT R7, R7, 0xffff, RZ, 0xc0, !PT ;  /* 0x0000ffff07077812 */ /* 0x000fe400078ec0ff */
[----:B----4-:R-:W-:Y:S02]  /*31380*/  LOP3.LUT R22, R6, 0xffff, RZ, 0xc0, !PT ;  /* 0x0000ffff06167812 */ /* 0x010fe400078ec0ff */
[----:B------:R-:W-:-:S02]  /*31390*/  PRMT R6, R13, 0x3340, R1 ;  /* 0x000033400d067816 */ /* 0x000fc40000000001 */
[--C-:B------:R-:W-:Y:S01]  /*313a0*/  PRMT R17, R22, 0x3340, R1.reuse ;  /* 0x0000334016117816 */ /* 0x100fe20000000001 */
[----:B------:R-:W-:Y:S01]  /*313b0*/  STL [R1+0x10], R22 ;  /* 0x0000101601007387 */ /* 0x000fe20000100800 */
[----:B------:R-:W-:Y:S02]  /*313c0*/  LOP3.LUT R25, R14, 0xffff, RZ, 0xc0, !PT ;  /* 0x0000ffff0e197812 */ /* 0x000fe400078ec0ff */
[----:B------:R-:W-:Y:S02]  /*313d0*/  PRMT R14, R7, 0x3340, R1 ;  /* 0x00003340070e7816 */ /* 0x000fe40000000001 */
[----:B------:R-:W-:Y:S01]  /*313e0*/  PRMT R23, R12, 0x3340, R10 ;  /* 0x000033400c177816 */ /* 0x000fe2000000000a */
[----:B------:R0:W-:Y:S01]  /*313f0*/  STL [R1+0xc], R25 ;  /* 0x00000c1901007387 */ /* 0x0001e20000100800 */
[----:B------:R-:W-:Y:S02]  /*31400*/  LOP3.LUT R19, R19, 0xffff, RZ, 0xc0, !PT ;  /* 0x0000ffff13137812 */ /* 0x000fe400078ec0ff */
[----:B------:R-:W-:Y:S01]  /*31410*/  PRMT R14, R23, 0x5410, R14 ;  /* 0x00005410170e7816 */ /* 0x000fe2000000000e */
[----:B------:R-:W-:Y:S01]  /*31420*/  STL [R1+0x8], R28 ;  /* 0x0000081c01007387 */ /* 0x000fe20000100800 */
[----:B------:R-:W-:-:S02]  /*31430*/  LOP3.LUT R23, R9, 0xffff, RZ, 0xc0, !PT ;  /* 0x0000ffff09177812 */ /* 0x000fc400078ec0ff */
[----:B------:R-:W-:Y:S01]  /*31440*/  LOP3.LUT R5, R5, 0xffff, RZ, 0xc0, !PT ;  /* 0x0000ffff05057812 */ /* 0x000fe200078ec0ff */
[----:B------:R1:W-:Y:S01]  /*31450*/  STL [R1+0x4], R19 ;  /* 0x0000041301007387 */ /* 0x0003e20000100800 */
[----:B------:R-:W-:Y:S02]  /*31460*/  LOP3.LUT R0, R0, 0xffff, RZ, 0xc0, !PT ;  /* 0x0000ffff00007812 */ /* 0x000fe400078ec0ff */
[----:B0-----:R-:W-:Y:S02]  /*31470*/  PRMT R25, R25, 0x3340, R28 ;  /* 0x0000334019197816 */ /* 0x001fe4000000001c */
[----:B------:R-:W-:Y:S02]  /*31480*/  LOP3.LUT R4, R4, 0xffff, RZ, 0xc0, !PT ;  /* 0x0000ffff04047812 */ /* 0x000fe400078ec0ff */
[----:B------:R-:W-:Y:S02]  /*31490*/  PRMT R9, R5, 0x3340, R1 ;  /* 0x0000334005097816 */ /* 0x000fe40000000001 */
[----:B------:R-:W-:-:S02]  /*314a0*/  LOP3.LUT R16, R16, 0xffff, RZ, 0xc0, !PT ;  /* 0x0000ffff10107812 */ /* 0x000fc400078ec0ff */
[----:B-1----:R-:W-:Y:S02]  /*314b0*/  PRMT R19, R19, 0x3340, R1 ;  /* 0x0000334013137816 */ /* 0x002fe40000000001 */
[----:B------:R-:W-:Y:S02]  /*314c0*/  LOP3.LUT R18, R18, 0xffff, RZ, 0xc0, !PT ;  /* 0x0000ffff12127812 */ /* 0x000fe400078ec0ff */
[----:B------:R-:W-:Y:S02]  /*314d0*/  PRMT R28, R25, 0x5410, R19 ;  /* 0x00005410191c7816 */ /* 0x000fe40000000013 */
[----:B------:R-:W-:Y:S02]  /*314e0*/  LOP3.LUT R20, R20, 0xffff, RZ, 0xc0, !PT ;  /* 0x0000ffff14147812 */ /* 0x000fe400078ec0ff */
[----:B--2---:R-:W-:Y:S02]  /*314f0*/  LOP3.LUT R19, R29, 0xffff, RZ, 0xc0, !PT ;  /* 0x0000ffff1d137812 */ /* 0x004fe400078ec0ff */
[----:B---3--:R-:W-:-:S04]  /*31500*/  LOP3.LUT R21, R21, 0xffff, RZ, 0xc0, !PT ;  /* 0x0000ffff15157812 */ /* 0x008fc800078ec0ff */
[--C-:B------:R-:W-:Y:S02]  /*31510*/  PRMT R22, R21, 0x3340, R15.reuse ;  /* 0x0000334015167816 */ /* 0x100fe4000000000f */
[----:B------:R-:W-:Y:S02]  /*31520*/  SHF.R.U32.HI R15, RZ, 0x8, R15 ;  /* 0x00000008ff0f7819 */ /* 0x000fe4000001160f */
[----:B------:R-:W-:Y:S02]  /*31530*/  PRMT R22, R22, 0x5410, R6 ;  /* 0x0000541016167816 */ /* 0x000fe40000000006 */
[----:B------:R-:W-:Y:S02]  /*31540*/  PRMT R6, R24, 0x5410, R17 ;  /* 0x0000541018067816 */ /* 0x000fe40000000011 */
[----:B------:R-:W0:Y:S01]  /*31550*/  S2R R17, SR_TID.X ;  /* 0x0000000000117919 */ /* 0x000e220000002100 */
[----:B------:R1:W-:Y:S04]  /*31560*/  STL [R1+0x2c], R22 ;  /* 0x00002c1601007387 */ /* 0x0003e80000100800 */
[----:B------:R2:W-:Y:S04]  /*31570*/  STL [R1+0x28], R14 ;  /* 0x0000280e01007387 */ /* 0x0005e80000100800 */
[----:B------:R3:W-:Y:S01]  /*31580*/  STL [R1+0x1c], R6 ;  /* 0x00001c0601007387 */ /* 0x0007e20000100800 */
[----:B-1----:R-:W-:-:S02]  /*31590*/  LOP3.LUT R22, R11, 0xffff, RZ, 0xc0, !PT ;  /* 0x0000ffff0b167812 */ /* 0x002fc400078ec0ff */
[----:B------:R-:W-:Y:S02]  /*315a0*/  PRMT R11, R0, 0x3340, R4 ;  /* 0x00003340000b7816 */ /* 0x000fe40000000004 */
[----:B--2---:R-:W-:Y:S02]  /*315b0*/  LOP3.LUT R14, R26, 0xffff, RZ, 0xc0, !PT ;  /* 0x0000ffff1a0e7812 */ /* 0x004fe400078ec0ff */
[----:B---3--:R-:W-:Y:S02]  /*315c0*/  LOP3.LUT R6, R27, 0xffff, RZ, 0xc0, !PT ;  /* 0x0000ffff1b067812 */ /* 0x008fe400078ec0ff */
[----:B------:R-:W-:Y:S02]  /*315d0*/  LOP3.LUT R27, R8, 0xffff, RZ, 0xc0, !PT ;  /* 0x0000ffff081b7812 */ /* 0x000fe400078ec0ff */
[--C-:B------:R-:W-:Y:S02]  /*315e0*/  PRMT R8, R14, 0x3340, R1.reuse ;  /* 0x000033400e087816 */ /* 0x100fe40000000001 */
[----:B------:R-:W-:-:S02]  /*315f0*/  PRMT R29, R27, 0x3340, R1 ;  /* 0x000033401b1d7816 */ /* 0x000fc40000000001 */
[----:B------:R-:W-:Y:S01]  /*31600*/  PRMT R25, R19, 0x3340, R6 ;  /* 0x0000334013197816 */ /* 0x000fe20000000006 */
[----:B0-----:R-:W-:Y:S01]  /*31610*/  IMAD.SHL.U32 R24, R17, 0x80, RZ ;  /* 0x0000008011187824 */ /* 0x001fe200078e00ff */
[----:B------:R-:W-:Y:S01]  /*31620*/  PRMT R29, R11, 0x5410, R29 ;  /* 0x000054100b1d7816 */ /* 0x000fe2000000001d */
[----:B------:R-:W-:Y:S01]  /*31630*/  IMAD.SHL.U32 R26, R17, 0x20, RZ ;  /* 0x00000020111a7824 */ /* 0x000fe200078e00ff */
[----:B------:R-:W-:Y:S02]  /*31640*/  PRMT R17, R22, 0x3340, R23 ;  /* 0x0000334016117816 */ /* 0x000fe40000000017 */
[----:B------:R-:W-:Y:S02]  /*31650*/  LOP3.LUT R24, R24, 0xc00, RZ, 0xc0, !PT ;  /* 0x00000c0018187812 */ /* 0x000fe400078ec0ff */
[----:B------:R-:W-:Y:S02]  /*31660*/  PRMT R9, R17, 0x5410, R9 ;  /* 0x0000541011097816 */ /* 0x000fe40000000009 */
[----:B------:R-:W-:-:S02]  /*31670*/  LOP3.LUT R24, R24, 0x60, R26, 0xf8, !PT ;  /* 0x0000006018187812 */ /* 0x000fc400078ef81a */
[----:B------:R-:W0:Y:S01]  /*31680*/  S2R R26, SR_TID.X ;  /* 0x00000000001a7919 */ /* 0x000e220000002100 */
[----:B------:R-:W-:Y:S02]  /*31690*/  PRMT R17, R16, 0x3340, R18 ;  /* 0x0000334010117816 */ /* 0x000fe40000000012 */
[----:B------:R-:W-:Y:S02]  /*316a0*/  PRMT R11, R20, 0x3340, R1 ;  /* 0x00003340140b7816 */ /* 0x000fe40000000001 */
[----:B------:R-:W-:Y:S02]  /*316b0*/  PRMT R8, R25, 0x5410, R8 ;  /* 0x0000541019087816 */ /* 0x000fe40000000008 */
[----:B------:R-:W-:Y:S02]  /*316c0*/  SHF.R.U32.HI R25, RZ, 0x8, R21 ;  /* 0x00000008ff197819 */ /* 0x000fe40000011615 */
[----:B------:R-:W-:Y:S01]  /*316d0*/  PRMT R11, R17, 0x5410, R11 ;  /* 0x00005410110b7816 */ /* 0x000fe2000000000b */
[----:B0-----:R-:W-:-:S05]  /*316e0*/  IMAD.SHL.U32 R26, R26, 0x200, RZ ;  /* 0x000002001a1a7824 */ /* 0x001fca00078e00ff */
[----:B------:R-:W-:Y:S02]  /*316f0*/  LOP3.LUT R21, R26, 0xc00, RZ, 0xc0, !PT ;  /* 0x00000c001a157812 */ /* 0x000fe400078ec0ff */
[----:B------:R-:W2:Y:S01]  /*31700*/  LDL.LU R26, [R1+0x4] ;  /* 0x00000400011a7983 */ /* 0x000ea20000300800 */
[----:B------:R-:W-:Y:S02]  /*31710*/  LOP3.LUT R15, R15, 0xffff, RZ, 0xc0, !PT ;  /* 0x0000ffff0f0f7812 */ /* 0x000fe400078ec0ff */
[----:B------:R-:W-:Y:S01]  /*31720*/  LOP3.LUT R25, R25, 0xffff, RZ, 0xc0, !PT ;  /* 0x0000ffff19197812 */ /* 0x000fe200078ec0ff */
[----:B------:R-:W3:Y:S01]  /*31730*/  LDL.LU R17, [R1+0xd9c] ;  /* 0x000d9c0001117983 */ /* 0x000ee20000300800 */
[----:B------:R-:W-:Y:S02]  /*31740*/  SHF.R.U32.HI R12, RZ, 0x8, R12 ;  /* 0x00000008ff0c7819 */ /* 0x000fe4000001160c */
[----:B------:R-:W-:Y:S02]  /*31750*/  SHF.R.U32.HI R10, RZ, 0x8, R10 ;  /* 0x00000008ff0a7819 */ /* 0x000fe4000001160a */
[----:B------:R-:W-:-:S02]  /*31760*/  SHF.R.U32.HI R3, RZ, 0x8, R3 ;  /* 0x00000008ff037819 */ /* 0x000fc40000011603 */
[----:B------:R-:W-:Y:S02]  /*31770*/  SHF.R.U32.HI R2, RZ, 0x8, R2 ;  /* 0x00000008ff027819 */ /* 0x000fe40000011602 */
[----:B------:R-:W-:Y:S02]  /*31780*/  PRMT R15, R25, 0x3340, R15 ;  /* 0x00003340190f7816 */ /* 0x000fe4000000000f */
[----:B------:R-:W-:Y:S02]  /*31790*/  SHF.R.U32.HI R7, RZ, 0x8, R7 ;  /* 0x00000008ff077819 */ /* 0x000fe40000011607 */
[----:B------:R-:W-:Y:S02]  /*317a0*/  LOP3.LUT R25, R12, 0xffff, RZ, 0xc0, !PT ;  /* 0x0000ffff0c197812 */ /* 0x000fe400078ec0ff */
[----:B------:R-:W-:Y:S02]  /*317b0*/  SHF.R.U32.HI R13, RZ, 0x8, R13 ;  /* 0x00000008ff0d7819 */ /* 0x000fe4000001160d */
[----:B------:R-:W-:-:S02]  /*317c0*/  LOP3.LUT R10, R10, 0xffff, RZ, 0xc0, !PT ;  /* 0x0000ffff0a0a7812 */ /* 0x000fc400078ec0ff */
[----:B------:R-:W-:Y:S02]  /*317d0*/  LOP3.LUT R2, R2, 0xffff, RZ, 0xc0, !PT ;  /* 0x0000ffff02027812 */ /* 0x000fe400078ec0ff */
[----:B------:R-:W-:Y:S02]  /*317e0*/  LOP3.LUT R3, R3, 0xffff, RZ, 0xc0, !PT ;  /* 0x0000ffff03037812 */ /* 0x000fe400078ec0ff */
[----:B------:R-:W-:Y:S02]  /*317f0*/  LOP3.LUT R13, R13, 0xffff, RZ, 0xc0, !PT ;  /* 0x0000ffff0d0d7812 */ /* 0x000fe400078ec0ff */
[----:B------:R-:W-:Y:S02]  /*31800*/  PRMT R3, R3, 0x3340, R2 ;  /* 0x0000334003037816 */ /* 0x000fe40000000002 */
[----:B------:R-:W-:Y:S02]  /*31810*/  SHF.R.U32.HI R2, RZ, 0x8, R19 ;  /* 0x00000008ff027819 */ /* 0x000fe40000011613 */
[----:B------:R-:W-:-:S02]  /*31820*/  SHF.R.U32.HI R6, RZ, 0x8, R6 ;  /* 0x00000008ff067819 */ /* 0x000fc40000011606 */
[----:B------:R-:W-:Y:S02]  /*31830*/  SHF.R.U32.HI R14, RZ, 0x8, R14 ;  /* 0x00000008ff0e7819 */ /* 0x000fe4000001160e */
[----:B------:R-:W-:Y:S02]  /*31840*/  PRMT R12, R13, 0x3340, R1 ;  /* 0x000033400d0c7816 */ /* 0x000fe40000000001 */
[----:B------:R-:W-:Y:S02]  /*31850*/  LOP3.LUT R6, R6, 0xffff, RZ, 0xc0, !PT ;  /* 0x0000ffff06067812 */ /* 0x000fe400078ec0ff */
[----:B------:R-:W-:Y:S02]  /*31860*/  LOP3.LUT R2, R2, 0xffff, RZ, 0xc0, !PT ;  /* 0x0000ffff02027812 */ /* 0x000fe400078ec0ff */
[----:B------:R-:W-:Y:S02]  /*31870*/  SHF.R.U32.HI R23, RZ, 0x8, R23 ;  /* 0x00000008ff177819 */ /* 0x000fe40000011617 */
[----:B------:R-:W-:-:S02]  /*31880*/  LOP3.LUT R14, R14, 0xffff, RZ, 0xc0, !PT ;  /* 0x0000ffff0e0e7812 */ /* 0x000fc400078ec0ff */
[----:B------:R-:W-:Y:S02]  /*31890*/  PRMT R6, R2, 0x3340, R6 ;  /* 0x0000334002067816 */ /* 0x000fe40000000006 */
[----:B------:R-:W-:Y:S02]  /*318a0*/  LOP3.LUT R2, R23, 0xffff, RZ, 0xc0, !PT ;  /* 0x0000ffff17027812 */ /* 0x000fe400078ec0ff */
[----:B------:R-:W-:Y:S02]  /*318b0*/  PRMT R23, R14, 0x3340, R1 ;  /* 0x000033400e177816 */ /* 0x000fe40000000001 */
[----:B---3--:R-:W-:Y:S02]  /*318c0*/  LOP3.LUT R17, R21, 0x1f0, R17, 0xf8, !PT ;  /* 0x000001f015117812 */ /* 0x008fe400078ef811 */
[----:B------:R-:W0:Y:S02]  /*318d0*/  S2R R21, SR_TID.X ;  /* 0x0000000000157919 */ /* 0x000e240000002100 */
[----:B0-----:R-:W-:-:S05]  /*318e0*/  IMAD.SHL.U32 R21, R21, 0x4, RZ ;  /* 0x0000000415157824 */ /* 0x001fca00078e00ff */
[----:B------:R-:W-:Y:S02]  /*318f0*/  LOP3.LUT R21, R24, 0x70, R21, 0x78, !PT ;  /* 0x0000007018157812 */ /* 0x000fe400078e7815 */
[----:B------:R-:W-:Y:S02]  /*31900*/  LOP3.LUT R24, R7, 0xffff, RZ, 0xc0, !PT ;  /* 0x0000ffff07187812 */ /* 0x000fe400078ec0ff */
[----:B------:R-:W-:Y:S02]  /*31910*/  PRMT R7, R25, 0x3340, R10 ;  /* 0x0000334019077816 */ /* 0x000fe4000000000a */
[----:B------:R-:W3:Y:S01]  /*31920*/  LDL.LU R25, [R1+0xc] ;  /* 0x00000c0001197983 */ /* 0x000ee20000300800 */
[----:B------:R-:W-:-:S03]  /*31930*/  PRMT R13, R24, 0x3340, R1 ;  /* 0x00003340180d7816 */ /* 0x000fc60000000001 */
[----:B------:R-:W4:Y:S04]  /*31940*/  LDL.LU R10, [R1+0x8] ;  /* 0x00000800010a7983 */ /* 0x000f280000300800 */
[----:B------:R-:W4:Y:S01]  /*31950*/  LDL.LU R24, [R1+0x10] ;  /* 0x0000100001187983 */ /* 0x000f220000300800 */
[----:B--2---:R-:W-:Y:S02]  /*31960*/  SHF.R.U32.HI R26, RZ, 0x8, R26 ;  /* 0x00000008ff1a7819 */ /* 0x004fe4000001161a */
[----:B------:R-:W-:Y:S01]  /*31970*/  SHF.R.U32.HI R0, RZ, 0x8, R0 ;  /* 0x00000008ff007819 */ /* 0x000fe20000011600 */
[----:B------:R-:W2:Y:S01]  /*31980*/  LDL R14, [R1+0x40] ;  /* 0x00004000010e7983 */ /* 0x000ea20000100800 */
[----:B------:R-:W-:Y:S02]  /*31990*/  LOP3.LUT R19, R26, 0xffff, RZ, 0xc0, !PT ;  /* 0x0000ffff1a137812 */ /* 0x000fe400078ec0ff */
[----:B------:R-:W-:Y:S01]  /*319a0*/  SHF.R.U32.HI R4, RZ, 0x8, R4 ;  /* 0x00000008ff047819 */ /* 0x000fe20000011604 */
[----:B------:R-:W0:Y:S01]  /*319b0*/  S2R R26, SR_TID.X ;  /* 0x00000000001a7919 */ /* 0x000e220000002100 */
[----:B------:R-:W-:-:S02]  /*319c0*/  LOP3.LUT R0, R0, 0xffff, RZ, 0xc0, !PT ;  /* 0x0000ffff00007812 */ /* 0x000fc400078ec0ff */
[----:B------:R-:W-:Y:S02]  /*319d0*/  LOP3.LUT R4, R4, 0xffff, RZ, 0xc0, !PT ;  /* 0x0000ffff04047812 */ /* 0x000fe400078ec0ff */
[----:B------:R-:W-:Y:S02]  /*319e0*/  SHF.R.U32.HI R22, RZ, 0x8, R22 ;  /* 0x00000008ff167819 */ /* 0x000fe40000011616 */
[----:B------:R-:W-:Y:S02]  /*319f0*/  PRMT R4, R0, 0x3340, R4 ;  /* 0x0000334000047816 */ /* 0x000fe40000000004 */
[----:B------:R-:W-:Y:S02]  /*31a00*/  SHF.R.U32.HI R5, RZ, 0x8, R5 ;  /* 0x00000008ff057819 */ /* 0x000fe40000011605 */
[----:B------:R-:W-:Y:S02]  /*31a10*/  SHF.R.U32.HI R18, RZ, 0x8, R18 ;  /* 0x00000008ff127819 */ /* 0x000fe40000011612 */
[----:B------:R-:W-:-:S02]  /*31a20*/  SHF.R.U32.HI R16, RZ, 0x8, R16 ;  /* 0x00000008ff107819 */ /* 0x000fc40000011610 */
[----:B------:R-:W-:Y:S02]  /*31a30*/  PRMT R19, R19, 0x3340, R1 ;  /* 0x0000334013137816 */ /* 0x000fe40000000001 */
[----:B------:R-:W-:Y:S02]  /*31a40*/  LOP3.LUT R16, R16, 0xffff, RZ, 0xc0, !PT ;  /* 0x0000ffff10107812 */ /* 0x000fe400078ec0ff */
[----:B------:R-:W-:Y:S02]  /*31a50*/  PRMT R13, R7, 0x5410, R13 ;  /* 0x00005410070d7816 */ /* 0x000fe4000000000d */
[----:B0-----:R-:W-:Y:S02]  /*31a60*/  LOP3.LUT R0, R26, 0x20, RZ, 0xc0, !PT ;  /* 0x000000201a007812 */ /* 0x001fe400078ec0ff */
[----:B------:R-:W2:Y:S01]  /*31a70*/  LDL.LU R26, [R1+0x3c] ;  /* 0x00003c00011a7983 */ /* 0x000ea20000300800 */
[----:B------:R-:W-:Y:S02]  /*31a80*/  PRMT R12, R15, 0x5410, R12 ;  /* 0x000054100f0c7816 */ /* 0x000fe4000000000c */
[----:B---3--:R-:W-:-:S02]  /*31a90*/  SHF.R.U32.HI R25, RZ, 0x8, R25 ;  /* 0x00000008ff197819 */ /* 0x008fc40000011619 */
[----:B----4-:R-:W-:Y:S02]  /*31aa0*/  SHF.R.U32.HI R10, RZ, 0x8, R10 ;  /* 0x00000008ff0a7819 */ /* 0x010fe4000001160a */
[----:B------:R-:W-:Y:S02]  /*31ab0*/  LOP3.LUT R25, R25, 0xffff, RZ, 0xc0, !PT ;  /* 0x0000ffff19197812 */ /* 0x000fe400078ec0ff */
[----:B------:R-:W-:Y:S02]  /*31ac0*/  SHF.R.U32.HI R24, RZ, 0x8, R24 ;  /* 0x00000008ff187819 */ /* 0x000fe40000011618 */
[----:B------:R-:W-:Y:S02]  /*31ad0*/  LOP3.LUT R10, R10, 0xffff, RZ, 0xc0, !PT ;  /* 0x0000ffff0a0a7812 */ /* 0x000fe400078ec0ff */
[----:B------:R-:W-:Y:S02]  /*31ae0*/  LOP3.LUT R24, R24, 0xffff, RZ, 0xc0, !PT ;  /* 0x0000ffff18187812 */ /* 0x000fe400078ec0ff */
[----:B------:R-:W-:-:S02]  /*31af0*/  PRMT R10, R25, 0x3340, R10 ;  /* 0x00003340190a7816 */ /* 0x000fc4000000000a */
[----:B------:R-:W-:Y:S01]  /*31b00*/  LOP3.LUT R25, R22, 0xffff, RZ, 0xc0, !PT ;  /* 0x0000ffff16197812 */ /* 0x000fe200078ec0ff */
[----:B--2---:R-:W-:Y:S01]  /*31b10*/  IMAD R0, R0, 0x10, R14 ;  /* 0x0000001000007824 */ /* 0x004fe200078e020e */
[----:B------:R-:W-:Y:S02]  /*31b20*/  PRMT R24, R24, 0x3340, R1 ;  /* 0x0000334018187816 */ /* 0x000fe40000000001 */
[----:B------:R-:W-:Y:S01]  /*31b30*/  LOP3.LUT R22, R5, 0xffff, RZ, 0xc0, !PT ;  /* 0x0000ffff05167812 */ /* 0x000fe200078ec0ff */
[----:B------:R-:W-:Y:S01]  /*31b40*/  IMAD.IADD R0, R21, 0x1, R0 ;  /* 0x0000000115007824 */ /* 0x000fe200078e0200 */
[----:B------:R-:W-:Y:S02]  /*31b50*/  PRMT R5, R25, 0x3340, R2 ;  /* 0x0000334019057816 */ /* 0x000fe40000000002 */
[----:B------:R-:W2:Y:S01]  /*31b60*/  LDL.LU R25, [R1+0x34] ;  /* 0x0000340001197983 */ /* 0x000ea20000300800 */
[----:B------:R-:W-:Y:S02]  /*31b70*/  LOP3.LUT R2, R18, 0xffff, RZ, 0xc0, !PT ;  /* 0x0000ffff12027812 */ /* 0x000fe400078ec0ff */
[----:B------:R-:W-:Y:S01]  /*31b80*/  PRMT R14, R3, 0x5410, R24 ;  /* 0x00005410030e7816 */ /* 0x000fe20000000018 */
[----:B------:R-:W3:Y:S01]  /*31b90*/  LDL.LU R21, [R1+0x30] ;  /* 0x0000300001157983 */ /* 0x000ee20000300800 */
[----:B------:R-:W-:-:S03]  /*31ba0*/  PRMT R15, R10, 0x5410, R19 ;  /* 0x000054100a0f7816 */ /* 0x000fc60000000013 */
[----:B------:R-:W4:Y:S01]  /*31bb0*/  LDL.LU R7, [R1+0x1c] ;  /* 0x00001c0001077983 */ /* 0x000f220000300800 */
[----:B------:R-:W-:-:S03]  /*31bc0*/  PRMT R2, R16, 0x3340, R2 ;  /* 0x0000334010027816 */ /* 0x000fc60000000002 */
[----:B------:R-:W3:Y:S01]  /*31bd0*/  LDL.LU R24, [R1+0x24] ;  /* 0x0000240001187983 */ /* 0x000ee20000300800 */
[----:B------:R-:W-:-:S03]  /*31be0*/  PRMT R16, R6, 0x5410, R23 ;  /* 0x0000541006107816 */ /* 0x000fc60000000017 */
[----:B------:R-:W4:Y:S04]  /*31bf0*/  LDL.LU R3, [R1+0x20] ;  /* 0x0000200001037983 */ /* 0x000f280000300800 */
[----:B------:R-:W4:Y:S04]  /*31c00*/  LDL.LU R19, [R1] ;  /* 0x0000000001137983 */ /* 0x000f280000300800 */
[----:B------:R-:W4:Y:S04]  /*31c10*/  LDL.LU R10, [R1+0x28] ;  /* 0x00002800010a7983 */ /* 0x000f280000300800 */
[----:B------:R-:W4:Y:S04]  /*31c20*/  LDL.LU R23, [R1+0x14] ;  /* 0x0000140001177983 */ /* 0x000f280000300800 */
[----:B------:R-:W4:Y:S01]  /*31c30*/  LDL.LU R6, [R1+0x2c] ;  /* 0x00002c0001067983 */ /* 0x000f220000300800 */
[----:B------:R-:W-:-:S02]  /*31c40*/  SHF.R.U32.HI R27, RZ, 0x8, R27 ;  /* 0x00000008ff1b7819 */ /* 0x000fc4000001161b */
[----:B------:R-:W-:Y:S02]  /*31c50*/  SHF.R.U32.HI R20, RZ, 0x8, R20 ;  /* 0x00000008ff147819 */ /* 0x000fe40000011614 */
[----:B------:R-:W-:Y:S02]  /*31c60*/  LOP3.LUT R27, R27, 0xffff, RZ, 0xc0, !PT ;  /* 0x0000ffff1b1b7812 */ /* 0x000fe400078ec0ff */
[--C-:B------:R-:W-:Y:S02]  /*31c70*/  PRMT R22, R22, 0x3340, R1.reuse ;  /* 0x0000334016167816 */ /* 0x100fe40000000001 */
[----:B------:R-:W-:Y:S02]  /*31c80*/  LOP3.LUT R20, R20, 0xffff, RZ, 0xc0, !PT ;  /* 0x0000ffff14147812 */ /* 0x000fe400078ec0ff */
[--C-:B------:R-:W-:Y:S02]  /*31c90*/  PRMT R18, R27, 0x3340, R1.reuse ;  /* 0x000033401b127816 */ /* 0x100fe40000000001 */
[----:B------:R-:W-:-:S02]  /*31ca0*/  PRMT R27, R20, 0x3340, R1 ;  /* 0x00003340141b7816 */ /* 0x000fc40000000001 */
[----:B------:R-:W-:Y:S02]  /*31cb0*/  LOP3.LUT R26, R26, 0xffff, RZ, 0xc0, !PT ;  /* 0x0000ffff1a1a7812 */ /* 0x000fe400078ec0ff */
[----:B------:R-:W-:Y:S02]  /*31cc0*/  PRMT R20, R5, 0x5410, R22 ;  /* 0x0000541005147816 */ /* 0x000fe40000000016 */
[----:B------:R-:W4:Y:S01]  /*31cd0*/  LDL.LU R22, [R1+0x38] ;  /* 0x0000380001167983 */ /* 0x000f220000300800 */
[----:B------:R-:W-:Y:S02]  /*31ce0*/  PRMT R18, R4, 0x5410, R18 ;  /* 0x0000541004127816 */ /* 0x000fe40000000012 */
[----:B------:R-:W-:Y:S02]  /*31cf0*/  PRMT R2, R2, 0x5410, R27 ;  /* 0x0000541002027816 */ /* 0x000fe4000000001b */
[----:B--2---:R-:W-:Y:S02]  /*31d00*/  LOP3.LUT R25, R25, 0xffff, RZ, 0xc0, !PT ;  /* 0x0000ffff19197812 */ /* 0x004fe400078ec0ff */
[----:B---3--:R-:W-:-:S02]  /*31d10*/  LOP3.LUT R24, R24, 0xffff, RZ, 0xc0, !PT ;  /* 0x0000ffff18187812 */ /* 0x008fc400078ec0ff */
[----:B----4-:R-:W-:Y:S02]  /*31d20*/  PRMT R5, R10, 0x4210, R25 ;  /* 0x000042100a057816 */ /* 0x010fe40000000019 */
[----:B------:R-:W-:Y:S02]  /*31d30*/  LOP3.LUT R23, R23, 0xffff, RZ, 0xc0, !PT ;  /* 0x0000ffff17177812 */ /* 0x000fe400078ec0ff */
[----:B------:R-:W-:Y:S02]  /*31d40*/  PRMT R4, R6, 0x4210, R26 ;  /* 0x0000421006047816 */ /* 0x000fe4000000001a */
[----:B------:R-:W-:Y:S02]  /*31d50*/  PRMT R6, R7, 0x4210, R24 ;  /* 0x0000421007067816 */ /* 0x000fe40000000018 */
[----:B------:R-:W-:Y:S02]  /*31d60*/  PRMT R7, R28, 0x4210, R23 ;  /* 0x000042101c077816 */ /* 0x000fe40000000017 */
[----:B------:R-:W2:Y:S04]  /*31d70*/  LDL.LU R28, [R1+0xdbc] ;  /* 0x000dbc00011c7983 */ /* 0x000ea80000300800 */
[----:B------:R-:W3:Y:S04]  /*31d80*/  LDL.LU R27, [R1+0xda0] ;  /* 0x000da000011b7983 */ /* 0x000ee80000300800 */
[----:B------:R0:W-:Y:S04]  /*31d90*/  STS.128 [R0], R4 ;  /* 0x0000000400007388 */ /* 0x0001e80000000c00 */
[----:B0-----:R-:W4:Y:S01]  /*31da0*/  LDL.LU R7, [R1+0x40] ;  /* 0x0000400001077983 */ /* 0x001f220000300800 */
[----:B------:R-:W-:-:S04]  /*31db0*/  LOP3.LUT R3, R3, 0xffff, RZ, 0xc0, !PT ;  /* 0x0000ffff03037812 */ /* 0x000fc800078ec0ff */
[----:B------:R-:W-:Y:S02]  /*31dc0*/  PRMT R10, R29, 0x4210, R3 ;  /* 0x000042101d0a7816 */ /* 0x000fe40000000003 */
[----:B------:R-:W0:Y:S01]  /*31dd0*/  S2R R29, SR_TID.X ;  /* 0x00000000001d7919 */ /* 0x000e220000002100 */
[----:B------:R-:W-:Y:S02]  /*31de0*/  LOP3.LUT R22, R22, 0xffff, RZ, 0xc0, !PT ;  /* 0x0000ffff16167812 */ /* 0x000fe400078ec0ff */
[----:B------:R-:W-:Y:S02]  /*31df0*/  LOP3.LUT R21, R21, 0xffff, RZ, 0xc0, !PT ;  /* 0x0000ffff15157812 */ /* 0x000fe400078ec0ff */
[----:B------:R-:W-:Y:S02]  /*31e00*/  LOP3.LUT R19, R19, 0xffff, RZ, 0xc0, !PT ;  /* 0x0000ffff13137812 */ /* 0x000fe400078ec0ff */
[----:B------:R-:W-:Y:S02]  /*31e10*/  PRMT R8, R8, 0x4210, R22 ;  /* 0x0000421008087816 */ /* 0x000fe40000000016 */
[----:B------:R-:W-:-:S02]  /*31e20*/  PRMT R9, R9, 0x4210, R21 ;  /* 0x0000421009097816 */ /* 0x000fc40000000015 */
[----:B------:R-:W-:Y:S02]  /*31e30*/  PRMT R11, R11, 0x4210, R19 ;  /* 0x000042100b0b7816 */ /* 0x000fe40000000013 */
[----:B------:R-:W-:Y:S02]  /*31e40*/  PRMT R16, R16, 0x5210, R22 ;  /* 0x0000521010107816 */ /* 0x000fe40000000016 */
[----:B------:R-:W-:Y:S01]  /*31e50*/  PRMT R12, R12, 0x5210, R26 ;  /* 0x000052100c0c7816 */ /* 0x000fe2000000001a */
[----:B------:R4:W-:Y:S01]  /*31e60*/  STS.128 [R0+0x80], R8 ;  /* 0x0000800800007388 */ /* 0x0009e20000000c00 */
[----:B------:R-:W-:Y:S02]  /*31e70*/  PRMT R13, R13, 0x5210, R25 ;  /* 0x000052100d0d7816 */ /* 0x000fe40000000019 */
[----:B------:R-:W-:Y:S02]  /*31e80*/  PRMT R14, R14, 0x5210, R24 ;  /* 0x000052100e0e7816 */ /* 0x000fe40000000018 */
[----:B------:R-:W-:-:S02]  /*31e90*/  PRMT R15, R15, 0x5210, R23 ;  /* 0x000052100f0f7816 */ /* 0x000fc40000000017 */
[----:B------:R-:W-:Y:S02]  /*31ea0*/  PRMT R18, R18, 0x5210, R3 ;  /* 0x0000521012127816 */ /* 0x000fe40000000003 */
[----:B------:R-:W-:Y:S02]  /*31eb0*/  PRMT R19, R2, 0x5210, R19 ;  /* 0x0000521002137816 */ /* 0x000fe40000000013 */
[----:B0-----:R-:W-:Y:S02]  /*31ec0*/  LOP3.LUT R22, R17, 0x20, R29, 0x78, !PT ;  /* 0x0000002011167812 */ /* 0x001fe400078e781d */
[----:B------:R-:W-:Y:S02]  /*31ed0*/  PRMT R17, R20, 0x5210, R21 ;  /* 0x0000521014117816 */ /* 0x000fe40000000015 */
[----:B------:R-:W-:Y:S02]  /*31ee0*/  LOP3.LUT R4, R22, 0x40, RZ, 0x3c, !PT ;  /* 0x0000004016047812 */ /* 0x000fe400078e3cff */
[----:B------:R-:W-:Y:S01]  /*31ef0*/  SHF.R.U32.HI R3, RZ, 0x4, R29 ;  /* 0x00000004ff037819 */ /* 0x000fe2000001161d */
[----:B------:R-:W-:Y:S04]  /*31f00*/  STS.128 [R0+0x100], R12 ;  /* 0x0001000c00007388 */ /* 0x000fe80000000c00 */
[----:B------:R-:W-:Y:S01]  /*31f10*/  STS.128 [R0+0x180], R16 ;  /* 0x0001801000007388 */ /* 0x000fe20000000c00 */
[----:B------:R-:W-:Y:S01]  /*31f20*/  VIADD R24, R3, 0x3c ;  /* 0x0000003c03187836 */ /* 0x000fe20000000000 */
[----:B------:R-:W-:Y:S01]  /*31f30*/  BAR.SYNC.DEFER_BLOCKING 0x0 ;  /* 0x0000000000007b1d */ /* 0x000fe20000010000 */
[----:B--2---:R-:W-:-:S02]  /*31f40*/  LOP3.LUT R2, R28, 0xfc, R3, 0xfe, !PT ;  /* 0x000000fc1c027812 */ /* 0x004fc400078efe03 */
[C-C-:B------:R-:W-:Y:S02]  /*31f50*/  LOP3.LUT R5, R28.reuse, 0xbc, R3.reuse, 0xfe, !PT ;  /* 0x000000bc1c057812 */ /* 0x140fe400078efe03 */
[----:B------:R-:W-:Y:S01]  /*31f60*/  LOP3.LUT R3, R28, 0x7c, R3, 0xfe, !PT ;  /* 0x0000007c1c037812 */ /* 0x000fe200078efe03 */
[----:B------:R-:W-:Y:S04]  /*31f70*/  STL [R1+0x2c], R2 ;  /* 0x00002c0201007387 */ /* 0x000fe80000100800 */
[----:B------:R0:W-:Y:S01]  /*31f80*/  STL [R1+0x28], R5 ;  /* 0x0000280501007387 */ /* 0x0001e20000100800 */
[----:B----4-:R-:W-:Y:S01]  /*31f90*/  IMAD.IADD R8, R7, 0x1, R22 ;  /* 0x0000000107087824 */ /* 0x010fe200078e0216 */
[----:B------:R-:W-:-:S04]  /*31fa0*/  SHF.R.U32.HI R22, RZ, 0x4, R29 ;  /* 0x00000004ff167819 */ /* 0x000fc8000001161d */
[----:B------:R-:W-:Y:S01]  /*31fb0*/  SGXT.U32 R22, R22, 0x2 ;  /* 0x000000021616781a */ /* 0x000fe20000000000 */
[----:B------:R-:W-:Y:S01]  /*31fc0*/  IMAD.IADD R4, R7, 0x1, R4 ;  /* 0x0000000107047824 */ /* 0x000fe200078e0204 */
[----:B------:R-:W-:Y:S02]  /*31fd0*/  STL [R1+0x24], R3 ;  /* 0x0000240301007387 */ /* 0x000fe40000100800 */
[C-C-:B------:R-:W-:Y:S02]  /*31fe0*/  LOP3.LUT R21, R28.reuse, 0x8, R22.reuse, 0xfe, !PT ;  /* 0x000000081c157812 */ /* 0x140fe400078efe16 */
[C-C-:B------:R-:W-:Y:S01]  /*31ff0*/  LOP3.LUT R26, R28.reuse, 0xc, R22.reuse, 0xfe, !PT ;  /* 0x0000000c1c1a7812 */ /* 0x140fe200078efe16 */
[----:B------:R-:W1:Y:S01]  /*32000*/  LDS.128 R16, [R8] ;  /* 0x0000000008107984 */ /* 0x000e620000000c00 */
[C-C-:B------:R-:W-:Y:S02]  /*32010*/  LOP3.LUT R7, R28.reuse, 0x1c, R22.reuse, 0xfe, !PT ;  /* 0x0000001c1c077812 */ /* 0x140fe400078efe16 */
[C-C-:B------:R-:W-:Y:S01]  /*32020*/  LOP3.LUT R6, R28.reuse, 0x20, R22.reuse, 0xfe, !PT ;  /* 0x000000201c067812 */ /* 0x140fe200078efe16 */
[----:B------:R-:W-:Y:S01]  /*32030*/  STL [R1+0xdb4], R21 ;  /* 0x000db41501007387 */ /* 0x000fe20000100800 */
[----:B0-----:R-:W-:-:S03]  /*32040*/  LOP3.LUT R5, R28, 0x24, R22, 0xfe, !PT ;  /* 0x000000241c057812 */ /* 0x001fc600078efe16 */
[----:B------:R0:W-:Y:S04]  /*32050*/  STL [R1+0xdb8], R26 ;  /* 0x000db81a01007387 */ /* 0x0001e80000100800 */
[----:B------:R2:W-:Y:S04]  /*32060*/  STL [R1], R7 ;  /* 0x0000000701007387 */ /* 0x0005e80000100800 */
[----:B------:R4:W-:Y:S01]  /*32070*/  STL [R1+0x8], R6 ;  /* 0x0000080601007387 */ /* 0x0009e20000100800 */
[----:B0-----:R-:W0:Y:S03]  /*32080*/  LDC R26, c[0x0][0x3b8] ;  /* 0x0000ee00ff1a7b82 */ /* 0x001e260000000800 */
[----:B------:R3:W-:Y:S01]  /*32090*/  STL [R1+0xc], R5 ;  /* 0x00000c0501007387 */ /* 0x0007e20000100800 */
[----:B--2---:R-:W-:-:S03]  /*320a0*/  LOP3.LUT R7, R28, 0x28, R22, 0xfe, !PT ;  /* 0x000000281c077812 */ /* 0x004fc600078efe16 */
[----:B------:R-:W2:Y:S01]  /*320b0*/  LDS.128 R12, [R4] ;  /* 0x00000000040c7984 */ /* 0x000ea20000000c00 */
[C-C-:B----4-:R-:W-:Y:S02]  /*320c0*/  LOP3.LUT R6, R28.reuse, 0x2c, R22.reuse, 0xfe, !PT ;  /* 0x0000002c1c067812 */ /* 0x150fe400078efe16 */
[C---:B---3--:R-:W-:Y:S01]  /*320d0*/  ISETP.GE.AND P0, PT, R27.reuse, UR14, PT ;  /* 0x0000000e1b007c0c */ /* 0x048fe2000bf06270 */
[----:B------:R-:W-:Y:S01]  /*320e0*/  IMAD R20, R27, UR4, RZ ;  /* 0x000000041b147c24 */ /* 0x000fe2000f8e02ff */
[C-C-:B------:R-:W-:Y:S01]  /*320f0*/  LOP3.LUT R5, R28.reuse, 0x30, R22.reuse, 0xfe, !PT ;  /* 0x000000301c057812 */ /* 0x140fe200078efe16 */
[----:B------:R3:W-:Y:S01]  /*32100*/  STL [R1+0x10], R7 ;  /* 0x0000100701007387 */ /* 0x0007e20000100800 */
[----:B------:R-:W4:Y:S03]  /*32110*/  LDCU UR14, c[0x0][0x39c] ;  /* 0x00007380ff0e77ac */ /* 0x000f260008000800 */
[----:B------:R-:W-:Y:S01]  /*32120*/  STL [R1+0x14], R6 ;  /* 0x0000140601007387 */ /* 0x000fe20000100800 */
[C---:B------:R-:W-:Y:S01]  /*32130*/  LOP3.LUT R2, R28.reuse, R22, RZ, 0xfc, !PT ;  /* 0x000000161c027212 */ /* 0x040fe200078efcff */
[----:B------:R-:W0:Y:S02]  /*32140*/  LDCU UR4, c[0x0][0x39c] ;  /* 0x00007380ff0477ac */ /* 0x000e240008000800 */
[----:B------:R1:W-:Y:S01]  /*32150*/  STL [R1+0x18], R5 ;  /* 0x0000180501007387 */ /* 0x0003e20000100800 */
[----:B---3--:R-:W-:-:S02]  /*32160*/  LOP3.LUT R7, R28, 0x4c, R22, 0xfe, !PT ;  /* 0x0000004c1c077812 */ /* 0x008fc400078efe16 */
[C-C-:B------:R-:W-:Y:S01]  /*32170*/  LOP3.LUT R25, R28.reuse, 0x4, R22.reuse, 0xfe, !PT ;  /* 0x000000041c197812 */ /* 0x140fe200078efe16 */
[----:B------:R-:W3:Y:S01]  /*32180*/  LDS.128 R8, [R8+0x200] ;  /* 0x0002000008087984 */ /* 0x000ee20000000c00 */
[C-C-:B-1----:R-:W-:Y:S02]  /*32190*/  LOP3.LUT R5, R28.reuse, 0x48, R22.reuse, 0xfe, !PT ;  /* 0x000000481c057812 */ /* 0x142fe400078efe16 */
[----:B------:R-:W-:-:S03]  /*321a0*/  LOP3.LUT R6, R28, 0x50, R22, 0xfe, !PT ;  /* 0x000000501c067812 */ /* 0x000fc600078efe16 */
[----:B------:R1:W-:Y:S04]  /*321b0*/  STL [R1+0x30], R5 ;  /* 0x0000300501007387 */ /* 0x0003e80000100800 */
[----:B------:R0:W-:Y:S01]  /*321c0*/  STL [R1+0x34], R7 ;  /* 0x0000340701007387 */ /* 0x0001e20000100800 */
[----:B-1----:R-:W-:-:S03]  /*321d0*/  LOP3.LUT R5, R28, 0x54, R22, 0xfe, !PT ;  /* 0x000000541c057812 */ /* 0x002fc600078efe16 */
[----:B------:R1:W-:Y:S01]  /*321e0*/  STL [R1+0x38], R6 ;  /* 0x0000380601007387 */ /* 0x0003e20000100800 */
[----:B0-----:R-:W-:-:S03]  /*321f0*/  LOP3.LUT R7, R28, 0x58, R22, 0xfe, !PT ;  /* 0x000000581c077812 */ /* 0x001fc600078efe16 */
[----:B------:R0:W-:Y:S01]  /*32200*/  STL [R1+0x3c], R5 ;  /* 0x00003c0501007387 */ /* 0x0001e20000100800 */
[----:B-1----:R-:W-:-:S03]  /*32210*/  LOP3.LUT R6, R28, 0x5c, R22, 0xfe, !PT ;  /* 0x0000005c1c067812 */ /* 0x002fc600078efe16 */
[----:B------:R1:W-:Y:S01]  /*32220*/  STL [R1+0x40], R7 ;  /* 0x0000400701007387 */ /* 0x0003e20000100800 */
[----:B0-----:R-:W-:-:S03]  /*32230*/  LOP3.LUT R5, R28, 0x60, R22, 0xfe, !PT ;  /* 0x000000601c057812 */ /* 0x001fc600078efe16 */
[----:B------:R0:W-:Y:S04]  /*32240*/  STL [R1+0x44], R6 ;  /* 0x0000440601007387 */ /* 0x0001e80000100800 */
[----:B------:R2:W-:Y:S01]  /*32250*/  STL [R1+0x48], R5 ;  /* 0x0000480501007387 */ /* 0x0005e20000100800 */
[C-C-:B-1----:R-:W-:Y:S02]  /*32260*/  LOP3.LUT R7, R28.reuse, 0x64, R22.reuse, 0xfe, !PT ;  /* 0x000000641c077812 */ /* 0x142fe400078efe16 */
[----:B0-----:R-:W-:-:S03]  /*32270*/  LOP3.LUT R6, R28, 0x68, R22, 0xfe, !PT ;  /* 0x000000681c067812 */ /* 0x001fc600078efe16 */
[----:B------:R0:W-:Y:S01]  /*32280*/  STL [R1+0x4c], R7 ;  /* 0x00004c0701007387 */ /* 0x0001e20000100800 */
[----:B--2---:R-:W-:-:S03]  /*32290*/  LOP3.LUT R5, R28, 0x6c, R22, 0xfe, !PT ;  /* 0x0000006c1c057812 */ /* 0x004fc600078efe16 */
[----:B------:R1:W-:Y:S04]  /*322a0*/  STL [R1+0x50], R6 ;  /* 0x0000500601007387 */ /* 0x0003e80000100800 */
[----:B------:R2:W-:Y:S01]  /*322b0*/  STL [R1+0x54], R5 ;  /* 0x0000540501007387 */ /* 0x0005e20000100800 */
[C-C-:B0-----:R-:W-:Y:S02]  /*322c0*/  LOP3.LUT R7, R28.reuse, 0x70, R22.reuse, 0xfe, !PT ;  /* 0x000000701c077812 */ /* 0x141fe400078efe16 */
[----:B-1----:R-:W-:-:S03]  /*322d0*/  LOP3.LUT R6, R28, 0x74, R22, 0xfe, !PT ;  /* 0x000000741c067812 */ /* 0x002fc600078efe16 */
        /* <DEDUP_REMOVED lines=16> */
[----:B0-----:R-:W-:-:S03]  /*323e0*/  LOP3.LUT R7, R28, 0x9c, R22, 0xfe, !PT ;  /* 0x0000009c1c077812 */ /* 0x001fc600078efe16 */
[----:B------:R-:W-:Y:S01]  /*323f0*/  STL [R1+0xdb0], R17 ;  /* 0x000db01101007387 */ /* 0x000fe20000100800 */
[C-C-:B-1----:R-:W-:Y:S02]  /*32400*/  LOP3.LUT R6, R28.reuse, 0xa0, R22.reuse, 0xfe, !PT ;  /* 0x000000a01c067812 */ /* 0x142fe400078efe16 */
[C-C-:B--2---:R-:W-:Y:S01]  /*32410*/  LOP3.LUT R5, R28.reuse, 0x98, R22.reuse, 0xfe, !PT ;  /* 0x000000981c057812 */ /* 0x144fe200078efe16 */
[----:B------:R-:W-:Y:S04]  /*32420*/  STL [R1+0xdac], R18 ;  /* 0x000dac1201007387 */ /* 0x000fe80000100800 */
[----:B------:R-:W-:Y:S04]  /*32430*/  STL [R1+0xda8], R19 ;  /* 0x000da81301007387 */ /* 0x000fe80000100800 */
[----:B------:R0:W-:Y:S04]  /*32440*/  STL [R1+0x8c], R5 ;  /* 0x00008c0501007387 */ /* 0x0001e80000100800 */
[----:B------:R1:W-:Y:S01]  /*32450*/  STL [R1+0x90], R7 ;  /* 0x0000900701007387 */ /* 0x0003e20000100800 */
[----:B0-----:R-:W-:-:S03]  /*32460*/  LOP3.LUT R5, R28, 0xa4, R22, 0xfe, !PT ;  /* 0x000000a41c057812 */ /* 0x001fc600078efe16 */
[----:B------:R0:W-:Y:S01]  /*32470*/  STL [R1+0x94], R6 ;  /* 0x0000940601007387 */ /* 0x0001e20000100800 */
[----:B-1----:R-:W-:-:S03]  /*32480*/  LOP3.LUT R7, R28, 0xa8, R22, 0xfe, !PT ;  /* 0x000000a81c077812 */ /* 0x002fc600078efe16 */
[----:B------:R1:W-:Y:S01]  /*32490*/  STL [R1+0x98], R5 ;  /* 0x0000980501007387 */ /* 0x0003e20000100800 */
[----:B0-----:R-:W-:-:S03]  /*324a0*/  LOP3.LUT R6, R28, 0xac, R22, 0xfe, !PT ;  /* 0x000000ac1c067812 */ /* 0x001fc600078efe16 */
[----:B------:R0:W-:Y:S01]  /*324b0*/  STL [R1+0x9c], R7 ;  /* 0x00009c0701007387 */ /* 0x0001e20000100800 */
[----:B-1----:R-:W-:-:S03]  /*324c0*/  LOP3.LUT R5, R28, 0xb0, R22, 0xfe, !PT ;  /* 0x000000b01c057812 */ /* 0x002fc600078efe16 */
[----:B------:R1:W-:Y:S04]  /*324d0*/  STL [R1+0xa0], R6 ;  /* 0x0000a00601007387 */ /* 0x0003e80000100800 */
[----:B------:R2:W-:Y:S01]  /*324e0*/  STL [R1+0xa4], R5 ;  /* 0x0000a40501007387 */ /* 0x0005e20000100800 */
[C-C-:B0-----:R-:W-:Y:S02]  /*324f0*/  LOP3.LUT R7, R28.reuse, 0xb4, R22.reuse, 0xfe, !PT ;  /* 0x000000b41c077812 */ /* 0x141fe400078efe16 */
[----:B-1----:R-:W-:-:S03]  /*32500*/  LOP3.LUT R6, R28, 0xb8, R22, 0xfe, !PT ;  /* 0x000000b81c067812 */ /* 0x002fc600078efe16 */
[----:B------:R0:W-:Y:S01]  /*32510*/  STL [R1+0xa8], R7 ;  /* 0x0000a80701007387 */ /* 0x0001e20000100800 */
[----:B--2---:R-:W-:-:S03]  /*32520*/  LOP3.LUT R5, R28, 0xc0, R22, 0xfe, !PT ;  /* 0x000000c01c057812 */ /* 0x004fc600078efe16 */
[----:B------:R1:W-:Y:S04]  /*32530*/  STL [R1+0xac], R6 ;  /* 0x0000ac0601007387 */ /* 0x0003e80000100800 */
[----:B------:R-:W-:Y:S04]  /*32540*/  STL [R1+0xda4], R15 ;  /* 0x000da40f01007387 */ /* 0x000fe80000100800 */
[----:B------:R2:W-:Y:S01]  /*32550*/  STL [R1+0xb0], R5 ;  /* 0x0000b00501007387 */ /* 0x0005e20000100800 */
[C-C-:B0-----:R-:W-:Y:S02]  /*32560*/  LOP3.LUT R7, R28.reuse, 0xd0, R22.reuse, 0xfe, !PT ;  /* 0x000000d01c077812 */ /* 0x141fe400078efe16 */
[----:B-1----:R-:W-:-:S02]  /*32570*/  LOP3.LUT R6, R28, 0xd4, R22, 0xfe, !PT ;  /* 0x000000d41c067812 */ /* 0x002fc400078efe16 */
[----:B--2---:R-:W-:-:S05]  /*32580*/  LOP3.LUT R5, R28, 0xc4, R22, 0xfe, !PT ;  /* 0x000000c41c057812 */ /* 0x004fca00078efe16 */
[----:B------:R0:W-:Y:S04]  /*32590*/  STL [R1+0xb8], R5 ;  /* 0x0000b80501007387 */ /* 0x0001e80000100800 */
[----:B------:R1:W-:Y:S01]  /*325a0*/  STL [R1+0xc4], R7 ;  /* 0x0000c40701007387 */ /* 0x0003e20000100800 */
[----:B0-----:R-:W-:-:S03]  /*325b0*/  LOP3.LUT R5, R28, 0xd8, R22, 0xfe, !PT ;  /* 0x000000d81c057812 */ /* 0x001fc600078efe16 */
[----:B------:R0:W-:Y:S01]  /*325c0*/  STL [R1+0xc8], R6 ;  /* 0x0000c80601007387 */ /* 0x0001e20000100800 */
[----:B-1----:R-:W-:-:S03]  /*325d0*/  LOP3.LUT R7, R28, 0xdc, R22, 0xfe, !PT ;  /* 0x000000dc1c077812 */ /* 0x002fc600078efe16 */
[----:B------:R1:W-:Y:S01]  /*325e0*/  STL [R1+0xcc], R5 ;  /* 0x0000cc0501007387 */ /* 0x0003e20000100800 */
[C-C-:B------:R-:W-:Y:S02]  /*325f0*/  LOP3.LUT R17, R28.reuse, 0xe8, R22.reuse, 0xfe, !PT ;  /* 0x000000e81c117812 */ /* 0x140fe400078efe16 */
[C-C-:B0-----:R-:W-:Y:S01]  /*32600*/  LOP3.LUT R6, R28.reuse, 0xe0, R22.reuse, 0xfe, !PT ;  /* 0x000000e01c067812 */ /* 0x141fe200078efe16 */
[----:B------:R-:W-:Y:S01]  /*32610*/  STL [R1+0xd0], R7 ;  /* 0x0000d00701007387 */ /* 0x000fe20000100800 */
[----:B-1----:R-:W-:-:S03]  /*32620*/  LOP3.LUT R5, R28, 0xe4, R22, 0xfe, !PT ;  /* 0x000000e41c057812 */ /* 0x002fc600078efe16 */
[----:B------:R-:W-:Y:S01]  /*32630*/  STL [R1+0xd4], R6 ;  /* 0x0000d40601007387 */ /* 0x000fe20000100800 */
[----:B------:R-:W-:-:S03]  /*32640*/  LOP3.LUT R18, R28, 0xec, R22, 0xfe, !PT ;  /* 0x000000ec1c127812 */ /* 0x000fc600078efe16 */
[----:B------:R-:W-:Y:S04]  /*32650*/  STL [R1+0xd8], R5 ;  /* 0x0000d80501007387 */ /* 0x000fe80000100800 */
[----:B------:R0:W-:Y:S01]  /*32660*/  STL [R1+0xb4], R17 ;  /* 0x0000b41101007387 */ /* 0x0001e20000100800 */
[----:B------:R-:W-:-:S03]  /*32670*/  ISETP.LT.AND P1, PT, R2, UR15, !P0 ;  /* 0x0000000f02007c0c */ /* 0x000fc6000c721270 */
[----:B------:R1:W-:Y:S01]  /*32680*/  STL [R1+0xdc], R18 ;  /* 0x0000dc1201007387 */ /* 0x0003e20000100800 */
[----:B------:R-:W-:Y:S02]  /*32690*/  IADD3 R0, P2, PT, R20, UR12, RZ ;  /* 0x0000000c14007c10 */ /* 0x000fe4000ff5e0ff */
[C-C-:B------:R-:W-:Y:S01]  /*326a0*/  LOP3.LUT R3, R28.reuse, 0x10, R22.reuse, 0xfe, !PT ;  /* 0x000000101c037812 */ /* 0x140fe200078efe16 */
[----:B------:R-:W2:Y:S01]  /*326b0*/  LDS.128 R4, [R4+0x200] ;  /* 0x0002000004047984 */ /* 0x000ea20000000c00 */
[--C-:B0-----:R-:W-:Y:S01]  /*326c0*/  LOP3.LUT R17, R28, 0xf0, R22.reuse, 0xfe, !PT ;  /* 0x000000f01c117812 */ /* 0x101fe200078efe16 */
[----:B------:R-:W-:Y:S01]  /*326d0*/  IMAD R2, R2, R26, RZ ;  /* 0x0000001a02027224 */ /* 0x000fe200078e02ff */
[C-C-:B------:R-:W-:Y:S01]  /*326e0*/  LOP3.LUT R27, R28.reuse, 0x14, R22.reuse, 0xfe, !PT ;  /* 0x000000141c1b7812 */ /* 0x140fe200078efe16 */
[----:B------:R-:W0:Y:S01]  /*326f0*/  LDCU UR12, c[0x0][0x39c] ;  /* 0x00007380ff0c77ac */ /* 0x000e220008000800 */
[C-C-:B-1----:R-:W-:Y:S01]  /*32700*/  LOP3.LUT R18, R28.reuse, 0xf4, R22.reuse, 0xfe, !PT ;  /* 0x000000f41c127812 */ /* 0x142fe200078efe16 */
[----:B------:R1:W-:Y:S01]  /*32710*/  STL [R1+0x6c], R17 ;  /* 0x00006c1101007387 */ /* 0x0003e20000100800 */
[----:B------:R-:W-:-:S03]  /*32720*/  LOP3.LUT R29, R28, 0x18, R22, 0xfe, !PT ;  /* 0x000000181c1d7812 */ /* 0x000fc600078efe16 */
[----:B------:R0:W-:Y:S01]  /*32730*/  STL [R1+0x74], R18 ;  /* 0x0000741201007387 */ /* 0x0001e20000100800 */
[C-C-:B-1----:R-:W-:Y:S02]  /*32740*/  LOP3.LUT R17, R28.reuse, 0xf8, R22.reuse, 0xfe, !PT ;  /* 0x000000f81c117812 */ /* 0x142fe400078efe16 */
[C-C-:B------:R-:W-:Y:S02]  /*32750*/  LOP3.LUT R23, R28.reuse, 0x40, R22.reuse, 0xfe, !PT ;  /* 0x000000401c177812 */ /* 0x140fe400078efe16 */
[C-C-:B------:R-:W-:Y:S01]  /*32760*/  LOP3.LUT R21, R28.reuse, 0x44, R22.reuse, 0xfe, !PT ;  /* 0x000000441c157812 */ /* 0x140fe200078efe16 */
[----:B------:R1:W-:Y:S01]  /*32770*/  STL [R1+0x80], R17 ;  /* 0x0000801101007387 */ /* 0x0003e20000100800 */
[C-C-:B------:R-:W-:Y:S02]  /*32780*/  LOP3.LUT R19, R28.reuse, 0xc8, R22.reuse, 0xfe, !PT ;  /* 0x000000c81c137812 */ /* 0x140fe400078efe16 */
[C-C-:B------:R-:W-:Y:S02]  /*32790*/  LOP3.LUT R15, R28.reuse, 0xcc, R22.reuse, 0xfe, !PT ;  /* 0x000000cc1c0f7812 */ /* 0x140fe400078efe16 */
[----:B0-----:R-:W-:-:S02]  /*327a0*/  LOP3.LUT R18, R28, 0x38, R22, 0xfe, !PT ;  /* 0x000000381c127812 */ /* 0x001fc400078efe16 */
[----:B------:R-:W-:Y:S01]  /*327b0*/  LEA.HI.X.SX32 R20, R20, UR13, 0x1, P2 ;  /* 0x0000000d14147c11 */ /* 0x000fe200090f0eff */
[----:B------:R-:W0:Y:S01]  /*327c0*/  LDCU UR13, c[0x0][0x39c] ;  /* 0x00007380ff0d77ac */ /* 0x000e220008000800 */
[----:B-1----:R-:W-:Y:S02]  /*327d0*/  LOP3.LUT R17, R28, 0x34, R22, 0xfe, !PT ;  /* 0x000000341c117812 */ /* 0x002fe400078efe16 */
[C---:B------:R-:W-:Y:S02]  /*327e0*/  IADD3 R22, P2, PT, R2.reuse, R0, RZ ;  /* 0x0000000002167210 */ /* 0x040fe40007f5e0ff */
[----:B------:R-:W-:Y:S02]  /*327f0*/  ISETP.LT.AND P5, PT, R23, UR16, !P0 ;  /* 0x0000001017007c0c */ /* 0x000fe4000c7a1270 */
[C---:B------:R-:W-:Y:S01]  /*32800*/  ISETP.LT.AND P4, PT, R25.reuse, UR5, !P0 ;  /* 0x0000000519007c0c */ /* 0x040fe2000c781270 */
[----:B------:R-:W-:Y:S01]  /*32810*/  IMAD R25, R25, R26, RZ ;  /* 0x0000001a19197224 */ /* 0x000fe200078e02ff */
[----:B------:R-:W-:Y:S01]  /*32820*/  LEA.HI.X.SX32 R23, R2, R20, 0x1, P2 ;  /* 0x0000001402177211 */ /* 0x000fe200010f0eff */
[----:B------:R-:W2:Y:S01]  /*32830*/  LDL.LU R26, [R1+0xdb8] ;  /* 0x000db800011a7983 */ /* 0x000ea20000300800 */
[----:B----4-:R-:W-:Y:S01]  /*32840*/  ISETP.LT.AND P2, PT, R21, UR14, !P0 ;  /* 0x0000000e15007c0c */ /* 0x010fe2000c741270 */
[----:B------:R-:W1:Y:S02]  /*32850*/  LDCU UR5, c[0x0][0x39c] ;  /* 0x00007380ff0577ac */ /* 0x000e640008000800 */
[----:B------:R-:W4:Y:S01]  /*32860*/  LDL.LU R21, [R1+0xdb4] ;  /* 0x000db40001157983 */ /* 0x000f220000300800 */
[----:B------:R-:W-:-:S02]  /*32870*/  LOP3.LUT R28, R28, R24, RZ, 0xfc, !PT ;  /* 0x000000181c1c7212 */ /* 0x000fc400078efcff */
[----:B------:R-:W-:-:S05]  /*32880*/  PRMT R24, R16, 0x7770, RZ ;  /* 0x0000777010187816 */ /* 0x000fca00000000ff */
[----:B------:R0:W-:Y:S02]  /*32890*/  @P1 STG.E.U8 desc[UR8][R22.64], R24 ;  /* 0x0000001816001986 */ /* 0x0001e4000c101108 */
[----:B0-----:R-:W0:Y:S01]  /*328a0*/  LDC R22, c[0x0][0x3b8] ;  /* 0x0000ee00ff167b82 */ /* 0x001e220000000800 */
[C---:B------:R-:W-:Y:S02]  /*328b0*/  IADD3 R24, P1, PT, R25.reuse, R0, RZ ;  /* 0x0000000019187210 */ /* 0x040fe40007f3e0ff */
[----:B------:R-:W-:Y:S02]  /*328c0*/  PRMT R23, R12, 0x7770, RZ ;  /* 0x000077700c177816 */ /* 0x000fe400000000ff */
[----:B------:R-:W-:-:S05]  /*328d0*/  LEA.HI.X.SX32 R25, R25, R20, 0x1, P1 ;  /* 0x0000001419197211 */ /* 0x000fca00008f0eff */
[----:B------:R1:W-:Y:S02]  /*328e0*/  @P4 STG.E.U8 desc[UR8][R24.64], R23 ;  /* 0x0000001718004986 */ /* 0x0003e4000c101108 */
[----:B-1----:R-:W1:Y:S01]  /*328f0*/  LDC R25, c[0x0][0x3b8] ;  /* 0x0000ee00ff197b82 */ /* 0x002e620000000800 */
[C---:B--2---:R-:W-:Y:S02]  /*32900*/  ISETP.LT.AND P1, PT, R26.reuse, UR4, !P0 ;  /* 0x000000041a007c0c */ /* 0x044fe4000c721270 */
[C---:B----4-:R-:W-:Y:S01]  /*32910*/  ISETP.LT.AND P3, PT, R21.reuse, UR6, !P0 ;  /* 0x0000000615007c0c */ /* 0x050fe2000c761270 */
[-C--:B0-----:R-:W-:Y:S01]  /*32920*/  IMAD R21, R21, R22.reuse, RZ ;  /* 0x0000001615157224 */ /* 0x081fe200078e02ff */
[----:B------:R-:W0:Y:S01]  /*32930*/  LDCU UR4, c[0x0][0x39c] ;  /* 0x00007380ff0477ac */ /* 0x000e220008000800 */
[----:B------:R-:W-:-:S03]  /*32940*/  IMAD R26, R26, R22, RZ ;  /* 0x000000161a1a7224 */ /* 0x000fc600078e02ff */
[C---:B------:R-:W-:Y:S01]  /*32950*/  IADD3 R22, P6, PT, R21.reuse, R0, RZ ;  /* 0x0000000015167210 */ /* 0x040fe20007fde0ff */
[----:B------:R-:W2:Y:S03]  /*32960*/  LDCU UR6, c[0x0][0x39c] ;  /* 0x00007380ff0677ac */ /* 0x000ea60008000800 */
[----:B------:R-:W-:Y:S02]  /*32970*/  LEA.HI.X.SX32 R23, R21, R20, 0x1, P6 ;  /* 0x0000001415177211 */ /* 0x000fe400030f0eff */
[----:B---3--:R-:W-:-:S05]  /*32980*/  PRMT R21, R8, 0x7770, RZ ;  /* 0x0000777008157816 */ /* 0x008fca00000000ff */
[----:B------:R3:W-:Y:S02]  /*32990*/  @P3 STG.E.U8 desc[UR8][R22.64], R21 ;  /* 0x0000001516003986 */ /* 0x0007e4000c101108 */
[----:B---3--:R-:W3:Y:S01]  /*329a0*/  LDC R21, c[0x0][0x3b8] ;  /* 0x0000ee00ff157b82 */ /* 0x008ee20000000800 */
[C---:B------:R-:W-:Y:S02]  /*329b0*/  IADD3 R24, P4, PT, R26.reuse, R0, RZ ;  /* 0x000000001a187210 */ /* 0x040fe40007f9e0ff */
[C---:B------:R-:W-:Y:S01]  /*329c0*/  ISETP.LT.AND P6, PT, R3.reuse, UR12, !P0 ;  /* 0x0000000c03007c0c */ /* 0x040fe2000c7c1270 */
[----:B-1----:R-:W-:Y:S01]  /*329d0*/  IMAD R3, R3, R25, RZ ;  /* 0x0000001903037224 */ /* 0x002fe200078e02ff */
[----:B------:R-:W-:Y:S01]  /*329e0*/  LEA.HI.X.SX32 R25, R26, R20, 0x1, P4 ;  /* 0x000000141a197211 */ /* 0x000fe200020f0eff */
[----:B------:R-:W1:Y:S01]  /*329f0*/  LDCU UR12, c[0x0][0x39c] ;  /* 0x00007380ff0c77ac */ /* 0x000e620008000800 */
[----:B------:R-:W-:-:S05]  /*32a00*/  PRMT R26, R4, 0x7770, RZ ;  /* 0x00007770041a7816 */ /* 0x000fca00000000ff */
[----:B------:R4:W-:Y:S01]  /*32a10*/  @P1 STG.E.U8 desc[UR8][R24.64], R26 ;  /* 0x0000001a18001986 */ /* 0x0009e2000c101108 */
[----:B------:R-:W-:Y:S01]  /*32a20*/  ISETP.LT.AND P1, PT, R27, UR5, !P0 ;  /* 0x000000051b007c0c */ /* 0x000fe2000c721270 */
[----:B------:R-:W0:Y:S01]  /*32a30*/  LDCU UR5, c[0x0][0x39c] ;  /* 0x00007380ff0577ac */ /* 0x000e220008000800 */
[----:B------:R-:W-:Y:S01]  /*32a40*/  IADD3 R22, P3, PT, R3, R0, RZ ;  /* 0x0000000003167210 */ /* 0x000fe20007f7e0ff */
[-C--:B---3--:R-:W-:Y:S01]  /*32a50*/  IMAD R27, R27, R21.reuse, RZ ;  /* 0x000000151b1b7224 */ /* 0x088fe200078e02ff */
[----:B----4-:R-:W0:Y:S02]  /*32a60*/  LDL.LU R26, [R1] ;  /* 0x00000000011a7983 */ /* 0x010e240000300800 */
[----:B------:R-:W-:Y:S02]  /*32a70*/  LEA.HI.X.SX32 R23, R3, R20, 0x1, P3 ;  /* 0x0000001403177211 */ /* 0x000fe400018f0eff */
[----:B------:R-:W-:Y:S02]  /*32a80*/  IADD3 R24, P4, PT, R27, R0, RZ ;  /* 0x000000001b187210 */ /* 0x000fe40007f9e0ff */
[C---:B------:R-:W-:Y:S01]  /*32a90*/  ISETP.LT.AND P3, PT, R29.reuse, UR13, !P0 ;  /* 0x0000000d1d007c0c */ /* 0x040fe2000c761270 */
[----:B------:R-:W-:Y:S01]  /*32aa0*/  IMAD R29, R29, R21, RZ ;  /* 0x000000151d1d7224 */ /* 0x000fe200078e02ff */
[----:B------:R-:W-:Y:S01]  /*32ab0*/  PRMT R3, R16, 0x7771, RZ ;  /* 0x0000777110037816 */ /* 0x000fe200000000ff */
[----:B------:R-:W3:Y:S01]  /*32ac0*/  LDCU UR13, c[0x0][0x39c] ;  /* 0x00007380ff0d77ac */ /* 0x000ee20008000800 */
[----:B------:R-:W-:-:S02]  /*32ad0*/  LEA.HI.X.SX32 R25, R27, R20, 0x1, P4 ;  /* 0x000000141b197211 */ /* 0x000fc400020f0eff */
[----:B------:R-:W-:Y:S01]  /*32ae0*/  PRMT R21, R12, 0x7771, RZ ;  /* 0x000077710c157816 */ /* 0x000fe200000000ff */
[----:B------:R4:W-:Y:S04]  /*32af0*/  @P6 STG.E.U8 desc[UR8][R22.64], R3 ;  /* 0x0000000316006986 */ /* 0x0009e8000c101108 */
[----:B------:R-:W3:Y:S04]  /*32b00*/  LDL.LU R27, [R1+0x18] ;  /* 0x00001800011b7983 */ /* 0x000ee80000300800 */
[----:B------:R1:W-:Y:S01]  /*32b10*/  @P1 STG.E.U8 desc[UR8][R24.64], R21 ;  /* 0x0000001518001986 */ /* 0x0003e2000c101108 */
[----:B----4-:R-:W4:Y:S03]  /*32b20*/  LDC R3, c[0x0][0x3b8] ;  /* 0x0000ee00ff037b82 */ /* 0x010f260000000800 */
[----:B-1----:R-:W2:Y:S04]  /*32b30*/  LDL.LU R25, [R1+0x8] ;  /* 0x0000080001197983 */ /* 0x002ea80000300800 */
[----:B------:R-:W3:Y:S01]  /*32b40*/  LDL.LU R24, [R1+0xc] ;  /* 0x00000c0001187983 */ /* 0x000ee20000300800 */
[----:B------:R-:W-:-:S04]  /*32b50*/  IADD3 R22, P6, PT, R29, R0, RZ ;  /* 0x000000001d167210 */ /* 0x000fc80007fde0ff */
[----:B------:R-:W-:Y:S02]  /*32b60*/  LEA.HI.X.SX32 R23, R29, R20, 0x1, P6 ;  /* 0x000000141d177211 */ /* 0x000fe400030f0eff */
[----:B------:R-:W1:Y:S01]  /*32b70*/  LDC R29, c[0x0][0x3b8] ;  /* 0x0000ee00ff1d7b82 */ /* 0x000e620000000800 */
[C---:B0-----:R-:W-:Y:S01]  /*32b80*/  ISETP.LT.AND P4, PT, R26.reuse, UR4, !P0 ;  /* 0x000000041a007c0c */ /* 0x041fe2000c781270 */
[----:B----4-:R-:W-:Y:S01]  /*32b90*/  IMAD R3, R26, R3, RZ ;  /* 0x000000031a037224 */ /* 0x010fe200078e02ff */
[----:B------:R-:W-:Y:S01]  /*32ba0*/  PRMT R26, R8, 0x7771, RZ ;  /* 0x00007771081a7816 */ /* 0x000fe200000000ff */
[----:B------:R-:W0:Y:S04]  /*32bb0*/  LDCU UR4, c[0x0][0x39c] ;  /* 0x00007380ff0477ac */ /* 0x000e280008000800 */
[----:B------:R4:W-:Y:S02]  /*32bc0*/  @P3 STG.E.U8 desc[UR8][R22.64], R26 ;  /* 0x0000001a16003986 */ /* 0x0009e4000c101108 */
[----:B----4-:R-:W-:-:S04]  /*32bd0*/  IADD3 R22, P1, PT, R3, R0, RZ ;  /* 0x0000000003167210 */ /* 0x010fc80007f3e0ff */
[----:B------:R-:W-:Y:S02]  /*32be0*/  LEA.HI.X.SX32 R23, R3, R20, 0x1, P1 ;  /* 0x0000001403177211 */ /* 0x000fe400008f0eff */
[C---:B--2---:R-:W-:Y:S01]  /*32bf0*/  ISETP.LT.AND P3, PT, R25.reuse, UR6, !P0 ;  /* 0x0000000619007c0c */ /* 0x044fe2000c761270 */
[-C--:B-1----:R-:W-:Y:S01]  /*32c00*/  IMAD R21, R25, R29.reuse, RZ ;  /* 0x0000001d19157224 */ /* 0x082fe200078e02ff */
[----:B------:R-:W-:Y:S01]  /*32c10*/  PRMT R25, R4, 0x7771, RZ ;  /* 0x0000777104197816 */ /* 0x000fe200000000ff */
[----:B------:R-:W1:Y:S01]  /*32c20*/  LDCU UR6, c[0x0][0x39c] ;  /* 0x00007380ff0677ac */ /* 0x000e620008000800 */
[C---:B---3--:R-:W-:Y:S01]  /*32c30*/  ISETP.LT.AND P1, PT, R24.reuse, UR12, !P0 ;  /* 0x0000000c18007c0c */ /* 0x048fe2000c721270 */
[----:B------:R-:W-:Y:S02]  /*32c40*/  IMAD R3, R24, R29, RZ ;  /* 0x0000001d18037224 */ /* 0x000fe400078e02ff */
[----:B------:R2:W-:Y:S01]  /*32c50*/  @P4 STG.E.U8 desc[UR8][R22.64], R25 ;  /* 0x0000001916004986 */ /* 0x0005e2000c101108 */
[C---:B------:R-:W-:Y:S01]  /*32c60*/  IADD3 R24, P6, PT, R21.reuse, R0, RZ ;  /* 0x0000000015187210 */ /* 0x040fe20007fde0ff */
[----:B------:R-:W3:Y:S01]  /*32c70*/  LDCU UR12, c[0x0][0x39c] ;  /* 0x00007380ff0c77ac */ /* 0x000ee20008000800 */
[----:B------:R-:W-:Y:S01]  /*32c80*/  PRMT R26, R16, 0x7772, RZ ;  /* 0x00007772101a7816 */ /* 0x000fe200000000ff */
[----:B--2---:R-:W2:Y:S01]  /*32c90*/  LDL.LU R23, [R1+0x10] ;  /* 0x0000100001177983 */ /* 0x004ea20000300800 */
[----:B------:R-:W-:-:S05]  /*32ca0*/  LEA.HI.X.SX32 R25, R21, R20, 0x1, P6 ;  /* 0x0000001415197211 */ /* 0x000fca00030f0eff */
[----:B------:R4:W-:Y:S04]  /*32cb0*/  @P3 STG.E.U8 desc[UR8][R24.64], R26 ;  /* 0x0000001a18003986 */ /* 0x0009e8000c101108 */
[----:B----4-:R-:W0:Y:S01]  /*32cc0*/  LDL.LU R25, [R1+0x14] ;  /* 0x0000140001197983 */ /* 0x010e220000300800 */
[----:B------:R-:W-:Y:S02]  /*32cd0*/  IADD3 R22, P4, PT, R3, R0, RZ ;  /* 0x0000000003167210 */ /* 0x000fe40007f9e0ff */
[----:B------:R-:W-:Y:S02]  /*32ce0*/  ISETP.LT.AND P3, PT, R27, UR13, !P0 ;  /* 0x0000000d1b007c0c */ /* 0x000fe4000c761270 */
[----:B------:R-:W-:Y:S02]  /*32cf0*/  PRMT R26, R4, 0x7772, RZ ;  /* 0x00007772041a7816 */ /* 0x000fe400000000ff */
[----:B------:R-:W-:-:S02]  /*32d00*/  PRMT R16, R16, 0x7773, RZ ;  /* 0x0000777310107816 */ /* 0x000fc400000000ff */
[C---:B--2---:R-:W-:Y:S01]  /*32d10*/  ISETP.LT.AND P6, PT, R23.reuse, UR5, !P0 ;  /* 0x0000000517007c0c */ /* 0x044fe2000c7c1270 */
[----:B------:R-:W-:Y:S01]  /*32d20*/  IMAD R21, R23, R29, RZ ;  /* 0x0000001d17157224 */ /* 0x000fe200078e02ff */
[----:B------:R-:W-:Y:S01]  /*32d30*/  LEA.HI.X.SX32 R23, R3, R20, 0x1, P4 ;  /* 0x0000001403177211 */ /* 0x000fe200020f0eff */
[----:B------:R-:W2:Y:S01]  /*32d40*/  LDCU UR5, c[0x0][0x39c] ;  /* 0x00007380ff0577ac */ /* 0x000ea20008000800 */
[----:B------:R-:W-:-:S05]  /*32d50*/  PRMT R3, R12, 0x7772, RZ ;  /* 0x000077720c037816 */ /* 0x000fca00000000ff */
[----:B------:R4:W-:Y:S01]  /*32d60*/  @P1 STG.E.U8 desc[UR8][R22.64], R3 ;  /* 0x0000000316001986 */ /* 0x0009e2000c101108 */
[----:B0-----:R-:W-:Y:S01]  /*32d70*/  ISETP.LT.AND P4, PT, R25, UR4, !P0 ;  /* 0x0000000419007c0c */ /* 0x001fe2000c781270 */
[----:B------:R-:W0:Y:S01]  /*32d80*/  LDCU UR4, c[0x0][0x39c] ;  /* 0x00007380ff0477ac */ /* 0x000e220008000800 */
[----:B----4-:R-:W-:Y:S01]  /*32d90*/  IADD3 R22, P1, PT, R21, R0, RZ ;  /* 0x0000000015167210 */ /* 0x010fe20007f3e0ff */
[-C--:B------:R-:W-:Y:S01]  /*32da0*/  IMAD R3, R25, R29.reuse, RZ ;  /* 0x0000001d19037224 */ /* 0x080fe200078e02ff */
[----:B------:R-:W-:Y:S02]  /*32db0*/  PRMT R25, R8, 0x7772, RZ ;  /* 0x0000777208197816 */ /* 0x000fe400000000ff */
[----:B------:R-:W-:Y:S01]  /*32dc0*/  LEA.HI.X.SX32 R23, R21, R20, 0x1, P1 ;  /* 0x0000001415177211 */ /* 0x000fe200008f0eff */
[----:B------:R-:W-:Y:S01]  /*32dd0*/  IMAD R21, R27, R29, RZ ;  /* 0x0000001d1b157224 */ /* 0x000fe200078e02ff */
[-C--:B------:R-:W-:Y:S01]  /*32de0*/  IADD3 R24, P1, PT, R3, R0.reuse, RZ ;  /* 0x0000000003187210 */ /* 0x080fe20007f3e0ff */
[----:B------:R-:W4:Y:S04]  /*32df0*/  LDL.LU R27, [R1+0x34] ;  /* 0x00003400011b7983 */ /* 0x000f280000300800 */
[----:B------:R0:W-:Y:S02]  /*32e00*/  @P6 STG.E.U8 desc[UR8][R22.64], R25 ;  /* 0x0000001916006986 */ /* 0x0001e4000c101108 */
[----:B0-----:R-:W-:-:S02]  /*32e10*/  IADD3 R22, P6, PT, R21, R0, RZ ;  /* 0x0000000015167210 */ /* 0x001fc40007fde0ff */
[-C--:B------:R-:W-:Y:S02]  /*32e20*/  LEA.HI.X.SX32 R25, R3, R20.reuse, 0x1, P1 ;  /* 0x0000001403197211 */ /* 0x080fe400008f0eff */
[----:B------:R-:W-:Y:S01]  /*32e30*/  LEA.HI.X.SX32 R23, R21, R20, 0x1, P6 ;  /* 0x0000001415177211 */ /* 0x000fe200030f0eff */
[C---:B------:R-:W-:Y:S01]  /*32e40*/  IMAD R3, R17.reuse, R29, RZ ;  /* 0x0000001d11037224 */ /* 0x040fe200078e02ff */
[----:B-1----:R-:W-:Y:S01]  /*32e50*/  ISETP.LT.AND P1, PT, R17, UR6, !P0 ;  /* 0x0000000611007c0c */ /* 0x002fe2000c721270 */
[----:B------:R0:W-:Y:S01]  /*32e60*/  @P4 STG.E.U8 desc[UR8][R24.64], R26 ;  /* 0x0000001a18004986 */ /* 0x0001e2000c101108 */
[----:B---3--:R-:W-:Y:S01]  /*32e70*/  ISETP.LT.AND P6, PT, R28, UR12, !P0 ;  /* 0x0000000c1c007c0c */ /* 0x008fe2000c7c1270 */
[----:B------:R-:W4:Y:S02]  /*32e80*/  LDCU UR6, c[0x0][0x39c] ;  /* 0x00007380ff0677ac */ /* 0x000f240008000800 */
[----:B------:R-:W3:Y:S01]  /*32e90*/  LDL.LU R17, [R1+0xdb0] ;  /* 0x000db00001117983 */ /* 0x000ee20000300800 */
[----:B------:R-:W-:Y:S01]  /*32ea0*/  PRMT R12, R12, 0x7773, RZ ;  /* 0x000077730c0c7816 */ /* 0x000fe200000000ff */
[----:B------:R-:W1:Y:S02]  /*32eb0*/  LDCU UR12, c[0x0][0x39c] ;  /* 0x00007380ff0c77ac */ /* 0x000e640008000800 */
[----:B------:R-:W3:Y:S04]  /*32ec0*/  LDL.LU R29, [R1+0x38] ;  /* 0x00003800011d7983 */ /* 0x000ee80000300800 */
[----:B------:R1:W-:Y:S01]  /*32ed0*/  @P3 STG.E.U8 desc[UR8][R22.64], R16 ;  /* 0x0000001016003986 */ /* 0x0003e2000c101108 */
[----:B0-----:R-:W0:Y:S03]  /*32ee0*/  LDC R26, c[0x0][0x3b8] ;  /* 0x0000ee00ff1a7b82 */ /* 0x001e260000000800 */
[----:B-1----:R-:W3:Y:S01]  /*32ef0*/  LDL.LU R16, [R1+0x30] ;  /* 0x0000300001107983 */ /* 0x002ee20000300800 */
[----:B------:R-:W-:-:S04]  /*32f00*/  IADD3 R24, P4, PT, R3, R0, RZ ;  /* 0x0000000003187210 */ /* 0x000fc80007f9e0ff */
[----:B------:R-:W-:Y:S01]  /*32f10*/  LEA.HI.X.SX32 R25, R3, R20, 0x1, P4 ;  /* 0x0000001403197211 */ /* 0x000fe200020f0eff */
[-C--:B0-----:R-:W-:Y:S01]  /*32f20*/  IMAD R28, R28, R26.reuse, RZ ;  /* 0x0000001a1c1c7224 */ /* 0x081fe200078e02ff */
[C---:B--2---:R-:W-:Y:S01]  /*32f30*/  ISETP.LT.AND P3, PT, R18.reuse, UR5, !P0 ;  /* 0x0000000512007c0c */ /* 0x044fe2000c761270 */
[----:B------:R-:W-:Y:S02]  /*32f40*/  IMAD R3, R18, R26, RZ ;  /* 0x0000001a12037224 */ /* 0x000fe400078e02ff */
[----:B------:R0:W-:Y:S01]  /*32f50*/  @P1 STG.E.U8 desc[UR8][R24.64], R12 ;  /* 0x0000000c18001986 */ /* 0x0001e2000c101108 */
[----:B------:R-:W1:Y:S01]  /*32f60*/  LDCU UR5, c[0x0][0x39c] ;  /* 0x00007380ff0577ac */ /* 0x000e620008000800 */
[C---:B------:R-:W-:Y:S02]  /*32f70*/  IADD3 R22, P4, PT, R28.reuse, R0, RZ ;  /* 0x000000001c167210 */ /* 0x040fe40007f9e0ff */
[----:B------:R-:W2:Y:S02]  /*32f80*/  LDL.LU R18, [R1+0xdac] ;  /* 0x000dac0001127983 */ /* 0x000ea40000300800 */
[----:B------:R-:W-:-:S02]  /*32f90*/  LEA.HI.X.SX32 R23, R28, R20, 0x1, P4 ;  /* 0x000000141c177211 */ /* 0x000fc400020f0eff */
[----:B------:R-:W2:Y:S04]  /*32fa0*/  LDL.LU R21, [R1+0x40] ;  /* 0x0000400001157983 */ /* 0x000ea80000300800 */
[----:B------:R-:W2:Y:S01]  /*32fb0*/  LDL.LU R28, [R1+0x3c] ;  /* 0x00003c00011c7983 */ /* 0x000ea20000300800 */
[----:B0-----:R-:W-:-:S04]  /*32fc0*/  IADD3 R24, P1, PT, R3, R0, RZ ;  /* 0x0000000003187210 */ /* 0x001fc80007f3e0ff */
[----:B------:R-:W-:Y:S02]  /*32fd0*/  LEA.HI.X.SX32 R25, R3, R20, 0x1, P1 ;  /* 0x0000001403197211 */ /* 0x000fe400008f0eff */
[----:B----4-:R-:W-:Y:S02]  /*32fe0*/  ISETP.LT.AND P1, PT, R27, UR6, !P0 ;  /* 0x000000061b007c0c */ /* 0x010fe4000c721270 */
[----:B---3--:R-:W-:Y:S01]  /*32ff0*/  ISETP.LT.AND P4, PT, R16, UR4, !P0 ;  /* 0x0000000410007c0c */ /* 0x008fe2000c781270 */
[----:B------:R-:W2:Y:S01]  /*33000*/  LDCU UR4, c[0x0][0x39c] ;  /* 0x00007380ff0477ac */ /* 0x000ea20008000800 */
[----:B------:R-:W3:Y:S01]  /*33010*/  LDL.LU R16, [R1+0x44] ;  /* 0x0000440001107983 */ /* 0x000ee20000300800 */
[----:B------:R-:W-:Y:S01]  /*33020*/  PRMT R8, R8, 0x7773, RZ ;  /* 0x0000777308087816 */ /* 0x000fe200000000ff */
[----:B------:R-:W-:Y:S01]  /*33030*/  IMAD R3, R26, 0x40, R2 ;  /* 0x000000401a037824 */ /* 0x000fe200078e0202 */
[----:B------:R-:W-:Y:S01]  /*33040*/  PRMT R12, R4, 0x7773, RZ ;  /* 0x00007773040c7816 */ /* 0x000fe200000000ff */
[----:B------:R-:W4:Y:S01]  /*33050*/  LDL.LU R27, [R1+0x48] ;  /* 0x00004800011b7983 */ /* 0x000f220000300800 */
[----:B------:R-:W0:Y:S01]  /*33060*/  LDCU UR6, c[0x0][0x39c] ;  /* 0x00007380ff0677ac */ /* 0x000e220008000800 */
[----:B------:R-:W-:-:S02]  /*33070*/  IMAD R4, R26, 0x4, R3 ;  /* 0x000000041a047824 */ /* 0x000fc400078e0203 */
[----:B------:R1:W-:Y:S01]  /*33080*/  @P3 STG.E.U8 desc[UR8][R24.64], R8 ;  /* 0x0000000818003986 */ /* 0x0003e2000c101108 */
[----:B------:R-:W-:-:S03]  /*33090*/  IADD3 R2, P3, PT, R3, R0, RZ ;  /* 0x0000000003027210 */ /* 0x000fc60007f7e0ff */
[----:B------:R0:W-:Y:S01]  /*330a0*/  @P6 STG.E.U8 desc[UR8][R22.64], R12 ;  /* 0x0000000c16006986 */ /* 0x0001e2000c101108 */
[----:B------:R-:W-:Y:S02]  /*330b0*/  LEA.HI.X.SX32 R3, R3, R20, 0x1, P3 ;  /* 0x0000001403037211 */ /* 0x000fe400018f0eff */
[----:B-1----:R-:W-:Y:S02]  /*330c0*/  PRMT R8, R17, 0x7770, RZ ;  /* 0x0000777011087816 */ /* 0x002fe400000000ff */
[----:B0-----:R-:W-:-:S03]  /*330d0*/  IADD3 R22, P6, PT, R4, R0, RZ ;  /* 0x0000000004167210 */ /* 0x001fc60007fde0ff */
[----:B------:R0:W-:Y:S01]  /*330e0*/  @P5 STG.E.U8 desc[UR8][R2.64], R8 ;  /* 0x0000000802005986 */ /* 0x0001e2000c101108 */
[----:B------:R-:W-:Y:S01]  /*330f0*/  ISETP.LT.AND P3, PT, R29, UR5, !P0 ;  /* 0x000000051d007c0c */ /* 0x000fe2000c761270 */
[----:B------:R-:W3:Y:S01]  /*33100*/  LDCU UR5, c[0x0][0x39c] ;  /* 0x00007380ff0577ac */ /* 0x000ee20008000800 */
[----:B------:R-:W-:Y:S01]  /*33110*/  LEA.HI.X.SX32 R23, R4, R20, 0x1, P6 ;  /* 0x0000001404177211 */ /* 0x000fe200030f0eff */
[----:B------:R-:W-:Y:S01]  /*33120*/  IMAD R4, R26, 0x4, R4 ;  /* 0x000000041a047824 */ /* 0x000fe200078e0204 */
[----:B--2---:R-:W-:Y:S01]  /*33130*/  ISETP.LT.AND P5, PT, R28, UR4, !P0 ;  /* 0x000000041c007c0c */ /* 0x004fe2000c7a1270 */
[----:B------:R-:W2:Y:S01]  /*33140*/  LDL.LU R29, [R1+0x4c] ;  /* 0x00004c00011d7983 */ /* 0x000ea20000300800 */
[----:B------:R-:W4:Y:S01]  /*33150*/  LDCU UR4, c[0x0][0x39c] ;  /* 0x00007380ff0477ac */ /* 0x000f220008000800 */
[----:B------:R-:W-:Y:S02]  /*33160*/  PRMT R12, R9, 0x7770, RZ ;  /* 0x00007770090c7816 */ /* 0x000fe400000000ff */
[----:B------:R-:W2:Y:S01]  /*33170*/  LDL.LU R28, [R1+0x50] ;  /* 0x00005000011c7983 */ /* 0x000ea20000300800 */
[----:B0-----:R-:W-:Y:S01]  /*33180*/  PRMT R2, R13, 0x7770, RZ ;  /* 0x000077700d027816 */ /* 0x001fe200000000ff */
[----:B------:R-:W-:-:S04]  /*33190*/  IMAD R3, R26, 0x4, R4 ;  /* 0x000000041a037824 */ /* 0x000fc800078e0204 */
[----:B------:R0:W-:Y:S01]  /*331a0*/  @P2 STG.E.U8 desc[UR8][R22.64], R2 ;  /* 0x0000000216002986 */ /* 0x0001e2000c101108 */
[----:B------:R-:W-:Y:S02]  /*331b0*/  PRMT R8, R5, 0x7770, RZ ;  /* 0x0000777005087816 */ /* 0x000fe400000000ff */
[----:B0-----:R-:W-:-:S04]  /*331c0*/  IADD3 R22, P6, PT, R4, R0, RZ ;  /* 0x0000000004167210 */ /* 0x001fc80007fde0ff */
[----:B------:R-:W-:Y:S02]  /*331d0*/  LEA.HI.X.SX32 R23, R4, R20, 0x1, P6 ;  /* 0x0000001404177211 */ /* 0x000fe400030f0eff */
[----:B------:R-:W-:Y:S01]  /*331e0*/  IADD3 R2, P6, PT, R3, R0, RZ ;  /* 0x0000000003027210 */ /* 0x000fe20007fde0ff */
[----:B------:R-:W-:-:S03]  /*331f0*/  IMAD R4, R26, 0x4, R3 ;  /* 0x000000041a047824 */ /* 0x000fc600078e0203 */
[----:B------:R-:W-:Y:S01]  /*33200*/  LEA.HI.X.SX32 R3, R3, R20, 0x1, P6 ;  /* 0x0000001403037211 */ /* 0x000fe200030f0eff */
[----:B------:R0:W-:Y:S01]  /*33210*/  @P4 STG.E.U8 desc[UR8][R22.64], R12 ;  /* 0x0000000c16004986 */ /* 0x0001e2000c101108 */
[----:B------:R-:W-:Y:S01]  /*33220*/  ISETP.LT.AND P2, PT, R21, UR6, !P0 ;  /* 0x0000000615007c0c */ /* 0x000fe2000c741270 */
[----:B------:R-:W2:Y:S02]  /*33230*/  LDCU UR6, c[0x0][0x39c] ;  /* 0x00007380ff0677ac */ /* 0x000ea40008000800 */
[----:B------:R1:W-:Y:S04]  /*33240*/  @P1 STG.E.U8 desc[UR8][R2.64], R8 ;  /* 0x0000000802001986 */ /* 0x0003e8000c101108 */
[----:B------:R-:W2:Y:S01]  /*33250*/  LDL.LU R21, [R1+0x54] ;  /* 0x0000540001157983 */ /* 0x000ea20000300800 */
[----:B----4-:R-:W-:Y:S01]  /*33260*/  ISETP.LT.AND P1, PT, R27, UR4, !P0 ;  /* 0x000000041b007c0c */ /* 0x010fe2000c721270 */
[----:B------:R-:W4:Y:S02]  /*33270*/  LDCU UR4, c[0x0][0x39c] ;  /* 0x00007380ff0477ac */ /* 0x000f240008000800 */
[----:B------:R-:W4:Y:S01]  /*33280*/  LDL.LU R27, [R1+0x58] ;  /* 0x00005800011b7983 */ /* 0x000f220000300800 */
[----:B0-----:R-:W-:-:S02]  /*33290*/  IADD3 R22, P6, PT, R4, R0, RZ ;  /* 0x0000000004167210 */ /* 0x001fc40007fde0ff */
[----:B-1----:R-:W-:Y:S02]  /*332a0*/  PRMT R2, R17, 0x7771, RZ ;  /* 0x0000777111027816 */ /* 0x002fe400000000ff */
[----:B------:R-:W-:Y:S01]  /*332b0*/  LEA.HI.X.SX32 R23, R4, R20, 0x1, P6 ;  /* 0x0000001404177211 */ /* 0x000fe200030f0eff */
[----:B------:R-:W-:Y:S01]  /*332c0*/  IMAD R4, R26, 0x4, R4 ;  /* 0x000000041a047824 */ /* 0x000fe200078e0204 */
[----:B---3--:R-:W-:Y:S01]  /*332d0*/  ISETP.LT.AND P4, PT, R16, UR5, !P0 ;  /* 0x0000000510007c0c */ /* 0x008fe2000c781270 */
[----:B------:R-:W0:Y:S02]  /*332e0*/  LDCU UR5, c[0x0][0x39c] ;  /* 0x00007380ff0577ac */ /* 0x000e240008000800 */
[----:B------:R1:W-:Y:S01]  /*332f0*/  @P3 STG.E.U8 desc[UR8][R22.64], R2 ;  /* 0x0000000216003986 */ /* 0x0003e2000c101108 */
[----:B------:R-:W-:Y:S01]  /*33300*/  IMAD R3, R26, 0x4, R4 ;  /* 0x000000041a037824 */ /* 0x000fe200078e0204 */
[----:B------:R-:W-:-:S03]  /*33310*/  PRMT R12, R13, 0x7771, RZ ;  /* 0x000077710d0c7816 */ /* 0x000fc600000000ff */
[----:B------:R-:W-:Y:S01]  /*33320*/  IMAD R8, R26, 0x4, R3 ;  /* 0x000000041a087824 */ /* 0x000fe200078e0203 */
[C---:B-1----:R-:W-:Y:S02]  /*33330*/  IADD3 R22, P6, PT, R4.reuse, R0, RZ ;  /* 0x0000000004167210 */ /* 0x042fe40007fde0ff */
[----:B--2---:R-:W-:Y:S01]  /*33340*/  ISETP.LT.AND P3, PT, R29, UR6, !P0 ;  /* 0x000000061d007c0c */ /* 0x004fe2000c761270 */
[----:B------:R-:W4:Y:S01]  /*33350*/  LDCU UR6, c[0x0][0x39c] ;  /* 0x00007380ff0677ac */ /* 0x000f220008000800 */
[----:B------:R-:W2:Y:S01]  /*33360*/  LDL.LU R29, [R1+0x60] ;  /* 0x00006000011d7983 */ /* 0x000ea20000300800 */
[----:B------:R-:W-:Y:S02]  /*33370*/  LEA.HI.X.SX32 R23, R4, R20, 0x1, P6 ;  /* 0x0000001404177211 */ /* 0x000fe400030f0eff */
[----:B------:R-:W-:Y:S01]  /*33380*/  IADD3 R2, P6, PT, R3, R0, RZ ;  /* 0x0000000003027210 */ /* 0x000fe20007fde0ff */
[----:B------:R-:W3:Y:S01]  /*33390*/  LDL.LU R16, [R1+0x64] ;  /* 0x0000640001107983 */ /* 0x000ee20000300800 */
[----:B------:R-:W-:-:S02]  /*333a0*/  PRMT R4, R9, 0x7771, RZ ;  /* 0x0000777109047816 */ /* 0x000fc400000000ff */
[----:B------:R-:W-:Y:S01]  /*333b0*/  LEA.HI.X.SX32 R3, R3, R20, 0x1, P6 ;  /* 0x0000001403037211 */ /* 0x000fe200030f0eff */
[----:B------:R1:W-:Y:S04]  /*333c0*/  @P5 STG.E.U8 desc[UR8][R22.64], R12 ;  /* 0x0000000c16005986 */ /* 0x0003e8000c101108 */
[----:B------:R0:W-:Y:S01]  /*333d0*/  @P2 STG.E.U8 desc[UR8][R2.64], R4 ;  /* 0x0000000402002986 */ /* 0x0001e2000c101108 */
[----:B-1----:R-:W-:-:S04]  /*333e0*/  IADD3 R22, P6, PT, R8, R0, RZ ;  /* 0x0000000008167210 */ /* 0x002fc80007fde0ff */
[----:B------:R-:W-:Y:S02]  /*333f0*/  LEA.HI.X.SX32 R23, R8, R20, 0x1, P6 ;  /* 0x0000001408177211 */ /* 0x000fe400030f0eff */
[----:B0-----:R-:W-:-:S05]  /*33400*/  PRMT R2, R5, 0x7771, RZ ;  /* 0x0000777105027816 */ /* 0x001fca00000000ff */
[----:B------:R0:W-:Y:S01]  /*33410*/  @P4 STG.E.U8 desc[UR8][R22.64], R2 ;  /* 0x0000000216004986 */ /* 0x0001e2000c101108 */
[----:B------:R-:W-:Y:S01]  /*33420*/  ISETP.LT.AND P2, PT, R21, UR5, !P0 ;  /* 0x0000000515007c0c */ /* 0x000fe2000c741270 */
[C---:B------:R-:W-:Y:S02]  /*33430*/  IMAD R8, R26.reuse, 0x4, R8 ;  /* 0x000000041a087824 */ /* 0x040fe400078e0208 */
[----:B------:R-:W3:Y:S01]  /*33440*/  LDL.LU R21, [R1+0x68] ;  /* 0x0000680001157983 */ /* 0x000ee20000300800 */
[----:B------:R-:W-:Y:S01]  /*33450*/  PRMT R12, R17, 0x7772, RZ ;  /* 0x00007772110c7816 */ /* 0x000fe200000000ff */
[----:B------:R-:W3:Y:S01]  /*33460*/  LDCU UR5, c[0x0][0x39c] ;  /* 0x00007380ff0577ac */ /* 0x000ee20008000800 */
[----:B----4-:R-:W-:Y:S01]  /*33470*/  ISETP.LT.AND P4, PT, R27, UR6, !P0 ;  /* 0x000000061b007c0c */ /* 0x010fe2000c781270 */
[----:B------:R-:W-:Y:S01]  /*33480*/  IMAD R3, R26, 0x4, R8 ;  /* 0x000000041a037824 */ /* 0x000fe200078e0208 */
[----:B------:R-:W4:Y:S01]  /*33490*/  LDL.LU R27, [R1+0x24] ;  /* 0x00002400011b7983 */ /* 0x000f220000300800 */
[C---:B0-----:R-:W-:Y:S01]  /*334a0*/  IADD3 R22, P6, PT, R8.reuse, R0, RZ ;  /* 0x0000000008167210 */ /* 0x041fe20007fde0ff */
[----:B------:R-:W0:Y:S03]  /*334b0*/  LDCU UR6, c[0x0][0x39c] ;  /* 0x00007380ff0677ac */ /* 0x000e260008000800 */
[----:B------:R-:W-:Y:S01]  /*334c0*/  LEA.HI.X.SX32 R23, R8, R20, 0x1, P6 ;  /* 0x0000001408177211 */ /* 0x000fe200030f0eff */
[----:B------:R-:W-:Y:S01]  /*334d0*/  IMAD R8, R26, 0x4, R3 ;  /* 0x000000041a087824 */ /* 0x000fe200078e0203 */
[----:B------:R-:W-:-:S02]  /*334e0*/  IADD3 R2, P6, PT, R3, R0, RZ ;  /* 0x0000000003027210 */ /* 0x000fc40007fde0ff */
[----:B------:R-:W-:Y:S01]  /*334f0*/  ISETP.LT.AND P5, PT, R28, UR4, !P0 ;  /* 0x000000041c007c0c */ /* 0x000fe2000c7a1270 */
[----:B------:R1:W-:Y:S01]  /*33500*/  @P1 STG.E.U8 desc[UR8][R22.64], R12 ;  /* 0x0000000c16001986 */ /* 0x0003e2000c101108 */
[----:B------:R-:W-:Y:S01]  /*33510*/  PRMT R4, R13, 0x7772, RZ ;  /* 0x000077720d047816 */ /* 0x000fe200000000ff */
[----:B------:R-:W2:Y:S01]  /*33520*/  LDCU UR4, c[0x0][0x39c] ;  /* 0x00007380ff0477ac */ /* 0x000ea20008000800 */
[----:B------:R-:W-:-:S05]  /*33530*/  LEA.HI.X.SX32 R3, R3, R20, 0x1, P6 ;  /* 0x0000001403037211 */ /* 0x000fca00030f0eff */
[----:B------:R0:W-:Y:S01]  /*33540*/  @P3 STG.E.U8 desc[UR8][R2.64], R4 ;  /* 0x0000000402003986 */ /* 0x0001e2000c101108 */
[----:B-1----:R-:W-:-:S04]  /*33550*/  IADD3 R22, P6, PT, R8, R0, RZ ;  /* 0x0000000008167210 */ /* 0x002fc80007fde0ff */
[----:B------:R-:W-:Y:S02]  /*33560*/  LEA.HI.X.SX32 R23, R8, R20, 0x1, P6 ;  /* 0x0000001408177211 */ /* 0x000fe400030f0eff */
[----:B0-----:R-:W-:-:S05]  /*33570*/  PRMT R2, R9, 0x7772, RZ ;  /* 0x0000777209027816 */ /* 0x001fca00000000ff */
[----:B------:R0:W-:Y:S02]  /*33580*/  @P5 STG.E.U8 desc[UR8][R22.64], R2 ;  /* 0x0000000216005986 */ /* 0x0001e4000c101108 */
[----:B0-----:R-:W0:Y:S01]  /*33590*/  LDC R22, c[0x0][0x3b8] ;  /* 0x0000ee00ff167b82 */ /* 0x001e220000000800 */
[----:B--2---:R-:W-:Y:S01]  /*335a0*/  ISETP.LT.AND P1, PT, R29, UR4, !P0 ;  /* 0x000000041d007c0c */ /* 0x004fe2000c721270 */
[----:B------:R-:W4:Y:S01]  /*335b0*/  LDCU UR4, c[0x0][0x39c] ;  /* 0x00007380ff0477ac */ /* 0x000f220008000800 */
[----:B------:R-:W2:Y:S01]  /*335c0*/  LDL.LU R29, [R1+0x70] ;  /* 0x00007000011d7983 */ /* 0x000ea20000300800 */
[----:B------:R-:W-:-:S03]  /*335d0*/  IMAD R8, R26, 0x4, R8 ;  /* 0x000000041a087824 */ /* 0x000fc600078e0208 */
[----:B------:R-:W2:Y:S02]  /*335e0*/  LDL.LU R28, [R1+0x78] ;  /* 0x00007800011c7983 */ /* 0x000ea40000300800 */
[----:B------:R-:W-:Y:S02]  /*335f0*/  IADD3 R2, P6, PT, R8, R0, RZ ;  /* 0x0000000008027210 */ /* 0x000fe40007fde0ff */
[----:B---3--:R-:W-:Y:S01]  /*33600*/  ISETP.LT.AND P3, PT, R16, UR5, !P0 ;  /* 0x0000000510007c0c */ /* 0x008fe2000c761270 */
[----:B------:R-:W3:Y:S01]  /*33610*/  LDL.LU R26, [R1+0x7c] ;  /* 0x00007c00011a7983 */ /* 0x000ee20000300800 */
[----:B------:R-:W-:Y:S01]  /*33620*/  LEA.HI.X.SX32 R3, R8, R20, 0x1, P6 ;  /* 0x0000001408037211 */ /* 0x000fe200030f0eff */
[----:B------:R-:W2:Y:S02]  /*33630*/  LDCU UR5, c[0x0][0x39c] ;  /* 0x00007380ff0577ac */ /* 0x000ea40008000800 */
[----:B------:R-:W3:Y:S01]  /*33640*/  LDL.LU R25, [R1+0x84] ;  /* 0x0000840001197983 */ /* 0x000ee20000300800 */
[----:B0-----:R-:W-:Y:S01]  /*33650*/  IMAD R4, R22, 0x4, R8 ;  /* 0x0000000416047824 */ /* 0x001fe200078e0208 */
[----:B------:R-:W-:-:S04]  /*33660*/  PRMT R8, R17, 0x7773, RZ ;  /* 0x0000777311087816 */ /* 0x000fc800000000ff */
[----:B------:R-:W-:Y:S01]  /*33670*/  IADD3 R16, P6, PT, R4, R0, RZ ;  /* 0x0000000004107210 */ /* 0x000fe20007fde0ff */
[----:B------:R-:W-:-:S03]  /*33680*/  IMAD R12, R22, 0x4, R4 ;  /* 0x00000004160c7824 */ /* 0x000fc600078e0204 */
[----:B------:R-:W-:Y:S02]  /*33690*/  LEA.HI.X.SX32 R17, R4, R20, 0x1, P6 ;  /* 0x0000001404117211 */ /* 0x000fe400030f0eff */
[C---:B----4-:R-:W-:Y:S01]  /*336a0*/  ISETP.LT.AND P6, PT, R27.reuse, UR4, !P0 ;  /* 0x000000041b007c0c */ /* 0x050fe2000c7c1270 */
[----:B------:R-:W-:Y:S01]  /*336b0*/  IMAD R4, R27, R22, RZ ;  /* 0x000000161b047224 */ /* 0x000fe200078e02ff */
[----:B------:R-:W-:Y:S01]  /*336c0*/  ISETP.LT.AND P5, PT, R21, UR6, !P0 ;  /* 0x0000000615007c0c */ /* 0x000fe2000c7a1270 */
[----:B------:R-:W4:Y:S01]  /*336d0*/  LDL.LU R27, [R1+0x88] ;  /* 0x00008800011b7983 */ /* 0x000f220000300800 */
[----:B------:R-:W-:Y:S01]  /*336e0*/  PRMT R21, R5, 0x7772, RZ ;  /* 0x0000777205157816 */ /* 0x000fe200000000ff */
[----:B------:R-:W0:Y:S04]  /*336f0*/  LDCU UR6, c[0x0][0x39c] ;  /* 0x00007380ff0677ac */ /* 0x000e280008000800 */
[----:B------:R1:W-:Y:S01]  /*33700*/  @P2 STG.E.U8 desc[UR8][R2.64], R21 ;  /* 0x0000001502002986 */ /* 0x0003e2000c101108 */
[----:B------:R-:W-:Y:S01]  /*33710*/  PRMT R13, R13, 0x7773, RZ ;  /* 0x000077730d0d7816 */ /* 0x000fe200000000ff */
[----:B------:R-:W0:Y:S02]  /*33720*/  LDCU UR4, c[0x0][0x39c] ;  /* 0x00007380ff0477ac */ /* 0x000e240008000800 */
[----:B------:R0:W-:Y:S01]  /*33730*/  @P4 STG.E.U8 desc[UR8][R16.64], R8 ;  /* 0x0000000810004986 */ /* 0x0001e2000c101108 */
[----:B-1----:R-:W-:-:S04]  /*33740*/  IADD3 R2, P2, PT, R12, R0, RZ ;  /* 0x000000000c027210 */ /* 0x002fc80007f5e0ff */
[----:B------:R-:W-:Y:S01]  /*33750*/  LEA.HI.X.SX32 R3, R12, R20, 0x1, P2 ;  /* 0x000000140c037211 */ /* 0x000fe200010f0eff */
[----:B0-----:R-:W-:-:S04]  /*33760*/  IMAD R8, R22, 0x4, R12 ;  /* 0x0000000416087824 */ /* 0x001fc800078e020c */
[----:B------:R0:W-:Y:S01]  /*33770*/  @P1 STG.E.U8 desc[UR8][R2.64], R13 ;  /* 0x0000000d02001986 */ /* 0x0001e2000c101108 */
[----:B------:R-:W-:Y:S02]  /*33780*/  PRMT R9, R9, 0x7773, RZ ;  /* 0x0000777309097816 */ /* 0x000fe400000000ff */
[-C--:B------:R-:W-:Y:S02]  /*33790*/  IADD3 R12, P4, PT, R4, R0.reuse, RZ ;  /* 0x00000000040c7210 */ /* 0x080fe40007f9e0ff */
[----:B0-----:R-:W-:-:S04]  /*337a0*/  IADD3 R2, P1, PT, R8, R0, RZ ;  /* 0x0000000008027210 */ /* 0x001fc80007f3e0ff */
[-C--:B------:R-:W-:Y:S02]  /*337b0*/  LEA.HI.X.SX32 R3, R8, R20.reuse, 0x1, P1 ;  /* 0x0000001408037211 */ /* 0x080fe400008f0eff */
[----:B--2---:R-:W-:Y:S01]  /*337c0*/  ISETP.LT.AND P2, PT, R29, UR5, !P0 ;  /* 0x000000051d007c0c */ /* 0x004fe2000c741270 */
[----:B------:R-:W4:Y:S01]  /*337d0*/  LDCU UR5, c[0x0][0x39c] ;  /* 0x00007380ff0577ac */ /* 0x000f220008000800 */
[----:B------:R-:W2:Y:S01]  /*337e0*/  LDL.LU R29, [R1+0x8c] ;  /* 0x00008c00011d7983 */ /* 0x000ea20000300800 */
[----:B------:R-:W-:Y:S01]  /*337f0*/  IMAD R8, R22, 0x8, R8 ;  /* 0x0000000816087824 */ /* 0x000fe200078e0208 */
[----:B------:R-:W-:Y:S02]  /*33800*/  LEA.HI.X.SX32 R13, R4, R20, 0x1, P4 ;  /* 0x00000014040d7211 */ /* 0x000fe400020f0eff */
[----:B------:R0:W-:Y:S01]  /*33810*/  @P3 STG.E.U8 desc[UR8][R2.64], R9 ;  /* 0x0000000902003986 */ /* 0x0001e2000c101108 */
[----:B------:R-:W-:Y:S01]  /*33820*/  ISETP.LT.AND P4, PT, R28, UR6, !P0 ;  /* 0x000000061c007c0c */ /* 0x000fe2000c781270 */
[----:B------:R-:W2:Y:S02]  /*33830*/  LDCU UR6, c[0x0][0x39c] ;  /* 0x00007380ff0677ac */ /* 0x000ea40008000800 */
[----:B------:R-:W2:Y:S01]  /*33840*/  LDL.LU R28, [R1+0x90] ;  /* 0x00009000011c7983 */ /* 0x000ea20000300800 */
[----:B------:R-:W-:-:S02]  /*33850*/  PRMT R4, R5, 0x7773, RZ ;  /* 0x0000777305047816 */ /* 0x000fc400000000ff */
[----:B------:R-:W-:Y:S02]  /*33860*/  PRMT R5, R18, 0x7770, RZ ;  /* 0x0000777012057816 */ /* 0x000fe400000000ff */
[----:B0-----:R-:W-:-:S04]  /*33870*/  IADD3 R2, P3, PT, R8, R0, RZ ;  /* 0x0000000008027210 */ /* 0x001fc80007f7e0ff */
[----:B------:R-:W-:Y:S01]  /*33880*/  LEA.HI.X.SX32 R3, R8, R20, 0x1, P3 ;  /* 0x0000001408037211 */ /* 0x000fe200018f0eff */
[----:B------:R0:W-:Y:S01]  /*33890*/  @P6 STG.E.U8 desc[UR8][R12.64], R4 ;  /* 0x000000040c006986 */ /* 0x0001e2000c101108 */
[----:B---3--:R-:W-:Y:S01]  /*338a0*/  ISETP.LT.AND P1, PT, R26, UR12, !P0 ;  /* 0x0000000c1a007c0c */ /* 0x008fe2000c721270 */
[----:B------:R-:W-:Y:S01]  /*338b0*/  IMAD R9, R22, 0x4, R8 ;  /* 0x0000000416097824 */ /* 0x000fe200078e0208 */
[----:B------:R-:W-:Y:S01]  /*338c0*/  ISETP.LT.AND P3, PT, R25, UR4, !P0 ;  /* 0x0000000419007c0c */ /* 0x000fe2000c761270 */
[----:B------:R1:W-:Y:S01]  /*338d0*/  @P5 STG.E.U8 desc[UR8][R2.64], R5 ;  /* 0x0000000502005986 */ /* 0x0003e2000c101108 */
[----:B------:R-:W3:Y:S03]  /*338e0*/  LDCU UR4, c[0x0][0x39c] ;  /* 0x00007380ff0477ac */ /* 0x000ee60008000800 */
[----:B------:R-:W2:Y:S01]  /*338f0*/  LDL.LU R26, [R1+0x94] ;  /* 0x00009400011a7983 */ /* 0x000ea20000300800 */
[----:B------:R-:W0:Y:S01]  /*33900*/  LDCU UR12, c[0x0][0x39c] ;  /* 0x00007380ff0c77ac */ /* 0x000e220008000800 */
[----:B----4-:R-:W-:Y:S01]  /*33910*/  ISETP.LT.AND P5, PT, R27, UR5, !P0 ;  /* 0x000000051b007c0c */ /* 0x010fe2000c7a1270 */
[----:B------:R-:W4:Y:S01]  /*33920*/  LDCU UR5, c[0x0][0x39c] ;  /* 0x00007380ff0577ac */ /* 0x000f220008000800 */
[----:B------:R-:W4:Y:S01]  /*33930*/  LDL.LU R27, [R1+0x98] ;  /* 0x00009800011b7983 */ /* 0x000f220000300800 */
[----:B0-----:R-:W-:-:S02]  /*33940*/  IADD3 R4, P6, PT, R9, R0, RZ ;  /* 0x0000000009047210 */ /* 0x001fc40007fde0ff */
[----:B-1----:R-:W-:Y:S02]  /*33950*/  PRMT R2, R14, 0x7770, RZ ;  /* 0x000077700e027816 */ /* 0x002fe400000000ff */
[----:B------:R-:W-:Y:S01]  /*33960*/  LEA.HI.X.SX32 R5, R9, R20, 0x1, P6 ;  /* 0x0000001409057211 */ /* 0x000fe200030f0eff */
[----:B------:R-:W-:-:S04]  /*33970*/  IMAD R9, R22, 0x4, R9 ;  /* 0x0000000416097824 */ /* 0x000fc800078e0209 */
[----:B------:R0:W-:Y:S01]  /*33980*/  @P2 STG.E.U8 desc[UR8][R4.64], R2 ;  /* 0x0000000204002986 */ /* 0x0001e2000c101108 */
[----:B------:R-:W-:Y:S02]  /*33990*/  PRMT R12, R10, 0x7770, RZ ;  /* 0x000077700a0c7816 */ /* 0x000fe400000000ff */
[----:B------:R-:W-:Y:S02]  /*339a0*/  PRMT R8, R6, 0x7770, RZ ;  /* 0x0000777006087816 */ /* 0x000fe400000000ff */
[----:B0-----:R-:W-:Y:S01]  /*339b0*/  IADD3 R2, P6, PT, R9, R0, RZ ;  /* 0x0000000009027210 */ /* 0x001fe20007fde0ff */
[----:B------:R-:W-:-:S03]  /*339c0*/  IMAD R5, R22, 0x4, R9 ;  /* 0x0000000416057824 */ /* 0x000fc600078e0209 */
[----:B------:R-:W-:Y:S01]  /*339d0*/  LEA.HI.X.SX32 R3, R9, R20, 0x1, P6 ;  /* 0x0000001409037211 */ /* 0x000fe200030f0eff */
[----:B------:R-:W-:Y:S01]  /*339e0*/  IMAD R9, R22, 0x4, R5 ;  /* 0x0000000416097824 */ /* 0x000fe200078e0205 */
[----:B------:R-:W-:-:S03]  /*339f0*/  IADD3 R4, P6, PT, R5, R0, RZ ;  /* 0x0000000005047210 */ /* 0x000fc60007fde0ff */
[----:B------:R0:W-:Y:S01]  /*33a00*/  @P4 STG.E.U8 desc[UR8][R2.64], R12 ;  /* 0x0000000c02004986 */ /* 0x0001e2000c101108 */
[----:B------:R-:W-:Y:S02]  /*33a10*/  LEA.HI.X.SX32 R5, R5, R20, 0x1, P6 ;  /* 0x0000001405057211 */ /* 0x000fe400030f0eff */
[----:B--2---:R-:W-:Y:S01]  /*33a20*/  ISETP.LT.AND P2, PT, R29, UR6, !P0 ;  /* 0x000000061d007c0c */ /* 0x004fe2000c741270 */
[----:B------:R-:W1:Y:S01]  /*33a30*/  LDCU UR6, c[0x0][0x39c] ;  /* 0x00007380ff0677ac */ /* 0x000e620008000800 */
[----:B------:R-:W2:Y:S01]  /*33a40*/  LDL.LU R29, [R1+0x9c] ;  /* 0x00009c00011d7983 */ /* 0x000ea20000300800 */
[----:B0-----:R-:W-:-:S03]  /*33a50*/  IADD3 R2, P6, PT, R9, R0, RZ ;  /* 0x0000000009027210 */ /* 0x001fc60007fde0ff */
[----:B------:R-:W2:Y:S01]  /*33a60*/  LDL.LU R25, [R1+0xa0] ;  /* 0x0000a00001197983 */ /* 0x000ea20000300800 */
[----:B---3--:R-:W-:Y:S01]  /*33a70*/  ISETP.LT.AND P4, PT, R28, UR4, !P0 ;  /* 0x000000041c007c0c */ /* 0x008fe2000c781270 */
[----:B------:R-:W2:Y:S02]  /*33a80*/  LDCU UR4, c[0x0][0x39c] ;  /* 0x00007380ff0477ac */ /* 0x000ea40008000800 */
[----:B------:R-:W3:Y:S01]  /*33a90*/  LDL.LU R28, [R1+0xa4] ;  /* 0x0000a400011c7983 */ /* 0x000ee20000300800 */
[----:B------:R-:W-:-:S03]  /*33aa0*/  LEA.HI.X.SX32 R3, R9, R20, 0x1, P6 ;  /* 0x0000001409037211 */ /* 0x000fc600030f0eff */
[----:B------:R0:W-:Y:S02]  /*33ab0*/  @P1 STG.E.U8 desc[UR8][R4.64], R8 ;  /* 0x0000000804001986 */ /* 0x0001e4000c101108 */
[----:B0-----:R-:W-:-:S05]  /*33ac0*/  PRMT R4, R18, 0x7771, RZ ;  /* 0x0000777112047816 */ /* 0x001fca00000000ff */
[----:B------:R0:W-:Y:S01]  /*33ad0*/  @P3 STG.E.U8 desc[UR8][R2.64], R4 ;  /* 0x0000000402003986 */ /* 0x0001e2000c101108 */
[----:B----4-:R-:W-:Y:S01]  /*33ae0*/  ISETP.LT.AND P1, PT, R26, UR5, !P0 ;  /* 0x000000051a007c0c */ /* 0x010fe2000c721270 */
[----:B------:R-:W-:Y:S01]  /*33af0*/  IMAD R9, R22, 0x4, R9 ;  /* 0x0000000416097824 */ /* 0x000fe200078e0209 */
[----:B------:R-:W-:Y:S01]  /*33b00*/  PRMT R12, R14, 0x7771, RZ ;  /* 0x000077710e0c7816 */ /* 0x000fe200000000ff */
[----:B------:R-:W4:Y:S01]  /*33b10*/  LDCU UR5, c[0x0][0x39c] ;  /* 0x00007380ff0577ac */ /* 0x000f220008000800 */
[----:B-1----:R-:W-:Y:S01]  /*33b20*/  ISETP.LT.AND P3, PT, R27, UR6, !P0 ;  /* 0x000000061b007c0c */ /* 0x002fe2000c761270 */
[C---:B------:R-:W-:Y:S01]  /*33b30*/  IMAD R5, R22.reuse, 0x4, R9 ;  /* 0x0000000416057824 */ /* 0x040fe200078e0209 */
[----:B------:R-:W4:Y:S01]  /*33b40*/  LDL.LU R27, [R1+0xa8] ;  /* 0x0000a800011b7983 */ /* 0x000f220000300800 */
[C---:B0-----:R-:W-:Y:S01]  /*33b50*/  IADD3 R2, P6, PT, R9.reuse, R0, RZ ;  /* 0x0000000009027210 */ /* 0x041fe20007fde0ff */
[----:B------:R-:W3:Y:S02]  /*33b60*/  LDCU UR6, c[0x0][0x39c] ;  /* 0x00007380ff0677ac */ /* 0x000ee40008000800 */
[----:B------:R-:W4:Y:S01]  /*33b70*/  LDL.LU R26, [R1+0xac] ;  /* 0x0000ac00011a7983 */ /* 0x000f220000300800 */
[----:B------:R-:W-:Y:S01]  /*33b80*/  LEA.HI.X.SX32 R3, R9, R20, 0x1, P6 ;  /* 0x0000001409037211 */ /* 0x000fe200030f0eff */
[----:B------:R-:W-:Y:S01]  /*33b90*/  IMAD R9, R22, 0x4, R5 ;  /* 0x0000000416097824 */ /* 0x000fe200078e0205 */
[----:B------:R-:W-:-:S02]  /*33ba0*/  IADD3 R4, P6, PT, R5, R0, RZ ;  /* 0x0000000005047210 */ /* 0x000fc40007fde0ff */
[----:B------:R-:W-:Y:S01]  /*33bb0*/  PRMT R8, R10, 0x7771, RZ ;  /* 0x000077710a087816 */ /* 0x000fe200000000ff */
[----:B------:R0:W-:Y:S01]  /*33bc0*/  @P5 STG.E.U8 desc[UR8][R2.64], R12 ;  /* 0x0000000c02005986 */ /* 0x0001e2000c101108 */
[----:B------:R-:W-:-:S05]  /*33bd0*/  LEA.HI.X.SX32 R5, R5, R20, 0x1, P6 ;  /* 0x0000001405057211 */ /* 0x000fca00030f0eff */
[----:B------:R1:W-:Y:S01]  /*33be0*/  @P2 STG.E.U8 desc[UR8][R4.64], R8 ;  /* 0x0000000804002986 */ /* 0x0003e2000c101108 */
[----:B0-----:R-:W-:-:S04]  /*33bf0*/  IADD3 R2, P6, PT, R9, R0, RZ ;  /* 0x0000000009027210 */ /* 0x001fc80007fde0ff */
[----:B------:R-:W-:Y:S01]  /*33c00*/  LEA.HI.X.SX32 R3, R9, R20, 0x1, P6 ;  /* 0x0000001409037211 */ /* 0x000fe200030f0eff */
[----:B------:R-:W-:Y:S01]  /*33c10*/  IMAD R9, R22, 0x4, R9 ;  /* 0x0000000416097824 */ /* 0x000fe200078e0209 */
[----:B-1----:R-:W-:-:S05]  /*33c20*/  PRMT R4, R6, 0x7771, RZ ;  /* 0x0000777106047816 */ /* 0x002fca00000000ff */
[----:B------:R0:W-:Y:S01]  /*33c30*/  @P4 STG.E.U8 desc[UR8][R2.64], R4 ;  /* 0x0000000402004986 */ /* 0x0001e2000c101108 */
[----:B------:R-:W-:Y:S01]  /*33c40*/  IMAD R5, R22, 0x4, R9 ;  /* 0x0000000416057824 */ /* 0x000fe200078e0209 */
[----:B--2---:R-:W-:Y:S01]  /*33c50*/  ISETP.LT.AND P5, PT, R29, UR4, !P0 ;  /* 0x000000041d007c0c */ /* 0x004fe2000c7a1270 */
[----:B------:R-:W1:Y:S01]  /*33c60*/  LDCU UR4, c[0x0][0x39c] ;  /* 0x00007380ff0477ac */ /* 0x000e620008000800 */
[----:B------:R-:W2:Y:S01]  /*33c70*/  LDL.LU R29, [R1+0xb0] ;  /* 0x0000b000011d7983 */ /* 0x000ea20000300800 */
[----:B0-----:R-:W-:Y:S02]  /*33c80*/  IADD3 R2, P6, PT, R9, R0, RZ ;  /* 0x0000000009027210 */ /* 0x001fe40007fde0ff */
[----:B---3--:R-:W-:Y:S02]  /*33c90*/  ISETP.LT.AND P4, PT, R28, UR6, !P0 ;  /* 0x000000061c007c0c */ /* 0x008fe4000c781270 */
[----:B----4-:R-:W-:Y:S01]  /*33ca0*/  ISETP.LT.AND P2, PT, R25, UR5, !P0 ;  /* 0x0000000519007c0c */ /* 0x010fe2000c741270 */
[----:B------:R-:W3:Y:S01]  /*33cb0*/  LDL.LU R28, [R1+0x28] ;  /* 0x00002800011c7983 */ /* 0x000ee20000300800 */
[----:B------:R-:W-:Y:S01]  /*33cc0*/  LEA.HI.X.SX32 R3, R9, R20, 0x1, P6 ;  /* 0x0000001409037211 */ /* 0x000fe200030f0eff */
[----:B------:R-:W0:Y:S01]  /*33cd0*/  LDCU UR5, c[0x0][0x39c] ;  /* 0x00007380ff0577ac */ /* 0x000e220008000800 */
[----:B------:R-:W-:Y:S01]  /*33ce0*/  PRMT R9, R18, 0x7772, RZ ;  /* 0x0000777212097816 */ /* 0x000fe200000000ff */
[----:B------:R-:W-:Y:S01]  /*33cf0*/  IMAD R8, R22, 0x4, R5 ;  /* 0x0000000416087824 */ /* 0x000fe200078e0205 */
[----:B------:R-:W2:Y:S03]  /*33d00*/  LDCU UR6, c[0x0][0x39c] ;  /* 0x00007380ff0677ac */ /* 0x000ea60008000800 */
[----:B------:R4:W-:Y:S01]  /*33d10*/  @P1 STG.E.U8 desc[UR8][R2.64], R9 ;  /* 0x0000000902001986 */ /* 0x0009e2000c101108 */
[----:B------:R-:W-:-:S04]  /*33d20*/  IADD3 R4, P6, PT, R5, R0, RZ ;  /* 0x0000000005047210 */ /* 0x000fc80007fde0ff */
[----:B------:R-:W-:Y:S02]  /*33d30*/  LEA.HI.X.SX32 R5, R5, R20, 0x1, P6 ;  /* 0x0000001405057211 */ /* 0x000fe400030f0eff */
[----:B----4-:R-:W-:-:S05]  /*33d40*/  PRMT R9, R14, 0x7772, RZ ;  /* 0x000077720e097816 */ /* 0x010fca00000000ff */
[----:B------:R4:W-:Y:S01]  /*33d50*/  @P3 STG.E.U8 desc[UR8][R4.64], R9 ;  /* 0x0000000904003986 */ /* 0x0009e2000c101108 */
[----:B-1----:R-:W-:Y:S01]  /*33d60*/  ISETP.LT.AND P1, PT, R27, UR4, !P0 ;  /* 0x000000041b007c0c */ /* 0x002fe2000c721270 */
[----:B------:R-:W1:Y:S02]  /*33d70*/  LDCU UR4, c[0x0][0x39c] ;  /* 0x00007380ff0477ac */ /* 0x000e640008000800 */
[----:B------:R-:W3:Y:S01]  /*33d80*/  LDL.LU R27, [R1+0xb8] ;  /* 0x0000b800011b7983 */ /* 0x000ee20000300800 */
[----:B0-----:R-:W-:Y:S01]  /*33d90*/  ISETP.LT.AND P3, PT, R26, UR5, !P0 ;  /* 0x000000051a007c0c */ /* 0x001fe2000c761270 */
[----:B------:R-:W0:Y:S02]  /*33da0*/  LDCU UR5, c[0x0][0x39c] ;  /* 0x00007380ff0577ac */ /* 0x000e240008000800 */
[----:B------:R-:W3:Y:S01]  /*33db0*/  LDL.LU R26, [R1+0xc4] ;  /* 0x0000c400011a7983 */ /* 0x000ee20000300800 */
[----:B------:R-:W-:Y:S02]  /*33dc0*/  IADD3 R2, P6, PT, R8, R0, RZ ;  /* 0x0000000008027210 */ /* 0x000fe40007fde0ff */
[----:B------:R-:W-:-:S02]  /*33dd0*/  PRMT R12, R10, 0x7772, RZ ;  /* 0x000077720a0c7816 */ /* 0x000fc400000000ff */
[----:B------:R-:W-:Y:S01]  /*33de0*/  LEA.HI.X.SX32 R3, R8, R20, 0x1, P6 ;  /* 0x0000001408037211 */ /* 0x000fe200030f0eff */
[----:B------:R-:W-:-:S04]  /*33df0*/  IMAD R8, R22, 0x4, R8 ;  /* 0x0000000416087824 */ /* 0x000fc800078e0208 */
[----:B------:R0:W-:Y:S01]  /*33e00*/  @P5 STG.E.U8 desc[UR8][R2.64], R12 ;  /* 0x0000000c02005986 */ /* 0x0001e2000c101108 */
[----:B----4-:R-:W-:Y:S01]  /*33e10*/  IMAD R5, R22, 0x4, R8 ;  /* 0x0000000416057824 */ /* 0x010fe200078e0208 */
[----:B------:R-:W-:Y:S02]  /*33e20*/  PRMT R9, R6, 0x7772, RZ ;  /* 0x0000777206097816 */ /* 0x000fe400000000ff */
[----:B0-----:R-:W-:-:S04]  /*33e30*/  IADD3 R2, P6, PT, R8, R0, RZ ;  /* 0x0000000008027210 */ /* 0x001fc80007fde0ff */
[----:B------:R-:W-:Y:S01]  /*33e40*/  LEA.HI.X.SX32 R3, R8, R20, 0x1, P6 ;  /* 0x0000001408037211 */ /* 0x000fe200030f0eff */
[----:B------:R-:W-:Y:S01]  /*33e50*/  IMAD R8, R22, 0x4, R5 ;  /* 0x0000000416087824 */ /* 0x000fe200078e0205 */
[C---:B------:R-:W-:Y:S02]  /*33e60*/  IADD3 R4, P6, PT, R5.reuse, R0, RZ ;  /* 0x0000000005047210 */ /* 0x040fe40007fde0ff */
[----:B------:R-:W-:Y:S01]  /*33e70*/  PRMT R18, R18, 0x7773, RZ ;  /* 0x0000777312127816 */ /* 0x000fe200000000ff */
[----:B------:R0:W-:Y:S01]  /*33e80*/  @P2 STG.E.U8 desc[UR8][R2.64], R9 ;  /* 0x0000000902002986 */ /* 0x0001e2000c101108 */
[----:B------:R-:W-:Y:S02]  /*33e90*/  LEA.HI.X.SX32 R5, R5, R20, 0x1, P6 ;  /* 0x0000001405057211 */ /* 0x000fe400030f0eff */
[----:B------:R-:W-:Y:S02]  /*33ea0*/  PRMT R14, R14, 0x7773, RZ ;  /* 0x000077730e0e7816 */ /* 0x000fe400000000ff */
[----:B--2---:R-:W-:Y:S01]  /*33eb0*/  ISETP.LT.AND P5, PT, R29, UR6, !P0 ;  /* 0x000000061d007c0c */ /* 0x004fe2000c7a1270 */
[----:B------:R-:W2:Y:S01]  /*33ec0*/  LDCU UR6, c[0x0][0x39c] ;  /* 0x00007380ff0677ac */ /* 0x000ea20008000800 */
[C---:B0-----:R-:W-:Y:S01]  /*33ed0*/  IADD3 R2, P2, PT, R8.reuse, R0, RZ ;  /* 0x0000000008027210 */ /* 0x041fe20007f5e0ff */
[----:B------:R3:W-:Y:S03]  /*33ee0*/  @P4 STG.E.U8 desc[UR8][R4.64], R18 ;  /* 0x0000001204004986 */ /* 0x0007e6000c101108 */
[----:B------:R-:W-:Y:S01]  /*33ef0*/  LEA.HI.X.SX32 R3, R8, R20, 0x1, P2 ;  /* 0x0000001408037211 */ /* 0x000fe200010f0eff */
[----:B------:R-:W-:Y:S01]  /*33f00*/  IMAD R8, R22, 0x4, R8 ;  /* 0x0000000416087824 */ /* 0x000fe200078e0208 */
[----:B------:R-:W4:Y:S01]  /*33f10*/  LDL.LU R29, [R1+0xc8] ;  /* 0x0000c800011d7983 */ /* 0x000f220000300800 */
[----:B---3--:R-:W-:-:S03]  /*33f20*/  IMAD R5, R28, R22, RZ ;  /* 0x000000161c057224 */ /* 0x008fc600078e02ff */
[----:B------:R0:W-:Y:S01]  /*33f30*/  @P1 STG.E.U8 desc[UR8][R2.64], R14 ;  /* 0x0000000e02001986 */ /* 0x0001e2000c101108 */
[-C--:B------:R-:W-:Y:S02]  /*33f40*/  IADD3 R4, P1, PT, R8, R0.reuse, RZ ;  /* 0x0000000008047210 */ /* 0x080fe40007f3e0ff */
[----:B0-----:R-:W-:-:S04]  /*33f50*/  IADD3 R2, P2, PT, R5, R0, RZ ;  /* 0x0000000005027210 */ /* 0x001fc80007f5e0ff */
[-C--:B------:R-:W-:Y:S02]  /*33f60*/  LEA.HI.X.SX32 R3, R5, R20.reuse, 0x1, P2 ;  /* 0x0000001405037211 */ /* 0x080fe400010f0eff */
[----:B------:R-:W-:Y:S02]  /*33f70*/  LEA.HI.X.SX32 R5, R8, R20, 0x1, P1 ;  /* 0x0000001408057211 */ /* 0x000fe400008f0eff */
[----:B--2---:R-:W-:Y:S02]  /*33f80*/  ISETP.LT.AND P1, PT, R19, UR6, !P0 ;  /* 0x0000000613007c0c */ /* 0x004fe4000c721270 */
[----:B-1----:R-:W-:Y:S01]  /*33f90*/  ISETP.LT.AND P6, PT, R28, UR4, !P0 ;  /* 0x000000041c007c0c */ /* 0x002fe2000c7c1270 */
[----:B------:R-:W0:Y:S01]  /*33fa0*/  LDCU UR4, c[0x0][0x39c] ;  /* 0x00007380ff0477ac */ /* 0x000e220008000800 */
[----:B------:R-:W-:Y:S01]  /*33fb0*/  ISETP.LT.AND P2, PT, R15, UR12, !P0 ;  /* 0x0000000c0f007c0c */ /* 0x000fe2000c741270 */
[----:B------:R-:W-:Y:S01]  /*33fc0*/  IMAD R9, R22, 0x8, R8 ;  /* 0x0000000816097824 */ /* 0x000fe200078e0208 */
[----:B------:R-:W-:Y:S01]  /*33fd0*/  PRMT R13, R10, 0x7773, RZ ;  /* 0x000077730a0d7816 */ /* 0x000fe200000000ff */
[----:B------:R-:W1:Y:S04]  /*33fe0*/  LDCU UR6, c[0x0][0x39c] ;  /* 0x00007380ff0677ac */ /* 0x000e680008000800 */
[----:B------:R2:W-:Y:S01]  /*33ff0*/  @P3 STG.E.U8 desc[UR8][R4.64], R13 ;  /* 0x0000000d04003986 */ /* 0x0005e2000c101108 */
[----:B------:R-:W-:Y:S01]  /*34000*/  PRMT R21, R6, 0x7773, RZ ;  /* 0x0000777306157816 */ /* 0x000fe200000000ff */
[----:B------:R-:W3:Y:S01]  /*34010*/  LDCU UR12, c[0x0][0x39c] ;  /* 0x00007380ff0c77ac */ /* 0x000ee20008000800 */
[----:B--2---:R-:W-:-:S04]  /*34020*/  IADD3 R4, P3, PT, R9, R0, RZ ;  /* 0x0000000009047210 */ /* 0x004fc80007f7e0ff */
[----:B------:R-:W-:Y:S02]  /*34030*/  LEA.HI.X.SX32 R5, R9, R20, 0x1, P3 ;  /* 0x0000001409057211 */ /* 0x000fe400018f0eff */
[----:B------:R-:W-:Y:S01]  /*34040*/  ISETP.LT.AND P4, PT, R27, UR5, !P0 ;  /* 0x000000051b007c0c */ /* 0x000fe2000c781270 */
[----:B------:R-:W4:Y:S01]  /*34050*/  LDCU UR5, c[0x0][0x39c] ;  /* 0x00007380ff0577ac */ /* 0x000f220008000800 */
[----:B------:R-:W1:Y:S04]  /*34060*/  LDL.LU R27, [R1+0xcc] ;  /* 0x0000cc00011b7983 */ /* 0x000e680000300800 */
[----:B------:R-:W2:Y:S04]  /*34070*/  LDL.LU R19, [R1+0xda8] ;  /* 0x000da80001137983 */ /* 0x000ea80000300800 */
[----:B------:R-:W3:Y:S01]  /*34080*/  LDL.LU R15, [R1+0xda4] ;  /* 0x000da400010f7983 */ /* 0x000ee20000300800 */
[----:B0-----:R-:W-:Y:S01]  /*34090*/  ISETP.LT.AND P3, PT, R26, UR4, !P0 ;  /* 0x000000041a007c0c */ /* 0x001fe2000c761270 */
[C---:B------:R-:W-:Y:S01]  /*340a0*/  IMAD R9, R22.reuse, 0x4, R9 ;  /* 0x0000000416097824 */ /* 0x040fe200078e0209 */
[----:B------:R-:W0:Y:S01]  /*340b0*/  LDCU UR4, c[0x0][0x39c] ;  /* 0x00007380ff0477ac */ /* 0x000e220008000800 */
[----:B------:R-:W0:Y:S04]  /*340c0*/  LDL.LU R24, [R1+0xd0] ;  /* 0x0000d00001187983 */ /* 0x000e280000300800 */
[----:B------:R-:W3:Y:S04]  /*340d0*/  LDL.LU R28, [R1+0xd4] ;  /* 0x0000d400011c7983 */ /* 0x000ee80000300800 */
[----:B------:R-:W3:Y:S01]  /*340e0*/  LDL.LU R26, [R1+0xd8] ;  /* 0x0000d800011a7983 */ /* 0x000ee20000300800 */
[----:B------:R-:W-:-:S03]  /*340f0*/  IMAD R13, R22, 0x4, R9 ;  /* 0x00000004160d7824 */ /* 0x000fc600078e0209 */
[----:B------:R4:W-:Y:S02]  /*34100*/  @P6 STG.E.U8 desc[UR8][R2.64], R21 ;  /* 0x0000001502006986 */ /* 0x0009e4000c101108 */
[----:B----4-:R-:W-:-:S04]  /*34110*/  IADD3 R2, P6, PT, R9, R0, RZ ;  /* 0x0000000009027210 */ /* 0x010fc80007fde0ff */
[----:B------:R-:W-:Y:S01]  /*34120*/  LEA.HI.X.SX32 R3, R9, R20, 0x1, P6 ;  /* 0x0000001409037211 */ /* 0x000fe200030f0eff */
[----:B------:R-:W-:Y:S01]  /*34130*/  IMAD R9, R22, 0x4, R13 ;  /* 0x0000000416097824 */ /* 0x000fe200078e020d */
[----:B------:R-:W-:Y:S02]  /*34140*/  PRMT R21, R11, 0x7770, RZ ;  /* 0x000077700b157816 */ /* 0x000fe400000000ff */
[----:B------:R-:W-:Y:S02]  /*34150*/  PRMT R25, R7, 0x7770, RZ ;  /* 0x0000777007197816 */ /* 0x000fe400000000ff */
[----:B--2---:R-:W-:-:S05]  /*34160*/  PRMT R17, R19, 0x7770, RZ ;  /* 0x0000777013117816 */ /* 0x004fca00000000ff */
[----:B------:R2:W-:Y:S01]  /*34170*/  @P5 STG.E.U8 desc[UR8][R4.64], R17 ;  /* 0x0000001104005986 */ /* 0x0005e2000c101108 */
[----:B------:R-:W-:Y:S01]  /*34180*/  ISETP.LT.AND P5, PT, R29, UR5, !P0 ;  /* 0x000000051d007c0c */ /* 0x000fe2000c7a1270 */
[----:B------:R-:W4:Y:S01]  /*34190*/  LDCU UR5, c[0x0][0x39c] ;  /* 0x00007380ff0577ac */ /* 0x000f220008000800 */
[----:B---3--:R-:W-:Y:S01]  /*341a0*/  PRMT R23, R15, 0x7770, RZ ;  /* 0x000077700f177816 */ /* 0x008fe200000000ff */
[----:B------:R-:W3:Y:S04]  /*341b0*/  LDL.LU R29, [R1+0xb4] ;  /* 0x0000b400011d7983 */ /* 0x000ee80000300800 */
[----:B------:R0:W-:Y:S01]  /*341c0*/  @P4 STG.E.U8 desc[UR8][R2.64], R23 ;  /* 0x0000001702004986 */ /* 0x0001e2000c101108 */
[----:B--2---:R-:W-:Y:S02]  /*341d0*/  IADD3 R4, P6, PT, R13, R0, RZ ;  /* 0x000000000d047210 */ /* 0x004fe40007fde0ff */
[----:B-1----:R-:W-:Y:S01]  /*341e0*/  ISETP.LT.AND P4, PT, R27, UR6, !P0 ;  /* 0x000000061b007c0c */ /* 0x002fe2000c781270 */
[----:B------:R-:W1:Y:S01]  /*341f0*/  LDCU UR6, c[0x0][0x39c] ;  /* 0x00007380ff0677ac */ /* 0x000e620008000800 */
[----:B------:R-:W-:Y:S01]  /*34200*/  LEA.HI.X.SX32 R5, R13, R20, 0x1, P6 ;  /* 0x000000140d057211 */ /* 0x000fe200030f0eff */
[----:B------:R-:W2:Y:S01]  /*34210*/  LDL.LU R27, [R1+0xdc] ;  /* 0x0000dc00011b7983 */ /* 0x000ea20000300800 */
[----:B0-----:R-:W-:-:S03]  /*34220*/  IADD3 R2, P6, PT, R9, R0, RZ ;  /* 0x0000000009027210 */ /* 0x001fc60007fde0ff */
[----:B------:R-:W-:Y:S01]  /*34230*/  @P1 STG.E.U8 desc[UR8][R4.64], R21 ;  /* 0x0000001504001986 */ /* 0x000fe2000c101108 */
[----:B------:R-:W-:Y:S01]  /*34240*/  LEA.HI.X.SX32 R3, R9, R20, 0x1, P6 ;  /* 0x0000001409037211 */ /* 0x000fe200030f0eff */
[----:B------:R-:W-:Y:S01]  /*34250*/  IMAD R9, R22, 0x4, R9 ;  /* 0x0000000416097824 */ /* 0x000fe200078e0209 */
[----:B------:R-:W-:Y:S01]  /*34260*/  PRMT R17, R19, 0x7771, RZ ;  /* 0x0000777113117816 */ /* 0x000fe200000000ff */
[----:B------:R-:W2:Y:S04]  /*34270*/  LDL.LU R18, [R1+0x2c] ;  /* 0x00002c0001127983 */ /* 0x000ea80000300800 */
[----:B------:R0:W-:Y:S01]  /*34280*/  @P2 STG.E.U8 desc[UR8][R2.64], R25 ;  /* 0x0000001902002986 */ /* 0x0001e2000c101108 */
[----:B------:R-:W-:Y:S01]  /*34290*/  ISETP.LT.AND P1, PT, R24, UR4, !P0 ;  /* 0x0000000418007c0c */ /* 0x000fe2000c721270 */
[----:B------:R-:W-:Y:S01]  /*342a0*/  IMAD R13, R22, 0x4, R9 ;  /* 0x00000004160d7824 */ /* 0x000fe200078e0209 */
[----:B----4-:R-:W-:Y:S01]  /*342b0*/  ISETP.LT.AND P2, PT, R28, UR5, !P0 ;  /* 0x000000051c007c0c */ /* 0x010fe2000c741270 */
[----:B------:R-:W4:Y:S01]  /*342c0*/  LDL.LU R24, [R1+0x6c] ;  /* 0x00006c0001187983 */ /* 0x000f220000300800 */
[----:B------:R-:W3:Y:S03]  /*342d0*/  LDCU UR4, c[0x0][0x39c] ;  /* 0x00007380ff0477ac */ /* 0x000ee60008000800 */
[----:B------:R-:W4:Y:S01]  /*342e0*/  LDL.LU R28, [R1+0x74] ;  /* 0x00007400011c7983 */ /* 0x000f220000300800 */
[----:B------:R-:W2:Y:S01]  /*342f0*/  LDCU UR5, c[0x0][0x39c] ;  /* 0x00007380ff0577ac */ /* 0x000ea20008000800 */
[----:B0-----:R-:W-:-:S04]  /*34300*/  IADD3 R2, P6, PT, R9, R0, RZ ;  /* 0x0000000009027210 */ /* 0x001fc80007fde0ff */
[----:B------:R-:W-:-:S05]  /*34310*/  LEA.HI.X.SX32 R3, R9, R20, 0x1, P6 ;  /* 0x0000001409037211 */ /* 0x000fca00030f0eff */
[----:B------:R0:W-:Y:S01]  /*34320*/  @P3 STG.E.U8 desc[UR8][R2.64], R17 ;  /* 0x0000001102003986 */ /* 0x0001e2000c101108 */
[----:B-1----:R-:W-:Y:S01]  /*34330*/  ISETP.LT.AND P3, PT, R26, UR6, !P0 ;  /* 0x000000061a007c0c */ /* 0x002fe2000c761270 */
[C---:B------:R-:W-:Y:S01]  /*34340*/  IMAD R9, R22.reuse, 0x4, R13 ;  /* 0x0000000416097824 */ /* 0x040fe200078e020d */
[----:B------:R-:W-:Y:S01]  /*34350*/  IADD3 R4, P6, PT, R13, R0, RZ ;  /* 0x000000000d047210 */ /* 0x000fe20007fde0ff */
[----:B------:R-:W4:Y:S01]  /*34360*/  LDL.LU R26, [R1+0x80] ;  /* 0x00008000011a7983 */ /* 0x000f220000300800 */
[----:B------:R-:W-:Y:S01]  /*34370*/  PRMT R25, R15, 0x7771, RZ ;  /* 0x000077710f197816 */ /* 0x000fe200000000ff */
[----:B------:R-:W1:Y:S01]  /*34380*/  LDCU UR6, c[0x0][0x39c] ;  /* 0x00007380ff0677ac */ /* 0x000e620008000800 */
[----:B------:R-:W-:Y:S01]  /*34390*/  LEA.HI.X.SX32 R5, R13, R20, 0x1, P6 ;  /* 0x000000140d057211 */ /* 0x000fe200030f0eff */
[----:B------:R-:W-:Y:S01]  /*343a0*/  IMAD R13, R22, 0x4, R9 ;  /* 0x00000004160d7824 */ /* 0x000fe200078e0209 */
[----:B0-----:R-:W-:-:S03]  /*343b0*/  IADD3 R2, P6, PT, R9, R0, RZ ;  /* 0x0000000009027210 */ /* 0x001fc60007fde0ff */
[C---:B------:R-:W-:Y:S01]  /*343c0*/  IMAD R17, R22.reuse, 0x4, R13 ;  /* 0x0000000416117824 */ /* 0x040fe200078e020d */
[----:B------:R-:W-:Y:S02]  /*343d0*/  PRMT R23, R11, 0x7771, RZ ;  /* 0x000077710b177816 */ /* 0x000fe400000000ff */
[----:B------:R-:W-:Y:S01]  /*343e0*/  LEA.HI.X.SX32 R3, R9, R20, 0x1, P6 ;  /* 0x0000001409037211 */ /* 0x000fe200030f0eff */
[----:B------:R-:W-:Y:S01]  /*343f0*/  IMAD R21, R22, 0x4, R17 ;  /* 0x0000000416157824 */ /* 0x000fe200078e0211 */
[C---:B------:R-:W-:Y:S01]  /*34400*/  IADD3 R8, P6, PT, R13.reuse, R0, RZ ;  /* 0x000000000d087210 */ /* 0x040fe20007fde0ff */
[----:B------:R-:W-:Y:S03]  /*34410*/  @P5 STG.E.U8 desc[UR8][R4.64], R25 ;  /* 0x0000001904005986 */ /* 0x000fe6000c101108 */
[----:B------:R-:W-:Y:S01]  /*34420*/  LEA.HI.X.SX32 R9, R13, R20, 0x1, P6 ;  /* 0x000000140d097211 */ /* 0x000fe200030f0eff */
[----:B------:R0:W-:Y:S01]  /*34430*/  @P4 STG.E.U8 desc[UR8][R2.64], R23 ;  /* 0x0000001702004986 */ /* 0x0001e2000c101108 */
[----:B------:R-:W-:-:S04]  /*34440*/  IADD3 R12, P6, PT, R17, R0, RZ ;  /* 0x00000000110c7210 */ /* 0x000fc80007fde0ff */
[----:B------:R-:W-:Y:S01]  /*34450*/  LEA.HI.X.SX32 R13, R17, R20, 0x1, P6 ;  /* 0x00000014110d7211 */ /* 0x000fe200030f0eff */
[----:B0-----:R-:W-:Y:S01]  /*34460*/  IMAD R3, R22, 0x4, R21 ;  /* 0x0000000416037824 */ /* 0x001fe200078e0215 */
[----:B------:R-:W-:-:S03]  /*34470*/  PRMT R23, R19, 0x7772, RZ ;  /* 0x0000777213177816 */ /* 0x000fc600000000ff */
[----:B------:R-:W-:Y:S01]  /*34480*/  IMAD R5, R22, 0x4, R3 ;  /* 0x0000000416057824 */ /* 0x000fe200078e0203 */
[----:B------:R-:W-:Y:S02]  /*34490*/  PRMT R19, R19, 0x7773, RZ ;  /* 0x0000777313137816 */ /* 0x000fe400000000ff */
[----:B---3--:R-:W-:Y:S01]  /*344a0*/  ISETP.LT.AND P5, PT, R29, UR4, !P0 ;  /* 0x000000041d007c0c */ /* 0x008fe2000c7a1270 */
[----:B------:R-:W4:Y:S01]  /*344b0*/  LDCU UR4, c[0x0][0x39c] ;  /* 0x00007380ff0477ac */ /* 0x000f220008000800 */
[----:B------:R-:W-:-:S05]  /*344c0*/  PRMT R29, R7, 0x7771, RZ ;  /* 0x00007771071d7816 */ /* 0x000fca00000000ff */
[----:B------:R0:W-:Y:S01]  /*344d0*/  @P1 STG.E.U8 desc[UR8][R8.64], R29 ;  /* 0x0000001d08001986 */ /* 0x0001e2000c101108 */
[----:B------:R-:W-:Y:S02]  /*344e0*/  IADD3 R16, P1, PT, R21, R0, RZ ;  /* 0x0000000015107210 */ /* 0x000fe40007f3e0ff */
[----:B--2---:R-:W-:Y:S01]  /*344f0*/  ISETP.LT.AND P4, PT, R27, UR5, !P0 ;  /* 0x000000051b007c0c */ /* 0x004fe2000c781270 */
[----:B------:R-:W2:Y:S01]  /*34500*/  LDCU UR5, c[0x0][0x39c] ;  /* 0x00007380ff0577ac */ /* 0x000ea20008000800 */
[----:B------:R3:W-:Y:S01]  /*34510*/  @P2 STG.E.U8 desc[UR8][R12.64], R23 ;  /* 0x000000170c002986 */ /* 0x0007e2000c101108 */
[----:B------:R-:W-:Y:S01]  /*34520*/  LEA.HI.X.SX32 R17, R21, R20, 0x1, P1 ;  /* 0x0000001415117211 */ /* 0x000fe200008f0eff */
[----:B0-----:R-:W-:Y:S01]  /*34530*/  IMAD R9, R22, 0x4, R5 ;  /* 0x0000000416097824 */ /* 0x001fe200078e0205 */
[----:B------:R-:W-:-:S03]  /*34540*/  IADD3 R2, P2, PT, R3, R0, RZ ;  /* 0x0000000003027210 */ /* 0x000fc60007f5e0ff */
[C---:B------:R-:W-:Y:S01]  /*34550*/  IMAD R21, R22.reuse, 0x4, R9 ;  /* 0x0000000416157824 */ /* 0x040fe200078e0209 */
[----:B------:R-:W-:Y:S02]  /*34560*/  PRMT R27, R15, 0x7772, RZ ;  /* 0x000077720f1b7816 */ /* 0x000fe400000000ff */
[----:B------:R-:W-:Y:S01]  /*34570*/  LEA.HI.X.SX32 R3, R3, R20, 0x1, P2 ;  /* 0x0000001403037211 */ /* 0x000fe200010f0eff */
[----:B---3--:R-:W-:Y:S01]  /*34580*/  IMAD R23, R22, 0x4, R21 ;  /* 0x0000000416177824 */ /* 0x008fe200078e0215 */
[-C--:B------:R-:W-:Y:S01]  /*34590*/  IADD3 R8, P2, PT, R9, R0.reuse, RZ ;  /* 0x0000000009087210 */ /* 0x080fe20007f5e0ff */
[----:B------:R0:W-:Y:S01]  /*345a0*/  @P3 STG.E.U8 desc[UR8][R16.64], R27 ;  /* 0x0000001b10003986 */ /* 0x0001e2000c101108 */
[----:B------:R-:W-:Y:S02]  /*345b0*/  IADD3 R4, P3, PT, R5, R0, RZ ;  /* 0x0000000005047210 */ /* 0x000fe40007f7e0ff */
[----:B------:R-:W-:Y:S01]  /*345c0*/  LEA.HI.X.SX32 R9, R9, R20, 0x1, P2 ;  /* 0x0000001409097211 */ /* 0x000fe200010f0eff */
[----:B------:R-:W-:Y:S01]  /*345d0*/  IMAD R25, R18, R22, RZ ;  /* 0x0000001612197224 */ /* 0x000fe200078e02ff */
[----:B------:R-:W-:-:S02]  /*345e0*/  IADD3 R12, P6, PT, R21, R0, RZ ;  /* 0x00000000150c7210 */ /* 0x000fc40007fde0ff */
[----:B------:R-:W-:Y:S02]  /*345f0*/  LEA.HI.X.SX32 R5, R5, R20, 0x1, P3 ;  /* 0x0000001405057211 */ /* 0x000fe400018f0eff */
[C---:B0-----:R-:W-:Y:S02]  /*34600*/  IADD3 R16, P2, PT, R23.reuse, R0, RZ ;  /* 0x0000000017107210 */ /* 0x041fe40007f5e0ff */
[----:B----4-:R-:W-:Y:S02]  /*34610*/  ISETP.LT.AND P3, PT, R24, UR4, !P0 ;  /* 0x0000000418007c0c */ /* 0x010fe4000c761270 */
[-C--:B------:R-:W-:Y:S02]  /*34620*/  LEA.HI.X.SX32 R17, R23, R20.reuse, 0x1, P2 ;  /* 0x0000001417117211 */ /* 0x080fe400010f0eff */
[----:B------:R-:W-:Y:S02]  /*34630*/  ISETP.LT.AND P1, PT, R18, UR12, !P0 ;  /* 0x0000000c12007c0c */ /* 0x000fe4000c721270 */
[----:B------:R-:W-:-:S02]  /*34640*/  LEA.HI.X.SX32 R13, R21, R20, 0x1, P6 ;  /* 0x00000014150d7211 */ /* 0x000fc400030f0eff */
[----:B--2---:R-:W-:Y:S02]  /*34650*/  ISETP.LT.AND P2, PT, R28, UR5, !P0 ;  /* 0x000000051c007c0c */ /* 0x004fe4000c741270 */
[----:B------:R-:W-:Y:S02]  /*34660*/  IADD3 R22, P6, PT, R25, R0, RZ ;  /* 0x0000000019167210 */ /* 0x000fe40007fde0ff */
[----:B-1----:R-:W-:Y:S02]  /*34670*/  ISETP.LT.AND P0, PT, R26, UR6, !P0 ;  /* 0x000000061a007c0c */ /* 0x002fe4000c701270 */
[----:B------:R-:W-:Y:S02]  /*34680*/  PRMT R21, R15, 0x7773, RZ ;  /* 0x000077730f157816 */ /* 0x000fe400000000ff */
[----:B------:R-:W-:Y:S02]  /*34690*/  LEA.HI.X.SX32 R23, R25, R20, 0x1, P6 ;  /* 0x0000001419177211 */ /* 0x000fe400030f0eff */
[----:B------:R-:W-:-:S02]  /*346a0*/  PRMT R15, R11, 0x7772, RZ ;  /* 0x000077720b0f7816 */ /* 0x000fc400000000ff */
[----:B------:R-:W-:Y:S02]  /*346b0*/  PRMT R25, R7, 0x7772, RZ ;  /* 0x0000777207197816 */ /* 0x000fe400000000ff */
[----:B------:R-:W-:Y:S01]  /*346c0*/  PRMT R11, R11, 0x7773, RZ ;  /* 0x000077730b0b7816 */ /* 0x000fe200000000ff */
[----:B------:R0:W-:Y:S04]  /*346d0*/  @P5 STG.E.U8 desc[UR8][R2.64], R15 ;  /* 0x0000000f02005986 */ /* 0x0001e8000c101108 */
[----:B------:R0:W-:Y:S04]  /*346e0*/  @P4 STG.E.U8 desc[UR8][R4.64], R25 ;  /* 0x0000001904004986 */ /* 0x0001e8000c101108 */
[----:B------:R0:W-:Y:S04]  /*346f0*/  @P3 STG.E.U8 desc[UR8][R8.64], R19 ;  /* 0x0000001308003986 */ /* 0x0001e8000c101108 */
[----:B------:R0:W-:Y:S01]  /*34700*/  @P2 STG.E.U8 desc[UR8][R12.64], R21 ;  /* 0x000000150c002986 */ /* 0x0001e2000c101108 */
[----:B------:R-:W-:-:S03]  /*34710*/  PRMT R7, R7, 0x7773, RZ ;  /* 0x0000777307077816 */ /* 0x000fc600000000ff */
[----:B------:R0:W-:Y:S01]  /*34720*/  @P0 STG.E.U8 desc[UR8][R16.64], R11 ;  /* 0x0000000b10000986 */ /* 0x0001e2000c101108 */
[----:B------:R-:W-:Y:S05]  /*34730*/  @!P1 EXIT ;  /* 0x000000000000994d */ /* 0x000fea0003800000 */
[----:B------:R-:W-:Y:S01]  /*34740*/  STG.E.U8 desc[UR8][R22.64], R7 ;  /* 0x0000000716007986 */ /* 0x000fe2000c101108 */
[----:B------:R-:W-:Y:S05]  /*34750*/  EXIT ;  /* 0x000000000000794d */ /* 0x000fea0003800000 */
.L_x_3:
[----:B------:R-:W-:-:S00]  /*34760*/  BRA `(.L_x_3) ;  /* 0xfffffffc00fc7947 */ /* 0x000fc0000383ffff */
[----:B------:R-:W-:-:S00]  /*34770*/  NOP ;  /* 0x0000000000007918 */ /* 0x000fc00000000000 */
        /* <DEDUP_REMOVED lines=8> */
.L_x_4:


//--------------------- .nv.shared.matmul_kernel  --------------------------
	.section	.nv.shared.matmul_kernel,"aw",@nobits
	.sectionflags	@""
	.align	16
	.zero		1024


//--------------------- .nv.shared.reserved.0     --------------------------
	.section	.nv.shared.reserved.0,"aw",@nobits
	.weak		__nv_reservedSMEM_offset_0_alias
	.size		__nv_reservedSMEM_offset_0_alias, 0, 64
	.other		__nv_reservedSMEM_offset_0_alias,@"STO_CUDA_RESERVED_SHARED STV_DEFAULT"
__nv_reservedSMEM_offset_0_alias:
	.zero		0
	.zero		64


//--------------------- .nv.constant0.matmul_kernel --------------------------
	.section	.nv.constant0.matmul_kernel,"a",@progbits
	.sectionflags	@""
	.align	4
.nv.constant0.matmul_kernel:
	.zero		976


//--------------------- SYMBOLS --------------------------

	.type		.nv.reservedSmem.offset0,@object
	.size		.nv.reservedSmem.offset0,0x4
	.type		.nv.reservedSmem.cap,@object
	.size		.nv.reservedSmem.cap,0x4
